	.target	sm_90a

	.elftype	@"ET_EXEC"


//--------------------- .note.nv.tkinfo           --------------------------
	.section	.note.nv.tkinfo,"",@"SHT_NOTE"
	.sectionflags	@"SHF_NOTE_NV_TKINFO"
	.tkinfo
        /*0018*/ 	.word	0x00000002
        /*0030*/ 	.string	""
        /*0030*/ 	.string	"ptxas"
        /*0030*/ 	.string	"Cuda compilation tools, release 13.0, V13.0.88"
        /*0030*/ 	.string	"Build cuda_13.0.r13.0/compiler.36424714_0"
        /*0030*/ 	.string	"-arch sm_90a -m 64 "



//--------------------- .note.nv.cuinfo           --------------------------
	.section	.note.nv.cuinfo,"",@"SHT_NOTE"
	.sectionflags	@"SHF_NOTE_NV_CUINFO"
        /*0018*/ 	.short	0x0002
        /*001a*/ 	.short	0x005a
        /*001c*/ 	.short	0x0082
	.zero		2


//--------------------- .nv.info                  --------------------------
	.section	.nv.info,"",@"SHT_CUDA_INFO"
	.align	4


	//----- nvinfo : EIATTR_REGCOUNT
	.align		4
        /*0000*/ 	.byte	0x04, 0x2f
        /*0002*/ 	.short	(.L_15 - .L_14)
	.align		4
.L_14:
        /*0004*/ 	.word	index@(_ZN7cutlass13device_kernelINS_4gemm6kernel13GemmUniversalIN4cute5tupleIJiiiiEEENS1_10collective13CollectiveMmaINS1_34MainloopSm90TmaGmmaWarpSpecializedILi2ENS5_IJNS4_1CILi2EEENSA_ILi1EEESC_EEENS1_35KernelTmaWarpSpecializedCooperativeEEENS5_IJNSA_ILi512EEENSA_ILi256EEENSA_ILi64EEEEEENS_10bfloat16_tENS5_IJlSC_lEEESK_SL_NS4_8TiledMMAINS4_8MMA_AtomIJNS4_4SM904GMMA28MMA_64x256x16_F32BF16BF16_SSILNSP_5MajorE0ELSR_0ELNSP_7ScaleInE1ELSS_1EEEEEENS4_6LayoutISD_NS5_IJSC_NSA_ILi0EEESW_EEEEENS5_IJNS4_10UnderscoreESZ_SZ_EEEEENS4_13SM90_TMA_LOADENS4_14ComposedLayoutINS4_7SwizzleILi3ELi4ELi3EEENS4_18smem_ptr_flag_bitsILi16EEENSV_INS5_IJNSA_ILi8EEESI_EEENS5_IJSI_SC_EEEEEEEvNS4_8identityENS4_23SM90_TMA_LOAD_MULTICASTES1C_vS1D_EENS_8epilogue10collective6detail29Sm90TmaWarpSpecializedAdapterINS1H_15DefaultEpilogueISK_SL_SL_NS1G_6thread17LinearCombinationISK_Li1EffLNS1L_9ScaleType4KindE0ELNS_15FloatRoundStyleE2ESK_EENS1_15EpilogueDefaultEEEEEvvEEEEvNT_6ParamsE)
        /*0008*/ 	.word	0x000000a8


	//----- nvinfo : EIATTR_FRAME_SIZE
	.align		4
.L_15:
        /*000c*/ 	.byte	0x04, 0x11
        /*000e*/ 	.short	(.L_17 - .L_16)
	.align		4
.L_16:
        /*0010*/ 	.word	index@(_ZN7cutlass13device_kernelINS_4gemm6kernel13GemmUniversalIN4cute5tupleIJiiiiEEENS1_10collective13CollectiveMmaINS1_34MainloopSm90TmaGmmaWarpSpecializedILi2ENS5_IJNS4_1CILi2EEENSA_ILi1EEESC_EEENS1_35KernelTmaWarpSpecializedCooperativeEEENS5_IJNSA_ILi512EEENSA_ILi256EEENSA_ILi64EEEEEENS_10bfloat16_tENS5_IJlSC_lEEESK_SL_NS4_8TiledMMAINS4_8MMA_AtomIJNS4_4SM904GMMA28MMA_64x256x16_F32BF16BF16_SSILNSP_5MajorE0ELSR_0ELNSP_7ScaleInE1ELSS_1EEEEEENS4_6LayoutISD_NS5_IJSC_NSA_ILi0EEESW_EEEEENS5_IJNS4_10UnderscoreESZ_SZ_EEEEENS4_13SM90_TMA_LOADENS4_14ComposedLayoutINS4_7SwizzleILi3ELi4ELi3EEENS4_18smem_ptr_flag_bitsILi16EEENSV_INS5_IJNSA_ILi8EEESI_EEENS5_IJSI_SC_EEEEEEEvNS4_8identityENS4_23SM90_TMA_LOAD_MULTICASTES1C_vS1D_EENS_8epilogue10collective6detail29Sm90TmaWarpSpecializedAdapterINS1H_15DefaultEpilogueISK_SL_SL_NS1G_6thread17LinearCombinationISK_Li1EffLNS1L_9ScaleType4KindE0ELNS_15FloatRoundStyleE2ESK_EENS1_15EpilogueDefaultEEEEEvvEEEEvNT_6ParamsE)
        /*0014*/ 	.word	0x00001b38


	//----- nvinfo : EIATTR_MIN_STACK_SIZE
	.align		4
.L_17:
        /*0018*/ 	.byte	0x04, 0x12
        /*001a*/ 	.short	(.L_19 - .L_18)
	.align		4
.L_18:
        /*001c*/ 	.word	index@(_ZN7cutlass13device_kernelINS_4gemm6kernel13GemmUniversalIN4cute5tupleIJiiiiEEENS1_10collective13CollectiveMmaINS1_34MainloopSm90TmaGmmaWarpSpecializedILi2ENS5_IJNS4_1CILi2EEENSA_ILi1EEESC_EEENS1_35KernelTmaWarpSpecializedCooperativeEEENS5_IJNSA_ILi512EEENSA_ILi256EEENSA_ILi64EEEEEENS_10bfloat16_tENS5_IJlSC_lEEESK_SL_NS4_8TiledMMAINS4_8MMA_AtomIJNS4_4SM904GMMA28MMA_64x256x16_F32BF16BF16_SSILNSP_5MajorE0ELSR_0ELNSP_7ScaleInE1ELSS_1EEEEEENS4_6LayoutISD_NS5_IJSC_NSA_ILi0EEESW_EEEEENS5_IJNS4_10UnderscoreESZ_SZ_EEEEENS4_13SM90_TMA_LOADENS4_14ComposedLayoutINS4_7SwizzleILi3ELi4ELi3EEENS4_18smem_ptr_flag_bitsILi16EEENSV_INS5_IJNSA_ILi8EEESI_EEENS5_IJSI_SC_EEEEEEEvNS4_8identityENS4_23SM90_TMA_LOAD_MULTICASTES1C_vS1D_EENS_8epilogue10collective6detail29Sm90TmaWarpSpecializedAdapterINS1H_15DefaultEpilogueISK_SL_SL_NS1G_6thread17LinearCombinationISK_Li1EffLNS1L_9ScaleType4KindE0ELNS_15FloatRoundStyleE2ESK_EENS1_15EpilogueDefaultEEEEEvvEEEEvNT_6ParamsE)
        /*0020*/ 	.word	0x00001b38
.L_19:


//--------------------- .nv.compat                --------------------------
	.section	.nv.compat,"",@"SHT_CUDA_COMPAT_INFO"
	.align	4
        /*0000*/ 	.byte	0x02, 0x09, 0x01, 0x00, 0x02, 0x02, 0x04, 0x00, 0x02, 0x05, 0x05, 0x00, 0x03, 0x07, 0x01, 0x01
        /*0010*/ 	.byte	0x02, 0x03, 0x01, 0x00, 0x02, 0x06, 0x01, 0x00, 0x04, 0x0b, 0x08, 0x00, 0x00, 0x00, 0x00, 0x00
        /*0020*/ 	.byte	0x00, 0x00, 0x00, 0x00


//--------------------- .nv.info._ZN7cutlass13device_kernelINS_4gemm6kernel13GemmUniversalIN4cute5tupleIJiiiiEEENS1_10collective13CollectiveMmaINS1_34MainloopSm90TmaGmmaWarpSpecializedILi2ENS5_IJNS4_1CILi2EEENSA_ILi1EEESC_EEENS1_35KernelTmaWarpSpecializedCooperativeEEENS5_IJNSA_ILi512EEENSA_ILi256EEENSA_ILi64EEEEEENS_10bfloat16_tENS5_IJlSC_lEEESK_SL_NS4_8TiledMMAINS4_8MMA_AtomIJNS4_4SM904GMMA28MMA_64x256x16_F32BF16BF16_SSILNSP_5MajorE0ELSR_0ELNSP_7ScaleInE1ELSS_1EEEEEENS4_6LayoutISD_NS5_IJSC_NSA_ILi0EEESW_EEEEENS5_IJNS4_10UnderscoreESZ_SZ_EEEEENS4_13SM90_TMA_LOADENS4_14ComposedLayoutINS4_7SwizzleILi3ELi4ELi3EEENS4_18smem_ptr_flag_bitsILi16EEENSV_INS5_IJNSA_ILi8EEESI_EEENS5_IJSI_SC_EEEEEEEvNS4_8identityENS4_23SM90_TMA_LOAD_MULTICASTES1C_vS1D_EENS_8epilogue10collective6detail29Sm90TmaWarpSpecializedAdapterINS1H_15DefaultEpilogueISK_SL_SL_NS1G_6thread17LinearCombinationISK_Li1EffLNS1L_9ScaleType4KindE0ELNS_15FloatRoundStyleE2ESK_EENS1_15EpilogueDefaultEEEEEvvEEEEvNT_6ParamsE --------------------------
	.section	.nv.info._ZN7cutlass13device_kernelINS_4gemm6kernel13GemmUniversalIN4cute5tupleIJiiiiEEENS1_10collective13CollectiveMmaINS1_34MainloopSm90TmaGmmaWarpSpecializedILi2ENS5_IJNS4_1CILi2EEENSA_ILi1EEESC_EEENS1_35KernelTmaWarpSpecializedCooperativeEEENS5_IJNSA_ILi512EEENSA_ILi256EEENSA_ILi64EEEEEENS_10bfloat16_tENS5_IJlSC_lEEESK_SL_NS4_8TiledMMAINS4_8MMA_AtomIJNS4_4SM904GMMA28MMA_64x256x16_F32BF16BF16_SSILNSP_5MajorE0ELSR_0ELNSP_7ScaleInE1ELSS_1EEEEEENS4_6LayoutISD_NS5_IJSC_NSA_ILi0EEESW_EEEEENS5_IJNS4_10UnderscoreESZ_SZ_EEEEENS4_13SM90_TMA_LOADENS4_14ComposedLayoutINS4_7SwizzleILi3ELi4ELi3EEENS4_18smem_ptr_flag_bitsILi16EEENSV_INS5_IJNSA_ILi8EEESI_EEENS5_IJSI_SC_EEEEEEEvNS4_8identityENS4_23SM90_TMA_LOAD_MULTICASTES1C_vS1D_EENS_8epilogue10collective6detail29Sm90TmaWarpSpecializedAdapterINS1H_15DefaultEpilogueISK_SL_SL_NS1G_6thread17LinearCombinationISK_Li1EffLNS1L_9ScaleType4KindE0ELNS_15FloatRoundStyleE2ESK_EENS1_15EpilogueDefaultEEEEEvvEEEEvNT_6ParamsE,"",@"SHT_CUDA_INFO"
	.sectionflags	@""
	.align	4


	//----- nvinfo : EIATTR_CUDA_API_VERSION
	.align		4
        /*0000*/ 	.byte	0x04, 0x37
        /*0002*/ 	.short	(.L_21 - .L_20)
.L_20:
        /*0004*/ 	.word	0x00000082


	//----- nvinfo : EIATTR_KPARAM_INFO
	.align		4
.L_21:
        /*0008*/ 	.byte	0x04, 0x17
        /*000a*/ 	.short	(.L_23 - .L_22)
.L_22:
        /*000c*/ 	.word	0x00000000
        /*0010*/ 	.short	0x0000
        /*0012*/ 	.short	0x0070
        /*0014*/ 	.byte	0x00, 0xf0, 0x01, 0x10


	//----- nvinfo : EIATTR_SPARSE_MMA_MASK
	.align		4
.L_23:
        /*0018*/ 	.byte	0x03, 0x50
        /*001a*/ 	.short	0x0000


	//----- nvinfo : EIATTR_MAXREG_COUNT
	.align		4
        /*001c*/ 	.byte	0x03, 0x1b
        /*001e*/ 	.short	0x00a8


	//----- nvinfo : EIATTR_NUM_BARRIERS
	.align		4
        /*0020*/ 	.byte	0x02, 0x4c
        /*0022*/ 	.byte	0x01
	.zero		1


	//----- nvinfo : EIATTR_EXTERNS
	.align		4
        /*0024*/ 	.byte	0x04, 0x0f
        /*0026*/ 	.short	(.L_25 - .L_24)


	//   ....[0]....
	.align		4
.L_24:
        /*0028*/ 	.word	index@(__assertfail)


	//----- nvinfo : EIATTR_ANNOTATIONS
	.align		4
.L_25:
        /*002c*/ 	.byte	0x04, 0x55
        /*002e*/ 	.short	(.L_27 - .L_26)


	//   ....[0]....
.L_26:
        /*0030*/ 	.word	0x00000001
        /*0034*/ 	.byte	0xc0, 0x09, 0x00, 0x00, 0x01, 0x00, 0x00, 0x00, 0xd0, 0x09, 0x00, 0x00, 0x01, 0x00, 0x00, 0x00
        /* <DEDUP_REMOVED lines=2918> */
        /*b6a4*/ 	.byte	0xc0, 0xe5, 0x03, 0x00, 0x01, 0x00, 0x00, 0x00, 0xe0, 0xe5, 0x03, 0x00


	//----- nvinfo : EIATTR_MERCURY_ISA_VERSION
	.align		4
.L_27:
        /*b6b0*/ 	.byte	0x03, 0x5f
        /*b6b2*/ 	.short	0x0101


	//----- nvinfo : EIATTR_INT_WARP_WIDE_INSTR_OFFSETS
	.align		4
        /*b6b4*/ 	.byte	0x04, 0x31
        /*b6b6*/ 	.short	(.L_29 - .L_28)


	//   ....[0]....
.L_28:
        /*b6b8*/ 	.word	0x00000540


	//   ....[1]....
        /*b6bc*/ 	.word	0x00000550


	//   ....[2]....
        /*b6c0*/ 	.word	0x000006c0


	//   ....[3]....
        /*b6c4*/ 	.word	0x0001aca0


	//----- nvinfo : EIATTR_COOP_GROUP_MASK_REGIDS
	.align		4
.L_29:
        /*b6c8*/ 	.byte	0x04, 0x29
        /*b6ca*/ 	.short	(.L_31 - .L_30)


	//   ....[0]....
.L_30:
        /*b6cc*/ 	.word	0xffffffff


	//   ....[1]....
        /*b6d0*/ 	.word	0xffffffff


	//   ....[2]....
        /*b6d4*/ 	.word	0xffffffff


	//   ....[3]....
        /*b6d8*/ 	.word	0xffffffff


	//   ....[4]....
        /*b6dc*/ 	.word	0xffffffff


	//   ....[5]....
        /*b6e0*/ 	.word	0xffffffff


	//----- nvinfo : EIATTR_COOP_GROUP_INSTR_OFFSETS
	.align		4
.L_31:
        /*b6e4*/ 	.byte	0x04, 0x28
        /*b6e6*/ 	.short	(.L_33 - .L_32)


	//   ....[0]....
.L_32:
        /*b6e8*/ 	.word	0x00000070


	//   ....[1]....
        /*b6ec*/ 	.word	0x00000080


	//   ....[2]....
        /*b6f0*/ 	.word	0x000001a0


	//   ....[3]....
        /*b6f4*/ 	.word	0x00000390


	//   ....[4]....
        /*b6f8*/ 	.word	0x00000800


	//   ....[5]....
        /*b6fc*/ 	.word	0x000013d0


	//----- nvinfo : EIATTR_REG_RECONFIG
	.align		4
.L_33:
        /*b700*/ 	.byte	0x01, 0x54
	.zero		2


	//----- nvinfo : EIATTR_SYSCALL_OFFSETS
	.align		4
        /*b704*/ 	.byte	0x04, 0x46
        /*b706*/ 	.short	(.L_35 - .L_34)


	//   ....[0]....
.L_34:
        /*b708*/ 	.word	0x00001580


	//----- nvinfo : EIATTR_MBARRIER_INSTR_OFFSETS
	.align		4
.L_35:
        /*b70c*/ 	.byte	0x04, 0x39
        /*b70e*/ 	.short	(.L_37 - .L_36)


	//   ....[0]....
.L_36:
        /*b710*/ 	.word	0x00000320
        /*b714*/ 	.word	0x000000ff
        /*b718*/ 	.word	0x00000000
        /*b71c*/ 	.short	0x0100
        /*b71e*/ 	.byte	0x08
	.zero		1


	//   ....[1]....
        /*b720*/ 	.word	0x00000330
        /*b724*/ 	.word	0x000000ff
        /*b728*/ 	.word	0x00000010
        /*b72c*/ 	.short	0x0100
        /*b72e*/ 	.byte	0x08
	.zero		1


	//   ....[2]....
        /*b730*/ 	.word	0x00000340
        /*b734*/ 	.word	0x000000ff
        /*b738*/ 	.word	0x00000008
        /*b73c*/ 	.short	0x0100
        /*b73e*/ 	.byte	0x08
	.zero		1


	//   ....[3]....
        /*b740*/ 	.word	0x00000350
        /*b744*/ 	.word	0x000000ff
        /*b748*/ 	.word	0x00000018
        /*b74c*/ 	.short	0x0100
        /*b74e*/ 	.byte	0x08
	.zero		1


	//   ....[4]....
        /*b750*/ 	.word	0x00000730
        /*b754*/ 	.word	0x000000ff
        /*b758*/ 	.word	0x00000030
        /*b75c*/ 	.short	0x0100
        /*b75e*/ 	.byte	0x06
	.zero		1


	//   ....[5]....
        /*b760*/ 	.word	0x00000760
        /*b764*/ 	.word	0x000000ff
        /*b768*/ 	.word	0x00000038
        /*b76c*/ 	.short	0x0100
        /*b76e*/ 	.byte	0x06
	.zero		1


	//   ....[6]....
        /*b770*/ 	.word	0x00001660
        /*b774*/ 	.word	0x00000004
        /*b778*/ 	.word	0x00000000
        /*b77c*/ 	.short	0x010a
        /*b77e*/ 	.byte	0x3f
	.zero		1


	//   ....[7]....
        /*b780*/ 	.word	0x000016a0
        /*b784*/ 	.word	0x00000004
        /*b788*/ 	.word	0x00000000
        /*b78c*/ 	.short	0x010a
        /*b78e*/ 	.byte	0x3f
	.zero		1


	//   ....[8]....
        /*b790*/ 	.word	0x0000cfa0
        /*b794*/ 	.word	0x00000004
        /*b798*/ 	.word	0x00000000
        /*b79c*/ 	.short	0x010a
        /*b79e*/ 	.byte	0x3f
	.zero		1


	//   ....[9]....
        /*b7a0*/ 	.word	0x0000cfe0
        /*b7a4*/ 	.word	0x00000004
        /*b7a8*/ 	.word	0x00000000
        /*b7ac*/ 	.short	0x010a
        /*b7ae*/ 	.byte	0x3f
	.zero		1


	//   ....[10]....
        /*b7b0*/ 	.word	0x0001ab30
        /*b7b4*/ 	.word	0x00000004
        /*b7b8*/ 	.word	0x00000000
        /*b7bc*/ 	.short	0x0101
        /*b7be*/ 	.byte	0x3f
	.zero		1


	//   ....[11]....
        /*b7c0*/ 	.word	0x0001ad30
        /*b7c4*/ 	.word	0x00000000
        /*b7c8*/ 	.word	0x00000000
        /*b7cc*/ 	.short	0x0101
        /*b7ce*/ 	.byte	0x3f
	.zero		1


	//   ....[12]....
        /*b7d0*/ 	.word	0x0003e140
        /*b7d4*/ 	.word	0x0000000f
        /*b7d8*/ 	.word	0x00000010
        /*b7dc*/ 	.short	0x010a
        /*b7de*/ 	.byte	0x3f
	.zero		1


	//   ....[13]....
        /*b7e0*/ 	.word	0x0003e550
        /*b7e4*/ 	.word	0x00000002
        /*b7e8*/ 	.word	0x00000038
        /*b7ec*/ 	.short	0x0101
        /*b7ee*/ 	.byte	0x3f
	.zero		1


	//   ....[14]....
        /*b7f0*/ 	.word	0x0003ecf0
        /*b7f4*/ 	.word	0x00000005
        /*b7f8*/ 	.word	0x00000000
        /*b7fc*/ 	.short	0x010a
        /*b7fe*/ 	.byte	0x3f
	.zero		1


	//   ....[15]....
        /*b800*/ 	.word	0x0003ed80
        /*b804*/ 	.word	0x00000003
        /*b808*/ 	.word	0x00000000
        /*b80c*/ 	.short	0x010a
        /*b80e*/ 	.byte	0x3f
	.zero		1


	//   ....[16]....
        /*b810*/ 	.word	0x0003ede0
        /*b814*/ 	.word	0x00000004
        /*b818*/ 	.word	0x00000000
        /*b81c*/ 	.short	0x010a
        /*b81e*/ 	.byte	0x3f
	.zero		1


	//   ....[17]....
        /*b820*/ 	.word	0x0003ee30
        /*b824*/ 	.word	0x00000004
        /*b828*/ 	.word	0x00000000
        /*b82c*/ 	.short	0x010a
        /*b82e*/ 	.byte	0x3f
	.zero		1


	//   ....[18]....
        /*b830*/ 	.word	0x0003ef00
        /*b834*/ 	.word	0x0000000f
        /*b838*/ 	.word	0x00000010
        /*b83c*/ 	.short	0x010a
        /*b83e*/ 	.byte	0x3f
	.zero		1


	//   ....[19]....
        /*b840*/ 	.word	0x0003efd0
        /*b844*/ 	.word	0x00000005
        /*b848*/ 	.word	0x00000000
        /*b84c*/ 	.short	0x010a
        /*b84e*/ 	.byte	0x3f
	.zero		1


	//----- nvinfo : EIATTR_NUM_MBARRIERS
	.align		4
.L_37:
        /*b850*/ 	.byte	0x03, 0x38
        /*b852*/ 	.short	0x0006


	//----- nvinfo : EIATTR_EXIT_INSTR_OFFSETS
	.align		4
        /*b854*/ 	.byte	0x04, 0x1c
        /*b856*/ 	.short	(.L_39 - .L_38)


	//   ....[0]....
.L_38:
        /*b858*/ 	.word	0x00000a60


	//   ....[1]....
        /*b85c*/ 	.word	0x000012f0


	//   ....[2]....
        /*b860*/ 	.word	0x0003d7b0


	//   ....[3]....
        /*b864*/ 	.word	0x0003ddd0


	//   ....[4]....
        /*b868*/ 	.word	0x0003edd0


	//----- nvinfo : EIATTR_MAX_THREADS
	.align		4
.L_39:
        /*b86c*/ 	.byte	0x04, 0x05
        /*b86e*/ 	.short	(.L_41 - .L_40)
.L_40:
        /*b870*/ 	.word	0x00000180
        /*b874*/ 	.word	0x00000001
        /*b878*/ 	.word	0x00000001


	//----- nvinfo : EIATTR_CRS_STACK_SIZE
	.align		4
.L_41:
        /*b87c*/ 	.byte	0x04, 0x1e
        /*b87e*/ 	.short	(.L_43 - .L_42)
.L_42:
        /*b880*/ 	.word	0x00000000


	//----- nvinfo : EIATTR_CBANK_PARAM_SIZE
	.align		4
.L_43:
        /*b884*/ 	.byte	0x03, 0x19
        /*b886*/ 	.short	0x0470


	//----- nvinfo : EIATTR_PARAM_CBANK
	.align		4
        /*b888*/ 	.byte	0x04, 0x0a
        /*b88a*/ 	.short	(.L_45 - .L_44)
	.align		4
.L_44:
        /*b88c*/ 	.word	index@(.nv.constant0._ZN7cutlass13device_kernelINS_4gemm6kernel13GemmUniversalIN4cute5tupleIJiiiiEEENS1_10collective13CollectiveMmaINS1_34MainloopSm90TmaGmmaWarpSpecializedILi2ENS5_IJNS4_1CILi2EEENSA_ILi1EEESC_EEENS1_35KernelTmaWarpSpecializedCooperativeEEENS5_IJNSA_ILi512EEENSA_ILi256EEENSA_ILi64EEEEEENS_10bfloat16_tENS5_IJlSC_lEEESK_SL_NS4_8TiledMMAINS4_8MMA_AtomIJNS4_4SM904GMMA28MMA_64x256x16_F32BF16BF16_SSILNSP_5MajorE0ELSR_0ELNSP_7ScaleInE1ELSS_1EEEEEENS4_6LayoutISD_NS5_IJSC_NSA_ILi0EEESW_EEEEENS5_IJNS4_10UnderscoreESZ_SZ_EEEEENS4_13SM90_TMA_LOADENS4_14ComposedLayoutINS4_7SwizzleILi3ELi4ELi3EEENS4_18smem_ptr_flag_bitsILi16EEENSV_INS5_IJNSA_ILi8EEESI_EEENS5_IJSI_SC_EEEEEEEvNS4_8identityENS4_23SM90_TMA_LOAD_MULTICASTES1C_vS1D_EENS_8epilogue10collective6detail29Sm90TmaWarpSpecializedAdapterINS1H_15DefaultEpilogueISK_SL_SL_NS1G_6thread17LinearCombinationISK_Li1EffLNS1L_9ScaleType4KindE0ELNS_15FloatRoundStyleE2ESK_EENS1_15EpilogueDefaultEEEEEvvEEEEvNT_6ParamsE)
        /*b890*/ 	.short	0x0210
        /*b892*/ 	.short	0x0470


	//----- nvinfo : EIATTR_SW_WAR
	.align		4
.L_45:
        /*b894*/ 	.byte	0x04, 0x36
        /*b896*/ 	.short	(.L_47 - .L_46)
.L_46:
        /*b898*/ 	.word	0x00000008
.L_47:


//--------------------- .nv.callgraph             --------------------------
	.section	.nv.callgraph,"",@"SHT_CUDA_CALLGRAPH"
	.align	4
	.sectionentsize	8
	.align		4
        /*0000*/ 	.word	0x00000000
	.align		4
        /*0004*/ 	.word	0xffffffff
	.align		4
        /*0008*/ 	.word	index@(_ZN7cutlass13device_kernelINS_4gemm6kernel13GemmUniversalIN4cute5tupleIJiiiiEEENS1_10collective13CollectiveMmaINS1_34MainloopSm90TmaGmmaWarpSpecializedILi2ENS5_IJNS4_1CILi2EEENSA_ILi1EEESC_EEENS1_35KernelTmaWarpSpecializedCooperativeEEENS5_IJNSA_ILi512EEENSA_ILi256EEENSA_ILi64EEEEEENS_10bfloat16_tENS5_IJlSC_lEEESK_SL_NS4_8TiledMMAINS4_8MMA_AtomIJNS4_4SM904GMMA28MMA_64x256x16_F32BF16BF16_SSILNSP_5MajorE0ELSR_0ELNSP_7ScaleInE1ELSS_1EEEEEENS4_6LayoutISD_NS5_IJSC_NSA_ILi0EEESW_EEEEENS5_IJNS4_10UnderscoreESZ_SZ_EEEEENS4_13SM90_TMA_LOADENS4_14ComposedLayoutINS4_7SwizzleILi3ELi4ELi3EEENS4_18smem_ptr_flag_bitsILi16EEENSV_INS5_IJNSA_ILi8EEESI_EEENS5_IJSI_SC_EEEEEEEvNS4_8identityENS4_23SM90_TMA_LOAD_MULTICASTES1C_vS1D_EENS_8epilogue10collective6detail29Sm90TmaWarpSpecializedAdapterINS1H_15DefaultEpilogueISK_SL_SL_NS1G_6thread17LinearCombinationISK_Li1EffLNS1L_9ScaleType4KindE0ELNS_15FloatRoundStyleE2ESK_EENS1_15EpilogueDefaultEEEEEvvEEEEvNT_6ParamsE)
	.align		4
        /*000c*/ 	.word	index@(__assertfail)
	.align		4
        /*0010*/ 	.word	0x00000000
	.align		4
        /*0014*/ 	.word	0xfffffffe
	.align		4
        /*0018*/ 	.word	0x00000000
	.align		4
        /*001c*/ 	.word	0xfffffffd
	.align		4
        /*0020*/ 	.word	0x00000000
	.align		4
        /*0024*/ 	.word	0xfffffffc


//--------------------- .nv.constant4             --------------------------
	.section	.nv.constant4,"a",@progbits
	.align	8
	.align		8
.nv.constant4:
        /*0000*/ 	.dword	__assertfail
	.align		8
        /*0008*/ 	.dword	__unnamed_1
	.align		8
        /*0010*/ 	.dword	_ZN40_INTERNAL_5fd3a7bd_4_k_cu_c78f5078_178704cuda3std3__45__cpo5beginE
	.align		8
        /*0018*/ 	.dword	_ZN40_INTERNAL_5fd3a7bd_4_k_cu_c78f5078_178704cuda3std3__45__cpo3endE
	.align		8
        /*0020*/ 	.dword	_ZN40_INTERNAL_5fd3a7bd_4_k_cu_c78f5078_178704cuda3std3__45__cpo6cbeginE
	.align		8
        /*0028*/ 	.dword	_ZN40_INTERNAL_5fd3a7bd_4_k_cu_c78f5078_178704cuda3std3__45__cpo4cendE
	.align		8
        /*0030*/ 	.dword	_ZN40_INTERNAL_5fd3a7bd_4_k_cu_c78f5078_178704cuda3std3__442_GLOBAL__N__5fd3a7bd_4_k_cu_c78f5078_178706ignoreE
	.align		8
        /*0038*/ 	.dword	_ZN40_INTERNAL_5fd3a7bd_4_k_cu_c78f5078_178704cuda3std3__419piecewise_constructE
	.align		8
        /*0040*/ 	.dword	_ZN40_INTERNAL_5fd3a7bd_4_k_cu_c78f5078_178704cuda3std3__48in_placeE
	.align		8
        /*0048*/ 	.dword	_ZN40_INTERNAL_5fd3a7bd_4_k_cu_c78f5078_178704cuda3std6ranges3__45__cpo4swapE
	.align		8
        /*0050*/ 	.dword	_ZN40_INTERNAL_5fd3a7bd_4_k_cu_c78f5078_178704cuda3std6ranges3__45__cpo9iter_moveE
	.align		8
        /*0058*/ 	.dword	_ZN40_INTERNAL_5fd3a7bd_4_k_cu_c78f5078_178704cute7productE
	.align		8
        /*0060*/ 	.dword	_ZN40_INTERNAL_5fd3a7bd_4_k_cu_c78f5078_178704cute1_E
	.align		8
        /*0068*/ 	.dword	$str$22
	.align		8
        /*0070*/ 	.dword	$str$23


//--------------------- .text._ZN7cutlass13device_kernelINS_4gemm6kernel13GemmUniversalIN4cute5tupleIJiiiiEEENS1_10collective13CollectiveMmaINS1_34MainloopSm90TmaGmmaWarpSpecializedILi2ENS5_IJNS4_1CILi2EEENSA_ILi1EEESC_EEENS1_35KernelTmaWarpSpecializedCooperativeEEENS5_IJNSA_ILi512EEENSA_ILi256EEENSA_ILi64EEEEEENS_10bfloat16_tENS5_IJlSC_lEEESK_SL_NS4_8TiledMMAINS4_8MMA_AtomIJNS4_4SM904GMMA28MMA_64x256x16_F32BF16BF16_SSILNSP_5MajorE0ELSR_0ELNSP_7ScaleInE1ELSS_1EEEEEENS4_6LayoutISD_NS5_IJSC_NSA_ILi0EEESW_EEEEENS5_IJNS4_10UnderscoreESZ_SZ_EEEEENS4_13SM90_TMA_LOADENS4_14ComposedLayoutINS4_7SwizzleILi3ELi4ELi3EEENS4_18smem_ptr_flag_bitsILi16EEENSV_INS5_IJNSA_ILi8EEESI_EEENS5_IJSI_SC_EEEEEEEvNS4_8identityENS4_23SM90_TMA_LOAD_MULTICASTES1C_vS1D_EENS_8epilogue10collective6detail29Sm90TmaWarpSpecializedAdapterINS1H_15DefaultEpilogueISK_SL_SL_NS1G_6thread17LinearCombinationISK_Li1EffLNS1L_9ScaleType4KindE0ELNS_15FloatRoundStyleE2ESK_EENS1_15EpilogueDefaultEEEEEvvEEEEvNT_6ParamsE --------------------------
	.section	.text._ZN7cutlass13device_kernelINS_4gemm6kernel13GemmUniversalIN4cute5tupleIJiiiiEEENS1_10collective13CollectiveMmaINS1_34MainloopSm90TmaGmmaWarpSpecializedILi2ENS5_IJNS4_1CILi2EEENSA_ILi1EEESC_EEENS1_35KernelTmaWarpSpecializedCooperativeEEENS5_IJNSA_ILi512EEENSA_ILi256EEENSA_ILi64EEEEEENS_10bfloat16_tENS5_IJlSC_lEEESK_SL_NS4_8TiledMMAINS4_8MMA_AtomIJNS4_4SM904GMMA28MMA_64x256x16_F32BF16BF16_SSILNSP_5MajorE0ELSR_0ELNSP_7ScaleInE1ELSS_1EEEEEENS4_6LayoutISD_NS5_IJSC_NSA_ILi0EEESW_EEEEENS5_IJNS4_10UnderscoreESZ_SZ_EEEEENS4_13SM90_TMA_LOADENS4_14ComposedLayoutINS4_7SwizzleILi3ELi4ELi3EEENS4_18smem_ptr_flag_bitsILi16EEENSV_INS5_IJNSA_ILi8EEESI_EEENS5_IJSI_SC_EEEEEEEvNS4_8identityENS4_23SM90_TMA_LOAD_MULTICASTES1C_vS1D_EENS_8epilogue10collective6detail29Sm90TmaWarpSpecializedAdapterINS1H_15DefaultEpilogueISK_SL_SL_NS1G_6thread17LinearCombinationISK_Li1EffLNS1L_9ScaleType4KindE0ELNS_15FloatRoundStyleE2ESK_EENS1_15EpilogueDefaultEEEEEvvEEEEvNT_6ParamsE,"ax",@progbits
	.align	128
.text._ZN7cutlass13device_kernelINS_4gemm6kernel13GemmUniversalIN4cute5tupleIJiiiiEEENS1_10collective13CollectiveMmaINS1_34MainloopSm90TmaGmmaWarpSpecializedILi2ENS5_IJNS4_1CILi2EEENSA_ILi1EEESC_EEENS1_35KernelTmaWarpSpecializedCooperativeEEENS5_IJNSA_ILi512EEENSA_ILi256EEENSA_ILi64EEEEEENS_10bfloat16_tENS5_IJlSC_lEEESK_SL_NS4_8TiledMMAINS4_8MMA_AtomIJNS4_4SM904GMMA28MMA_64x256x16_F32BF16BF16_SSILNSP_5MajorE0ELSR_0ELNSP_7ScaleInE1ELSS_1EEEEEENS4_6LayoutISD_NS5_IJSC_NSA_ILi0EEESW_EEEEENS5_IJNS4_10UnderscoreESZ_SZ_EEEEENS4_13SM90_TMA_LOADENS4_14ComposedLayoutINS4_7SwizzleILi3ELi4ELi3EEENS4_18smem_ptr_flag_bitsILi16EEENSV_INS5_IJNSA_ILi8EEESI_EEENS5_IJSI_SC_EEEEEEEvNS4_8identityENS4_23SM90_TMA_LOAD_MULTICASTES1C_vS1D_EENS_8epilogue10collective6detail29Sm90TmaWarpSpecializedAdapterINS1H_15DefaultEpilogueISK_SL_SL_NS1G_6thread17LinearCombinationISK_Li1EffLNS1L_9ScaleType4KindE0ELNS_15FloatRoundStyleE2ESK_EENS1_15EpilogueDefaultEEEEEvvEEEEvNT_6ParamsE:
        .type           _ZN7cutlass13device_kernelINS_4gemm6kernel13GemmUniversalIN4cute5tupleIJiiiiEEENS1_10collective13CollectiveMmaINS1_34MainloopSm90TmaGmmaWarpSpecializedILi2ENS5_IJNS4_1CILi2EEENSA_ILi1EEESC_EEENS1_35KernelTmaWarpSpecializedCooperativeEEENS5_IJNSA_ILi512EEENSA_ILi256EEENSA_ILi64EEEEEENS_10bfloat16_tENS5_IJlSC_lEEESK_SL_NS4_8TiledMMAINS4_8MMA_AtomIJNS4_4SM904GMMA28MMA_64x256x16_F32BF16BF16_SSILNSP_5MajorE0ELSR_0ELNSP_7ScaleInE1ELSS_1EEEEEENS4_6LayoutISD_NS5_IJSC_NSA_ILi0EEESW_EEEEENS5_IJNS4_10UnderscoreESZ_SZ_EEEEENS4_13SM90_TMA_LOADENS4_14ComposedLayoutINS4_7SwizzleILi3ELi4ELi3EEENS4_18smem_ptr_flag_bitsILi16EEENSV_INS5_IJNSA_ILi8EEESI_EEENS5_IJSI_SC_EEEEEEEvNS4_8identityENS4_23SM90_TMA_LOAD_MULTICASTES1C_vS1D_EENS_8epilogue10collective6detail29Sm90TmaWarpSpecializedAdapterINS1H_15DefaultEpilogueISK_SL_SL_NS1G_6thread17LinearCombinationISK_Li1EffLNS1L_9ScaleType4KindE0ELNS_15FloatRoundStyleE2ESK_EENS1_15EpilogueDefaultEEEEEvvEEEEvNT_6ParamsE,@function
        .size           _ZN7cutlass13device_kernelINS_4gemm6kernel13GemmUniversalIN4cute5tupleIJiiiiEEENS1_10collective13CollectiveMmaINS1_34MainloopSm90TmaGmmaWarpSpecializedILi2ENS5_IJNS4_1CILi2EEENSA_ILi1EEESC_EEENS1_35KernelTmaWarpSpecializedCooperativeEEENS5_IJNSA_ILi512EEENSA_ILi256EEENSA_ILi64EEEEEENS_10bfloat16_tENS5_IJlSC_lEEESK_SL_NS4_8TiledMMAINS4_8MMA_AtomIJNS4_4SM904GMMA28MMA_64x256x16_F32BF16BF16_SSILNSP_5MajorE0ELSR_0ELNSP_7ScaleInE1ELSS_1EEEEEENS4_6LayoutISD_NS5_IJSC_NSA_ILi0EEESW_EEEEENS5_IJNS4_10UnderscoreESZ_SZ_EEEEENS4_13SM90_TMA_LOADENS4_14ComposedLayoutINS4_7SwizzleILi3ELi4ELi3EEENS4_18smem_ptr_flag_bitsILi16EEENSV_INS5_IJNSA_ILi8EEESI_EEENS5_IJSI_SC_EEEEEEEvNS4_8identityENS4_23SM90_TMA_LOAD_MULTICASTES1C_vS1D_EENS_8epilogue10collective6detail29Sm90TmaWarpSpecializedAdapterINS1H_15DefaultEpilogueISK_SL_SL_NS1G_6thread17LinearCombinationISK_Li1EffLNS1L_9ScaleType4KindE0ELNS_15FloatRoundStyleE2ESK_EENS1_15EpilogueDefaultEEEEEvvEEEEvNT_6ParamsE,(.L_x_1083 - _ZN7cutlass13device_kernelINS_4gemm6kernel13GemmUniversalIN4cute5tupleIJiiiiEEENS1_10collective13CollectiveMmaINS1_34MainloopSm90TmaGmmaWarpSpecializedILi2ENS5_IJNS4_1CILi2EEENSA_ILi1EEESC_EEENS1_35KernelTmaWarpSpecializedCooperativeEEENS5_IJNSA_ILi512EEENSA_ILi256EEENSA_ILi64EEEEEENS_10bfloat16_tENS5_IJlSC_lEEESK_SL_NS4_8TiledMMAINS4_8MMA_AtomIJNS4_4SM904GMMA28MMA_64x256x16_F32BF16BF16_SSILNSP_5MajorE0ELSR_0ELNSP_7ScaleInE1ELSS_1EEEEEENS4_6LayoutISD_NS5_IJSC_NSA_ILi0EEESW_EEEEENS5_IJNS4_10UnderscoreESZ_SZ_EEEEENS4_13SM90_TMA_LOADENS4_14ComposedLayoutINS4_7SwizzleILi3ELi4ELi3EEENS4_18smem_ptr_flag_bitsILi16EEENSV_INS5_IJNSA_ILi8EEESI_EEENS5_IJSI_SC_EEEEEEEvNS4_8identityENS4_23SM90_TMA_LOAD_MULTICASTES1C_vS1D_EENS_8epilogue10collective6detail29Sm90TmaWarpSpecializedAdapterINS1H_15DefaultEpilogueISK_SL_SL_NS1G_6thread17LinearCombinationISK_Li1EffLNS1L_9ScaleType4KindE0ELNS_15FloatRoundStyleE2ESK_EENS1_15EpilogueDefaultEEEEEvvEEEEvNT_6ParamsE)
        .other          _ZN7cutlass13device_kernelINS_4gemm6kernel13GemmUniversalIN4cute5tupleIJiiiiEEENS1_10collective13CollectiveMmaINS1_34MainloopSm90TmaGmmaWarpSpecializedILi2ENS5_IJNS4_1CILi2EEENSA_ILi1EEESC_EEENS1_35KernelTmaWarpSpecializedCooperativeEEENS5_IJNSA_ILi512EEENSA_ILi256EEENSA_ILi64EEEEEENS_10bfloat16_tENS5_IJlSC_lEEESK_SL_NS4_8TiledMMAINS4_8MMA_AtomIJNS4_4SM904GMMA28MMA_64x256x16_F32BF16BF16_SSILNSP_5MajorE0ELSR_0ELNSP_7ScaleInE1ELSS_1EEEEEENS4_6LayoutISD_NS5_IJSC_NSA_ILi0EEESW_EEEEENS5_IJNS4_10UnderscoreESZ_SZ_EEEEENS4_13SM90_TMA_LOADENS4_14ComposedLayoutINS4_7SwizzleILi3ELi4ELi3EEENS4_18smem_ptr_flag_bitsILi16EEENSV_INS5_IJNSA_ILi8EEESI_EEENS5_IJSI_SC_EEEEEEEvNS4_8identityENS4_23SM90_TMA_LOAD_MULTICASTES1C_vS1D_EENS_8epilogue10collective6detail29Sm90TmaWarpSpecializedAdapterINS1H_15DefaultEpilogueISK_SL_SL_NS1G_6thread17LinearCombinationISK_Li1EffLNS1L_9ScaleType4KindE0ELNS_15FloatRoundStyleE2ESK_EENS1_15EpilogueDefaultEEEEEvvEEEEvNT_6ParamsE,@"STO_CUDA_ENTRY STV_DEFAULT"
_ZN7cutlass13device_kernelINS_4gemm6kernel13GemmUniversalIN4cute5tupleIJiiiiEEENS1_10collective13CollectiveMmaINS1_34MainloopSm90TmaGmmaWarpSpecializedILi2ENS5_IJNS4_1CILi2EEENSA_ILi1EEESC_EEENS1_35KernelTmaWarpSpecializedCooperativeEEENS5_IJNSA_ILi512EEENSA_ILi256EEENSA_ILi64EEEEEENS_10bfloat16_tENS5_IJlSC_lEEESK_SL_NS4_8TiledMMAINS4_8MMA_AtomIJNS4_4SM904GMMA28MMA_64x256x16_F32BF16BF16_SSILNSP_5MajorE0ELSR_0ELNSP_7ScaleInE1ELSS_1EEEEEENS4_6LayoutISD_NS5_IJSC_NSA_ILi0EEESW_EEEEENS5_IJNS4_10UnderscoreESZ_SZ_EEEEENS4_13SM90_TMA_LOADENS4_14ComposedLayoutINS4_7SwizzleILi3ELi4ELi3EEENS4_18smem_ptr_flag_bitsILi16EEENSV_INS5_IJNSA_ILi8EEESI_EEENS5_IJSI_SC_EEEEEEEvNS4_8identityENS4_23SM90_TMA_LOAD_MULTICASTES1C_vS1D_EENS_8epilogue10collective6detail29Sm90TmaWarpSpecializedAdapterINS1H_15DefaultEpilogueISK_SL_SL_NS1G_6thread17LinearCombinationISK_Li1EffLNS1L_9ScaleType4KindE0ELNS_15FloatRoundStyleE2ESK_EENS1_15EpilogueDefaultEEEEEvvEEEEvNT_6ParamsE:
[----:B------:R-:W0:Y:S02]  /*0000*/  LDC R1, c[0x0][0x28] ;  /* 0x00000a00ff017b82 */ /* 0x000e240000000800 */
[----:B0-----:R-:W-:Y:S01]  /*0010*/  VIADD R1, R1, 0xffffe4c8 ;  /* 0xffffe4c801017836 */ /* 0x001fe20000000000 */
[----:B------:R-:W0:Y:S01]  /*0020*/  S2R R4, SR_TID.X ;  /* 0x0000000000047919 */ /* 0x000e220000002100 */
[----:B------:R-:W-:Y:S01]  /*0030*/  ELECT P0, URZ, PT ;  /* 0x00000000003f782f */ /* 0x000fe20003800000 */
[----:B------:R-:W-:Y:S01]  /*0040*/  BSSY B0, `(.L_x_0) ;  /* 0x0000015000007945 */ /* 0x000fe20003800000 */
[--C-:B0-----:R-:W-:Y:S02]  /*0050*/  SHF.R.U32.HI R0, RZ, 0x5, R4.reuse ;  /* 0x00000005ff007819 */ /* 0x101fe40000011604 */
[----:B------:R-:W-:-:S03]  /*0060*/  SHF.R.U32.HI R2, RZ, 0x7, R4 ;  /* 0x00000007ff027819 */ /* 0x000fc60000011604 */
[----:B------:R-:W0:Y:S04]  /*0070*/  SHFL.IDX PT, R3, R0, RZ, 0x1f ;  /* 0x00001fff00037589 */ /* 0x000e2800000e0000 */
[----:B------:R-:W1:Y:S01]  /*0080*/  SHFL.IDX PT, R2, R2, RZ, 0x1f ;  /* 0x00001fff02027589 */ /* 0x000e6200000e0000 */
[----:B0-----:R-:W-:Y:S02]  /*0090*/  R2UR UR9, R3 ;  /* 0x00000000030972ca */ /* 0x001fe400000e0000 */
[----:B-1----:R-:W-:-:S11]  /*00a0*/  R2UR UR5, R2 ;  /* 0x00000000020572ca */ /* 0x002fd600000e0000 */
[----:B------:R-:W-:Y:S02]  /*00b0*/  USHF.R.S32.HI UR4, URZ, 0x1f, UR9 ;  /* 0x0000001f3f047899 */ /* 0x000fe40008011409 */
[----:B------:R-:W-:Y:S02]  /*00c0*/  ISETP.NE.OR P0, PT, RZ, UR9, !P0 ;  /* 0x00000009ff007c0c */ /* 0x000fe4000c705670 */
[----:B------:R-:W-:-:S04]  /*00d0*/  ULEA.HI UR4, UR4, UR9, URZ, 0x2 ;  /* 0x0000000904047291 */ /* 0x000fc8000f8f103f */
[----:B------:R-:W-:-:S04]  /*00e0*/  ULOP3.LUT UR4, UR4, 0xfffffffc, URZ, 0xc0, !UPT ;  /* 0xfffffffc04047892 */ /* 0x000fc8000f8ec03f */
[----:B------:R-:W-:-:S03]  /*00f0*/  UIADD3 UR9, UR9, -UR4, URZ ;  /* 0x8000000409097290 */ /* 0x000fc6000fffe03f */
[----:B------:R-:W-:Y:S09]  /*0100*/  @P0 BRA `(.L_x_1) ;  /* 0x0000000000200947 */ /* 0x000ff20003800000 */
[----:B------:R-:W-:Y:S02]  /*0110*/  ULDC.64 UR6, c[0x0][0x198] ;  /* 0x0000660000067ab9 */ /* 0x000fe40000000a00 */
[----:B------:R-:W-:Y:S02]  /*0120*/  UIADD3 UR10, UP0, UR6, 0xf0, URZ ;  /* 0x000000f0060a7890 */ /* 0x000fe4000ff1e03f */
[----:B------:R-:W-:Y:S02]  /*0130*/  UIADD3 UR6, UP1, UR6, 0x1f0, URZ ;  /* 0x000001f006067890 */ /* 0x000fe4000ff3e03f */
[----:B------:R-:W-:Y:S02]  /*0140*/  UIADD3.X UR11, URZ, UR7, URZ, UP0, !UPT ;  /* 0x000000073f0b7290 */ /* 0x000fe400087fe43f */
[----:B------:R-:W-:-:S07]  /*0150*/  UIADD3.X UR7, URZ, UR7, URZ, UP1, !UPT ;  /* 0x000000073f077290 */ /* 0x000fce0008ffe43f */
[----:B------:R0:W-:Y:S02]  /*0160*/  UTMACCTL.PF [UR10] ;  /* 0x000000000a0079b9 */ /* 0x0001e40008040000 */
[----:B------:R0:W-:Y:S02]  /*0170*/  UTMACCTL.PF [UR6] ;  /* 0x00000000060079b9 */ /* 0x0001e40008040000 */
[----:B0-----:R-:W-:Y:S01]  /*0180*/  NOP ;  /* 0x0000000000007918 */ /* 0x001fe20000000000 */
.L_x_1:
[----:B------:R-:W-:Y:S05]  /*0190*/  BSYNC B0 ;  /* 0x0000000000007941 */ /* 0x000fea0003800000 */
.L_x_0:
[----:B------:R-:W0:Y:S01]  /*01a0*/  SHFL.IDX PT, R2, R0, RZ, 0x1f ;  /* 0x00001fff00027589 */ /* 0x000e2200000e0000 */
[----:B------:R-:W-:Y:S01]  /*01b0*/  UISETP.NE.AND UP0, UPT, UR9, 0x3, UPT ;  /* 0x000000030900788c */ /* 0x000fe2000bf05270 */
[----:B------:R-:W-:Y:S01]  /*01c0*/  ISETP.NE.AND P1, PT, RZ, UR5, PT ;  /* 0x00000005ff007c0c */ /* 0x000fe2000bf25270 */
[----:B------:R-:W-:Y:S02]  /*01d0*/  UIADD3 UR16, UR5, -0x1, URZ ;  /* 0xffffffff05107890 */ /* 0x000fe4000fffe03f */
[----:B------:R-:W-:Y:S02]  /*01e0*/  UISETP.EQ.OR UP0, UPT, UR9, URZ, !UP0 ;  /* 0x0000003f0900728c */ /* 0x000fe4000c702670 */
[----:B------:R-:W-:Y:S02]  /*01f0*/  UISETP.GE.U32.AND UP1, UPT, UR16, 0x2, UPT ;  /* 0x000000021000788c */ /* 0x000fe4000bf26070 */
[----:B------:R-:W-:-:S04]  /*0200*/  UISETP.EQ.AND UP0, UPT, UR5, URZ, UP0 ;  /* 0x0000003f0500728c */ /* 0x000fc80008702270 */
[----:B------:R-:W-:-:S04]  /*0210*/  USEL UR38, URZ, 0x1, !UP0 ;  /* 0x000000013f267887 */ /* 0x000fc8000c000000 */
[----:B------:R-:W-:Y:S01]  /*0220*/  USEL UR38, UR38, 0x2, UP1 ;  /* 0x0000000226267887 */ /* 0x000fe20008800000 */
[----:B0-----:R-:W-:-:S13]  /*0230*/  ISETP.NE.AND P0, PT, R2, RZ, PT ;  /* 0x000000ff0200720c */ /* 0x001fda0003f05270 */
[----:B------:R-:W-:Y:S05]  /*0240*/  @P0 BRA `(.L_x_2) ;  /* 0x0000000000480947 */ /* 0x000fea0003800000 */
[----:B------:R-:W0:Y:S01]  /*0250*/  S2UR UR8, SR_CgaCtaId ;  /* 0x00000000000879c3 */ /* 0x000e220000008800 */
[----:B------:R-:W-:Y:S01]  /*0260*/  UMOV UR4, 0x400 ;  /* 0x0000040000047882 */ /* 0x000fe20000000000 */
[----:B------:R-:W-:Y:S01]  /*0270*/  UMOV UR5, 0x1 ;  /* 0x0000000100057882 */ /* 0x000fe20000000000 */
[----:B------:R-:W-:Y:S01]  /*0280*/  UMOV UR6, 0x4 ;  /* 0x0000000400067882 */ /* 0x000fe20000000000 */
[----:B------:R-:W-:Y:S01]  /*0290*/  ELECT P0, URZ, PT ;  /* 0x00000000003f782f */ /* 0x000fe20003800000 */
[----:B------:R-:W-:-:S04]  /*02a0*/  UIADD3 UR6, -UR6, 0x100000, URZ ;  /* 0x0010000006067890 */ /* 0x000fc8000fffe13f */
[----:B------:R-:W-:Y:S02]  /*02b0*/  USHF.L.U32 UR7, UR6, 0xb, URZ ;  /* 0x0000000b06077899 */ /* 0x000fe4000800063f */
[----:B------:R-:W-:Y:S02]  /*02c0*/  USHF.L.U32 UR6, UR6, 0x1, URZ ;  /* 0x0000000106067899 */ /* 0x000fe4000800063f */
[----:B0-----:R-:W-:Y:S02]  /*02d0*/  ULEA UR8, UR8, UR4, 0x18 ;  /* 0x0000000408087291 */ /* 0x001fe4000f8ec03f */
[----:B------:R-:W-:-:S04]  /*02e0*/  UIADD3 UR4, -UR5, 0x100000, URZ ;  /* 0x0010000005047890 */ /* 0x000fc8000fffe13f */
[----:B------:R-:W-:Y:S02]  /*02f0*/  USHF.L.U32 UR5, UR4, 0xb, URZ ;  /* 0x0000000b04057899 */ /* 0x000fe4000800063f */
[----:B------:R-:W-:Y:S01]  /*0300*/  USHF.L.U32 UR4, UR4, 0x1, URZ ;  /* 0x0000000104047899 */ /* 0x000fe2000800063f */
[----:B------:R-:W0:Y:S11]  /*0310*/  FENCE.VIEW.ASYNC.S ;  /* 0x00000000000073c6 */ /* 0x000e360000000000 */
[----:B0-----:R0:W1:Y:S01]  /*0320*/  SYNCS.EXCH.64 URZ, [UR8], UR4 ;  /* 0x00000004083f75b2 */ /* 0x0010620008000100 */
[----:B------:R0:W2:Y:S01]  /*0330*/  SYNCS.EXCH.64 URZ, [UR8+0x10], UR6 ;  /* 0x00001006083f75b2 */ /* 0x0000a20008000100 */
[----:B------:R0:W3:Y:S01]  /*0340*/  SYNCS.EXCH.64 URZ, [UR8+0x8], UR4 ;  /* 0x00000804083f75b2 */ /* 0x0000e20008000100 */
[----:B------:R0:W4:Y:S01]  /*0350*/  SYNCS.EXCH.64 URZ, [UR8+0x18], UR6 ;  /* 0x00001806083f75b2 */ /* 0x0001220008000100 */
[----:B------:R-:W-:Y:S01]  /*0360*/  NOP ;  /* 0x0000000000007918 */ /* 0x000fe20000000000 */
.L_x_2:
[----:B------:R-:W5:Y:S01]  /*0370*/  S2UR UR13, SR_CTAID.X ;  /* 0x00000000000d79c3 */ /* 0x000f620000002500 */
[----:B------:R-:W-:Y:S01]  /*0380*/  SHF.R.S32.HI R3, RZ, 0x1f, R4 ;  /* 0x0000001fff037819 */ /* 0x000fe20000011404 */
[----:B------:R5:W1:Y:S01]  /*0390*/  SHFL.IDX PT, R6, R0, RZ, 0x1f ;  /* 0x00001fff00067589 */ /* 0x000a6200000e0000 */
[----:B0-----:R-:W-:Y:S01]  /*03a0*/  ULDC UR4, c[0x0][0x150] ;  /* 0x0000540000047ab9 */ /* 0x001fe20000000800 */
[----:B------:R-:W-:Y:S02]  /*03b0*/  ELECT P0, URZ, PT ;  /* 0x00000000003f782f */ /* 0x000fe40003800000 */
[----:B------:R-:W-:Y:S01]  /*03c0*/  LEA.HI R3, R3, R4, RZ, 0x7 ;  /* 0x0000000403037211 */ /* 0x000fe200078f38ff */
[----:B------:R-:W-:Y:S01]  /*03d0*/  ULDC UR5, c[0x0][0x154] ;  /* 0x0000550000057ab9 */ /* 0x000fe20000000800 */
[----:B------:R-:W-:Y:S01]  /*03e0*/  SHF.R.S32.HI R7, RZ, 0x1f, R2 ;  /* 0x0000001fff077819 */ /* 0x000fe20000011402 */
[----:B------:R-:W0:Y:S01]  /*03f0*/  S2UR UR10, SR_CTAID.Y ;  /* 0x00000000000a79c3 */ /* 0x000e220000002600 */
[----:B------:R-:W-:Y:S01]  /*0400*/  LOP3.LUT R3, R3, 0xffffff80, RZ, 0xc0, !PT ;  /* 0xffffff8003037812 */ /* 0x000fe200078ec0ff */
[----:B------:R-:W-:Y:S01]  /*0410*/  ULDC UR8, c[0x0][0x144] ;  /* 0x0000510000087ab9 */ /* 0x000fe20000000800 */
[----:B------:R-:W-:Y:S01]  /*0420*/  LEA.HI R7, R7, R2, RZ, 0x2 ;  /* 0x0000000207077211 */ /* 0x000fe200078f10ff */
[----:B------:R-:W-:Y:S01]  /*0430*/  NOP ;  /* 0x0000000000007918 */ /* 0x000fe20000000000 */
[----:B------:R-:W-:Y:S01]  /*0440*/  NOP ;  /* 0x0000000000007918 */ /* 0x000fe20000000000 */
[----:B------:R-:W-:Y:S01]  /*0450*/  IMAD.IADD R3, R4, 0x1, -R3 ;  /* 0x0000000104037824 */ /* 0x000fe200078e0a03 */
[----:B------:R-:W-:Y:S01]  /*0460*/  LOP3.LUT R7, R7, 0x3ffffffc, RZ, 0xc0, !PT ;  /* 0x3ffffffc07077812 */ /* 0x000fe200078ec0ff */
[----:B------:R-:W-:Y:S01]  /*0470*/  ULDC UR11, c[0x0][0x148] ;  /* 0x00005200000b7ab9 */ /* 0x000fe20000000800 */
[----:B------:R-:W-:-:S02]  /*0480*/  MOV R17, 0x1 ;  /* 0x0000000100117802 */ /* 0x000fc40000000f00 */
[----:B------:R-:W-:Y:S02]  /*0490*/  SHF.R.S32.HI R4, RZ, 0x1f, R3 ;  /* 0x0000001fff047819 */ /* 0x000fe40000011403 */
[----:B------:R-:W-:Y:S02]  /*04a0*/  IADD3 R2, R2, -R7, RZ ;  /* 0x8000000702027210 */ /* 0x000fe40007ffe0ff */
[----:B------:R-:W-:Y:S02]  /*04b0*/  LEA.HI R4, R4, R3, RZ, 0x3 ;  /* 0x0000000304047211 */ /* 0x000fe400078f18ff */
[----:B-----5:R-:W-:Y:S02]  /*04c0*/  I2FP.F32.U32 R5, UR13 ;  /* 0x0000000d00057c45 */ /* 0x020fe40008201000 */
[--C-:B------:R-:W-:Y:S02]  /*04d0*/  SHF.R.S32.HI R0, RZ, 0x3, R4.reuse ;  /* 0x00000003ff007819 */ /* 0x100fe40000011404 */
[----:B-1----:R-:W-:Y:S01]  /*04e0*/  ISETP.NE.OR P0, PT, R6, RZ, !P0 ;  /* 0x000000ff0600720c */ /* 0x002fe20004705670 */
[----:B------:R-:W-:Y:S01]  /*04f0*/  FMUL R8, R5, UR4 ;  /* 0x0000000405087c20 */ /* 0x000fe20008400000 */
[----:B------:R-:W-:-:S04]  /*0500*/  SHF.R.S32.HI R5, RZ, 0x1f, R4 ;  /* 0x0000001fff057819 */ /* 0x000fc80000011404 */
[----:B------:R-:W-:Y:S01]  /*0510*/  LEA.HI R5, R5, R0, RZ, 0x2 ;  /* 0x0000000005057211 */ /* 0x000fe200078f10ff */
[----:B------:R-:W1:Y:S03]  /*0520*/  F2I.U32.TRUNC.NTZ R8, R8 ;  /* 0x0000000800087305 */ /* 0x000e66000020f000 */
[----:B------:R-:W-:-:S03]  /*0530*/  LOP3.LUT R5, R5, 0xfffffffc, RZ, 0xc0, !PT ;  /* 0xfffffffc05057812 */ /* 0x000fc600078ec0ff */
[----:B------:R-:W-:Y:S01]  /*0540*/  VOTEU.ALL UP0, P0 ;  /* 0x00000000003f7886 */ /* 0x000fe20000000000 */
[----:B------:R-:W-:Y:S01]  /*0550*/  VOTEU.ALL UP1, P0 ;  /* 0x00000000003f7886 */ /* 0x000fe20000020000 */
[----:B------:R-:W-:Y:S01]  /*0560*/  IMAD.IADD R5, R0, 0x1, -R5 ;  /* 0x0000000100057824 */ /* 0x000fe200078e0a05 */
[----:B0-----:R-:W-:Y:S02]  /*0570*/  I2FP.F32.U32 R0, UR10 ;  /* 0x0000000a00007c45 */ /* 0x001fe40008201000 */
[----:B------:R-:W0:Y:S01]  /*0580*/  @!UP0 S2UR UR7, SR_CgaCtaId ;  /* 0x00000000000789c3 */ /* 0x000e220000008800 */
[----:B------:R-:W-:Y:S01]  /*0590*/  IMAD R2, R2, 0x4, R5 ;  /* 0x0000000402027824 */ /* 0x000fe200078e0205 */
[----:B------:R-:W-:Y:S01]  /*05a0*/  @!UP0 UMOV UR6, 0x400 ;  /* 0x0000040000068882 */ /* 0x000fe20000000000 */
[----:B------:R-:W-:Y:S01]  /*05b0*/  FMUL R4, R0, UR5 ;  /* 0x0000000500047c20 */ /* 0x000fe20008400000 */
[----:B-1----:R-:W-:Y:S02]  /*05c0*/  R2UR UR4, R8 ;  /* 0x00000000080472ca */ /* 0x002fe400000e0000 */
[----:B------:R-:W-:-:S03]  /*05d0*/  LEA.HI R0, R2, R2, RZ, 0x1 ;  /* 0x0000000202007211 */ /* 0x000fc600078f08ff */
[----:B------:R-:W1:Y:S01]  /*05e0*/  F2I.U32.TRUNC.NTZ R4, R4 ;  /* 0x0000000400047305 */ /* 0x000e62000020f000 */
[----:B------:R-:W-:-:S05]  /*05f0*/  LOP3.LUT R5, R0, 0xfffffffe, RZ, 0xc0, !PT ;  /* 0xfffffffe00057812 */ /* 0x000fca00078ec0ff */
[----:B------:R-:W-:Y:S02]  /*0600*/  IMAD.IADD R5, R2, 0x1, -R5 ;  /* 0x0000000102057824 */ /* 0x000fe400078e0a05 */
[----:B------:R-:W-:-:S04]  /*0610*/  UIADD3 UR4, -UR4, URZ, URZ ;  /* 0x0000003f04047290 */ /* 0x000fc8000fffe13f */
[----:B------:R-:W-:Y:S01]  /*0620*/  UIMAD UR8, UR8, UR4, UR13 ;  /* 0x00000004080872a4 */ /* 0x000fe2000f8e020d */
[----:B-1----:R-:W-:Y:S02]  /*0630*/  R2UR UR12, R4 ;  /* 0x00000000040c72ca */ /* 0x002fe400000e0000 */
[----:B------:R-:W-:Y:S01]  /*0640*/  UMOV UR4, 0x20 ;  /* 0x0000002000047882 */ /* 0x000fe20000000000 */
[----:B------:R-:W1:Y:S02]  /*0650*/  LDC R4, c[0x0][0x140] ;  /* 0x00005000ff047b82 */ /* 0x000e640000000800 */
[----:B------:R-:W-:Y:S01]  /*0660*/  ISETP.NE.AND P3, PT, R5, UR8, PT ;  /* 0x0000000805007c0c */ /* 0x000fe2000bf65270 */
[----:B------:R-:W-:-:S04]  /*0670*/  @!UP0 UIADD3 UR4, -UR4, 0x100000, URZ ;  /* 0x0010000004048890 */ /* 0x000fc8000fffe13f */
[----:B------:R-:W-:Y:S02]  /*0680*/  @!UP0 USHF.L.U32 UR5, UR4, 0xb, URZ ;  /* 0x0000000b04058899 */ /* 0x000fe4000800063f */
[----:B------:R-:W-:Y:S01]  /*0690*/  @!UP0 USHF.L.U32 UR4, UR4, 0x1, URZ ;  /* 0x0000000104048899 */ /* 0x000fe2000800063f */
[C---:B------:R-:W-:Y:S01]  /*06a0*/  IMAD.SHL.U32 R5, R2.reuse, 0x4, RZ ;  /* 0x0000000402057824 */ /* 0x040fe200078e00ff */
[----:B0-----:R-:W-:Y:S01]  /*06b0*/  @!UP0 ULEA UR6, UR7, UR6, 0x18 ;  /* 0x0000000607068291 */ /* 0x001fe2000f8ec03f */
[----:B------:R-:W-:Y:S01]  /*06c0*/  VOTEU.ALL UP0, P0 ;  /* 0x00000000003f7886 */ /* 0x000fe20000000000 */
[----:B------:R-:W-:Y:S02]  /*06d0*/  LOP3.LUT P0, RZ, R3, 0x7, RZ, 0xc0, !PT ;  /* 0x0000000703ff7812 */ /* 0x000fe4000780c0ff */
[----:B------:R-:W-:Y:S01]  /*06e0*/  LOP3.LUT R156, R2, 0xc, R5, 0x78, !PT ;  /* 0x0000000c029c7812 */ /* 0x000fe200078e7805 */
[----:B------:R-:W-:-:S03]  /*06f0*/  UIADD3 UR12, -UR12, URZ, URZ ;  /* 0x0000003f0c0c7290 */ /* 0x000fc6000fffe13f */
[C---:B------:R-:W-:Y:S02]  /*0700*/  ISETP.LT.U32.AND P0, PT, R156.reuse, 0x2, !P0 ;  /* 0x000000029c00780c */ /* 0x040fe40004701070 */
[----:B------:R-:W-:Y:S01]  /*0710*/  @P3 LEA.HI R0, R156, R156, RZ, 0x1 ;  /* 0x0000009c9c003211 */ /* 0x000fe200078f08ff */
[----:B------:R-:W0:Y:S02]  /*0720*/  FENCE.VIEW.ASYNC.S ;  /* 0x00000000000073c6 */ /* 0x000e240000000000 */
[----:B0-----:R-:W0:Y:S01]  /*0730*/  @!UP0 SYNCS.EXCH.64 URZ, [UR6+0x30], UR4 ;  /* 0x00003004063f85b2 */ /* 0x001e220008000100 */
[----:B------:R-:W-:Y:S02]  /*0740*/  @P3 SHF.R.S32.HI R0, RZ, 0x1, R0 ;  /* 0x00000001ff003819 */ /* 0x000fe40000011400 */
[----:B-1----:R-:W-:Y:S01]  /*0750*/  ISETP.EQ.U32.AND P2, PT, R4, 0x1, PT ;  /* 0x000000010400780c */ /* 0x002fe20003f42070 */
[----:B------:R1:W0:Y:S01]  /*0760*/  @!UP1 SYNCS.EXCH.64 URZ, [UR6+0x38], UR4 ;  /* 0x00003804063f95b2 */ /* 0x0002220008000100 */
[----:B------:R-:W-:Y:S01]  /*0770*/  NOP ;  /* 0x0000000000007918 */ /* 0x000fe20000000000 */
[----:B-1----:R-:W-:-:S06]  /*0780*/  UIMAD UR4, UR11, UR12, UR10 ;  /* 0x0000000c0b0472a4 */ /* 0x002fcc000f8e020a */
[----:B------:R-:W-:Y:S02]  /*0790*/  @P3 ISETP.NE.AND P4, PT, R0, UR4, PT ;  /* 0x0000000400003c0c */ /* 0x000fe4000bf85270 */
[----:B------:R-:W-:Y:S02]  /*07a0*/  SEL R0, RZ, 0x1, !P0 ;  /* 0x00000001ff007807 */ /* 0x000fe40004000000 */
[----:B------:R-:W-:-:S04]  /*07b0*/  @P3 SEL R17, RZ, 0x1, P4 ;  /* 0x00000001ff113807 */ /* 0x000fc80002000000 */
[----:B------:R-:W-:Y:S01]  /*07c0*/  LOP3.LUT R17, R17, R0, RZ, 0xc0, !PT ;  /* 0x0000000011117212 */ /* 0x000fe200078ec0ff */
[----:B------:R-:W-:Y:S06]  /*07d0*/  @!P2 BRA `(.L_x_3) ;  /* 0x000000000008a947 */ /* 0x000fec0003800000 */
[----:B0-234-:R-:W-:Y:S01]  /*07e0*/  UCGABAR_ARV ;  /* 0x00000000000079c7 */ /* 0x01dfe20008000000 */
[----:B------:R-:W-:Y:S05]  /*07f0*/  BRA `(.L_x_4) ;  /* 0x0000000000047947 */ /* 0x000fea0003800000 */
.L_x_3:
[----:B0-234-:R-:W-:Y:S01]  /*0800*/  NOP ;  /* 0x0000000000007918 */ /* 0x01dfe20000000000 */
.L_x_4:
[----:B------:R-:W-:Y:S01]  /*0810*/  ULDC UR4, c[0x0][0x65c] ;  /* 0x0001970000047ab9 */ /* 0x000fe20000000800 */
[----:B------:R-:W-:Y:S01]  /*0820*/  UMOV UR5, URZ ;  /* 0x0000003f00057c82 */ /* 0x000fe20008000000 */
[----:B------:R-:W-:-:S03]  /*0830*/  UISETP.NE.AND UP0, UPT, UR4, 0x1, UPT ;  /* 0x000000010400788c */ /* 0x000fc6000bf05270 */
[----:B------:R-:W-:Y:S01]  /*0840*/  UMOV UR4, UR13 ;  /* 0x0000000d00047c82 */ /* 0x000fe20008000000 */
[----:B------:R-:W-:Y:S02]  /*0850*/  UP2UR UR39, UPR, URZ, 0x1 ;  /* 0x000000013f277883 */ /* 0x000fe40008000000 */
[----:B------:R-:W-:Y:S02]  /*0860*/  PLOP3.LUT P0, PT, PT, PT, UP0, 0x80, 0x0 ;  /* 0x000000000000781c */ /* 0x000fe40003f0f008 */
[----:B------:R-:W-:Y:S02]  /*0870*/  PLOP3.LUT P3, PT, PT, PT, UP0, 0x80, 0x0 ;  /* 0x000000000000781c */ /* 0x000fe40003f6f008 */
[----:B------:R-:W-:Y:S01]  /*0880*/  PLOP3.LUT P5, PT, PT, PT, UP0, 0x80, 0x0 ;  /* 0x000000000000781c */ /* 0x000fe20003faf008 */
[----:B------:R-:W-:Y:S01]  /*0890*/  @UP0 ULDC UR14, c[0x0][0x10] ;  /* 0x00000400000e0ab9 */ /* 0x000fe20000000800 */
[----:B------:R-:W-:Y:S01]  /*08a0*/  @UP0 UMOV UR6, UR10 ;  /* 0x0000000a00060c82 */ /* 0x000fe20008000000 */
[----:B------:R-:W-:Y:S01]  /*08b0*/  @UP0 UMOV UR7, URZ ;  /* 0x0000003f00070c82 */ /* 0x000fe20008000000 */
[----:B------:R-:W-:Y:S01]  /*08c0*/  PLOP3.LUT P4, PT, PT, PT, UP0, 0x80, 0x0 ;  /* 0x000000000000781c */ /* 0x000fe20003f8f008 */
[----:B------:R-:W-:-:S03]  /*08d0*/  @UP0 UIMAD.WIDE.U32 UR14, UR13, UR14, UR6 ;  /* 0x0000000e0d0e02a5 */ /* 0x000fc6000f8e0006 */
[----:B------:R-:W-:Y:S01]  /*08e0*/  @!UP0 ULDC UR7, c[0x0][0xc] ;  /* 0x0000030000078ab9 */ /* 0x000fe20000000800 */
[----:B------:R-:W-:Y:S01]  /*08f0*/  @UP0 UMOV UR6, URZ ;  /* 0x0000003f00060c82 */ /* 0x000fe20008000000 */
[----:B------:R-:W-:Y:S01]  /*0900*/  @!UP0 UIMAD.WIDE.U32 UR4, UR10, UR7, UR4 ;  /* 0x000000070a0482a5 */ /* 0x000fe2000f8e0004 */
[----:B------:R-:W-:Y:S01]  /*0910*/  IMAD.U32 R2, RZ, RZ, UR14 ;  /* 0x0000000eff027e24 */ /* 0x000fe2000f8e00ff */
[----:B------:R-:W-:Y:S02]  /*0920*/  @UP0 UIADD3 UR6, UR15, UR6, URZ ;  /* 0x000000060f060290 */ /* 0x000fe4000fffe03f */
[----:B------:R-:W-:Y:S02]  /*0930*/  IMAD.U32 R3, RZ, RZ, UR15 ;  /* 0x0000000fff037e24 */ /* 0x000fe4000f8e00ff */
[----:B------:R-:W-:Y:S01]  /*0940*/  @P0 IMAD.MOV.U32 R7, RZ, RZ, R2 ;  /* 0x000000ffff070224 */ /* 0x000fe200078e0002 */
[----:B------:R-:W-:Y:S01]  /*0950*/  MOV R5, UR5 ;  /* 0x0000000500057c02 */ /* 0x000fe20008000f00 */
[----:B------:R-:W-:Y:S01]  /*0960*/  IMAD.U32 R2, RZ, RZ, UR4 ;  /* 0x00000004ff027e24 */ /* 0x000fe2000f8e00ff */
[----:B------:R-:W-:Y:S01]  /*0970*/  @P3 MOV R6, UR6 ;  /* 0x0000000600063c02 */ /* 0x000fe20008000f00 */
[----:B------:R-:W-:-:S02]  /*0980*/  IMAD.U32 R3, RZ, RZ, UR5 ;  /* 0x00000005ff037e24 */ /* 0x000fc4000f8e00ff */
[----:B------:R-:W-:Y:S02]  /*0990*/  @!P5 IMAD.MOV.U32 R6, RZ, RZ, R5 ;  /* 0x000000ffff06d224 */ /* 0x000fe400078e0005 */
[----:B------:R-:W-:Y:S02]  /*09a0*/  @!P4 IMAD.MOV.U32 R7, RZ, RZ, R2 ;  /* 0x000000ffff07c224 */ /* 0x000fe400078e0002 */
[----:B------:R-:W-:Y:S01]  /*09b0*/  IMAD.U32 R4, RZ, RZ, UR4 ;  /* 0x00000004ff047e24 */ /* 0x000fe2000f8e00ff */
[----:B------:R0:W-:Y:S04]  /*09c0*/  STL [R1+0x600], R6 ;  /* 0x0006000601007387 */ /* 0x0001e80000100800 */
[----:B------:R0:W-:Y:S01]  /*09d0*/  STL [R1+0x604], R7 ;  /* 0x0006040701007387 */ /* 0x0001e20000100800 */
[----:B------:R-:W-:Y:S05]  /*09e0*/  @!P2 BRA `(.L_x_5) ;  /* 0x00000000000ca947 */ /* 0x000fea0003800000 */
[----:B------:R-:W-:Y:S01]  /*09f0*/  UCGABAR_WAIT ;  /* 0x0000000000007dc7 */ /* 0x000fe20008000000 */
[----:B------:R-:W-:Y:S01]  /*0a00*/  CCTL.IVALL ;  /* 0x00000000ff00798f */ /* 0x000fe20002000000 */
[----:B------:R-:W-:Y:S05]  /*0a10*/  BRA `(.L_x_6) ;  /* 0x0000000000047947 */ /* 0x000fea0003800000 */
.L_x_5:
[----:B------:R-:W-:Y:S06]  /*0a20*/  BAR.SYNC.DEFER_BLOCKING 0x0 ;  /* 0x0000000000007b1d */ /* 0x000fec0000010000 */
.L_x_6:
[----:B------:R-:W-:Y:S05]  /*0a30*/  @!P1 BRA `(.L_x_7) ;  /* 0x000003cc00609947 */ /* 0x000fea0003800000 */
[----:B------:R-:W-:-:S06]  /*0a40*/  UISETP.GT.U32.AND UP0, UPT, UR16, 0x1, UPT ;  /* 0x000000011000788c */ /* 0x000fcc000bf04070 */
[----:B------:R-:W-:-:S13]  /*0a50*/  PLOP3.LUT P0, PT, PT, PT, UP0, 0x80, 0x0 ;  /* 0x000000000000781c */ /* 0x000fda0003f0f008 */
[----:B------:R-:W-:Y:S05]  /*0a60*/  @P0 EXIT ;  /* 0x000000000000094d */ /* 0x000fea0003800000 */
[----:B------:R-:W-:Y:S01]  /*0a70*/  ULDC.64 UR4, c[0x0][0x650] ;  /* 0x0001940000047ab9 */ /* 0x000fe20000000a00 */
[----:B------:R-:W-:Y:S01]  /*0a80*/  UMOV UR40, 0xffffffff ;  /* 0xffffffff00287882 */ /* 0x000fe20000000000 */
[----:B------:R-:W-:Y:S01]  /*0a90*/  ISETP.GE.U32.AND P0, PT, R7, UR4, PT ;  /* 0x0000000407007c0c */ /* 0x000fe2000bf06070 */
[----:B------:R-:W-:Y:S01]  /*0aa0*/  UMOV UR41, 0xffffffff ;  /* 0xffffffff00297882 */ /* 0x000fe20000000000 */
[----:B------:R-:W-:Y:S01]  /*0ab0*/  UMOV UR42, 0xffffffff ;  /* 0xffffffff002a7882 */ /* 0x000fe20000000000 */
[----:B------:R-:W-:Y:S02]  /*0ac0*/  PRMT R0, RZ, 0x7610, R0 ;  /* 0x00007610ff007816 */ /* 0x000fe40000000000 */
[----:B------:R-:W-:-:S13]  /*0ad0*/  ISETP.GE.U32.AND.EX P0, PT, R6, UR5, PT, P0 ;  /* 0x0000000506007c0c */ /* 0x000fda000bf06100 */
[----:B------:R-:W-:Y:S05]  /*0ae0*/  @P0 BRA `(.L_x_8) ;  /* 0x0000000400480947 */ /* 0x000fea0003800000 */
[----:B------:R-:W-:Y:S01]  /*0af0*/  ULDC.64 UR16, c[0x0][0x628] ;  /* 0x00018a0000107ab9 */ /* 0x000fe20000000a00 */
[C---:B------:R-:W-:Y:S01]  /*0b00*/  R2UR UR19, R7.reuse ;  /* 0x00000000071372ca */ /* 0x040fe200000e0000 */
[----:B------:R-:W-:Y:S01]  /*0b10*/  ULDC UR18, c[0x0][0x630] ;  /* 0x00018c0000127ab9 */ /* 0x000fe20000000800 */
[----:B------:R-:W-:Y:S02]  /*0b20*/  ISETP.NE.U32.AND P0, PT, RZ, UR16, PT ;  /* 0x00000010ff007c0c */ /* 0x000fe4000bf05070 */
[----:B------:R-:W-:Y:S02]  /*0b30*/  R2UR UR4, R7 ;  /* 0x00000000070472ca */ /* 0x000fe400000e0000 */
[----:B------:R-:W-:Y:S02]  /*0b40*/  ISETP.NE.AND.EX P0, PT, RZ, UR17, PT, P0 ;  /* 0x00000011ff007c0c */ /* 0x000fe4000bf05300 */
[----:B------:R-:W-:-:S11]  /*0b50*/  R2UR UR5, R6 ;  /* 0x00000000060572ca */ /* 0x000fd600000e0000 */
[----:B------:R-:W-:Y:S05]  /*0b60*/  @!P0 BRA `(.L_x_9) ;  /* 0x0000000000308947 */ /* 0x000fea0003800000 */
[----:B------:R-:W-:Y:S01]  /*0b70*/  R2UR UR4, R7 ;  /* 0x00000000070472ca */ /* 0x000fe200000e0000 */
[----:B------:R-:W-:Y:S01]  /*0b80*/  ULDC UR9, c[0x0][0x634] ;  /* 0x00018d0000097ab9 */ /* 0x000fe20000000800 */
[----:B------:R-:W-:-:S11]  /*0b90*/  R2UR UR13, R6 ;  /* 0x00000000060d72ca */ /* 0x000fd600000e0000 */
[----:B------:R-:W-:-:S04]  /*0ba0*/  UIADD3 UR9, UP0, UR4, UR9, URZ ;  /* 0x0000000904097290 */ /* 0x000fc8000ff1e03f */
[----:B------:R-:W-:-:S04]  /*0bb0*/  UIADD3.X UR13, URZ, UR13, URZ, UP0, !UPT ;  /* 0x0000000d3f0d7290 */ /* 0x000fc800087fe43f */
[----:B------:R-:W-:-:S04]  /*0bc0*/  UIMAD.WIDE.U32 UR4, UR13, UR16, URZ ;  /* 0x000000100d0472a5 */ /* 0x000fc8000f8e003f */
[----:B------:R-:W-:Y:S02]  /*0bd0*/  UIMAD.WIDE.U32 UR6, UP0, UR9, UR17, UR4 ;  /* 0x00000011090672a5 */ /* 0x000fe4000f800004 */
[----:B------:R-:W-:Y:S02]  /*0be0*/  UIMAD.WIDE.U32 UR4, UR9, UR16, URZ ;  /* 0x00000010090472a5 */ /* 0x000fe4000f8e003f */
[----:B------:R-:W-:Y:S02]  /*0bf0*/  UIADD3.X UR15, URZ, URZ, URZ, UP0, !UPT ;  /* 0x0000003f3f0f7290 */ /* 0x000fe400087fe43f */
[----:B------:R-:W-:Y:S01]  /*0c00*/  UIADD3 URZ, UP0, UR5, UR6, URZ ;  /* 0x00000006053f7290 */ /* 0x000fe2000ff1e03f */
[----:B------:R-:W-:-:S03]  /*0c10*/  UMOV UR14, UR7 ;  /* 0x00000007000e7c82 */ /* 0x000fc60008000000 */
[----:B------:R-:W-:-:S12]  /*0c20*/  UIMAD.WIDE.U32.X UR4, UR13, UR17, UR14, UP0 ;  /* 0x000000110d0472a5 */ /* 0x000fd800080e040e */
.L_x_9:
[----:B------:R-:W-:Y:S01]  /*0c30*/  USHF.R.U64 UR42, UR4, UR18, UR5 ;  /* 0x00000012042a7299 */ /* 0x000fe20008001205 */
[----:B------:R-:W-:Y:S01]  /*0c40*/  R2UR UR7, R6 ;  /* 0x00000000060772ca */ /* 0x000fe200000e0000 */
[----:B------:R-:W-:Y:S02]  /*0c50*/  USHF.R.U32.HI UR4, URZ, UR18, UR5 ;  /* 0x000000123f047299 */ /* 0x000fe40008011605 */
[----:B------:R-:W-:Y:S01]  /*0c60*/  UIADD3 UR5, UP0, URZ, -UR42, URZ ;  /* 0x8000002a3f057290 */ /* 0x000fe2000ff1e03f */
[----:B------:R-:W-:Y:S01]  /*0c70*/  ULDC.64 UR14, c[0x0][0x620] ;  /* 0x00018800000e7ab9 */ /* 0x000fe20000000a00 */
[----:B------:R-:W-:Y:S02]  /*0c80*/  UMOV UR6, UR19 ;  /* 0x0000001300067c82 */ /* 0x000fe40008000000 */
[----:B------:R-:W-:Y:S01]  /*0c90*/  UIADD3.X UR4, URZ, ~UR4, URZ, UP0, !UPT ;  /* 0x800000043f047290 */ /* 0x000fe200087fe43f */
[----:B------:R-:W-:Y:S01]  /*0ca0*/  ULDC UR9, c[0x0][0x618] ;  /* 0x0001860000097ab9 */ /* 0x000fe20000000800 */
[----:B------:R-:W-:-:S02]  /*0cb0*/  UIMAD UR12, UR11, UR12, UR10 ;  /* 0x0000000c0b0c72a4 */ /* 0x000fc4000f8e020a */
[----:B------:R-:W-:Y:S02]  /*0cc0*/  UIMAD UR4, UR4, UR14, URZ ;  /* 0x0000000e040472a4 */ /* 0x000fe4000f8e023f */
[----:B------:R-:W-:Y:S02]  /*0cd0*/  UIMAD.WIDE.U32 UR6, UR5, UR14, UR6 ;  /* 0x0000000e050672a5 */ /* 0x000fe4000f8e0006 */
[----:B------:R-:W-:Y:S01]  /*0ce0*/  UIMAD UR4, UR5, UR15, UR4 ;  /* 0x0000000f050472a4 */ /* 0x000fe2000f8e0204 */
[----:B------:R-:W-:Y:S01]  /*0cf0*/  ULDC UR10, c[0x0][0x608] ;  /* 0x00018200000a7ab9 */ /* 0x000fe20000000800 */
[----:B------:R-:W-:Y:S02]  /*0d00*/  ULDC UR18, c[0x0][0x658] ;  /* 0x0001960000127ab9 */ /* 0x000fe40000000800 */
[----:B------:R-:W-:Y:S01]  /*0d10*/  UIADD3 UR7, UR7, UR4, URZ ;  /* 0x0000000407077290 */ /* 0x000fe2000fffe03f */
[----:B------:R-:W-:Y:S02]  /*0d20*/  UMOV UR11, 0xffffffff ;  /* 0xffffffff000b7882 */ /* 0x000fe40000000000 */
[----:B------:R-:W-:Y:S01]  /*0d30*/  ULDC.64 UR4, c[0x0][0x640] ;  /* 0x0001900000047ab9 */ /* 0x000fe20000000a00 */
[----:B------:R-:W-:Y:S01]  /*0d40*/  USHF.R.U64 UR16, UR6, UR9, UR7 ;  /* 0x0000000906107299 */ /* 0x000fe20008001207 */
[----:B------:R-:W-:Y:S01]  /*0d50*/  ISETP.NE.U32.AND P0, PT, RZ, UR4, PT ;  /* 0x00000004ff007c0c */ /* 0x000fe2000bf05070 */
[----:B------:R-:W-:-:S02]  /*0d60*/  USHF.R.U32.HI UR7, URZ, UR9, UR7 ;  /* 0x000000093f077299 */ /* 0x000fc40008011607 */
[----:B------:R-:W-:Y:S01]  /*0d70*/  USHF.L.U32 UR6, UR11, UR18, URZ ;  /* 0x000000120b067299 */ /* 0x000fe2000800063f */
[----:B------:R-:W-:Y:S01]  /*0d80*/  ISETP.NE.AND.EX P0, PT, RZ, UR5, PT, P0 ;  /* 0x00000005ff007c0c */ /* 0x000fe2000bf05300 */
[----:B------:R-:W-:Y:S02]  /*0d90*/  USHF.R.U64 UR22, UR16, UR10, UR7 ;  /* 0x0000000a10167299 */ /* 0x000fe40008001207 */
[----:B------:R-:W-:Y:S02]  /*0da0*/  USHF.R.U32.HI UR7, URZ, UR10, UR7 ;  /* 0x0000000a3f077299 */ /* 0x000fe40008011607 */
[----:B------:R-:W-:Y:S02]  /*0db0*/  UISETP.NE.AND UP1, UPT, UR39, URZ, UPT ;  /* 0x0000003f2700728c */ /* 0x000fe4000bf25270 */
[----:B------:R-:W-:Y:S01]  /*0dc0*/  USHF.R.U64 UR23, UR22, UR18, UR7 ;  /* 0x0000001216177299 */ /* 0x000fe20008001207 */
[----:B------:R-:W-:Y:S01]  /*0dd0*/  ULDC UR17, c[0x0][0x600] ;  /* 0x0001800000117ab9 */ /* 0x000fe20000000800 */
[----:B------:R-:W-:-:S02]  /*0de0*/  ULOP3.LUT UR13, URZ, UR6, URZ, 0x33, !UPT ;  /* 0x000000063f0d7292 */ /* 0x000fc4000f8e333f */
[----:B------:R-:W-:Y:S02]  /*0df0*/  UIADD3 UR15, UR17, -0x1, URZ ;  /* 0xffffffff110f7890 */ /* 0x000fe4000fffe03f */
[----:B------:R-:W-:Y:S02]  /*0e00*/  USEL UR12, UR8, UR12, !UP1 ;  /* 0x0000000c080c7287 */ /* 0x000fe4000c800000 */
[----:B------:R-:W-:Y:S01]  /*0e10*/  USHF.R.U32.HI UR7, URZ, UR18, UR7 ;  /* 0x000000123f077299 */ /* 0x000fe20008011607 */
[----:B------:R-:W-:Y:S01]  /*0e20*/  ULDC UR19, c[0x0][0x648] ;  /* 0x0001920000137ab9 */ /* 0x000fe20000000800 */
[----:B------:R-:W-:Y:S01]  /*0e30*/  ULDC UR20, c[0x0][0x638] ;  /* 0x00018e0000147ab9 */ /* 0x000fe20000000800 */
[----:B------:R-:W-:Y:S01]  /*0e40*/  UMOV UR21, 0x1 ;  /* 0x0000000100157882 */ /* 0x000fe20000000000 */
[----:B------:R-:W-:Y:S01]  /*0e50*/  UMOV UR6, UR23 ;  /* 0x0000001700067c82 */ /* 0x000fe20008000000 */
[----:B------:R-:W-:Y:S07]  /*0e60*/  @!P0 BRA `(.L_x_10) ;  /* 0x0000000000308947 */ /* 0x000fee0003800000 */
[----:B------:R-:W-:Y:S02]  /*0e70*/  ULDC UR10, c[0x0][0x64c] ;  /* 0x00019300000a7ab9 */ /* 0x000fe40000000800 */
        /* <DEDUP_REMOVED lines=8> */
[----:B------:R-:W-:-:S07]  /*0f00*/  UIMAD.WIDE.U32.X UR4, UR14, UR5, UR10, UP0 ;  /* 0x000000050e0472a5 */ /* 0x000fce00080e040a */
[----:B------:R-:W-:Y:S01]  /*0f10*/  UMOV UR6, UR4 ;  /* 0x0000000400067c82 */ /* 0x000fe20008000000 */
[----:B------:R-:W-:-:S05]  /*0f20*/  UMOV UR7, UR5 ;  /* 0x0000000500077c82 */ /* 0x000fca0008000000 */
.L_x_10:
[----:B------:R-:W-:Y:S01]  /*0f30*/  USHF.R.U64 UR5, UR6, UR19, UR7 ;  /* 0x0000001306057299 */ /* 0x000fe20008001207 */
[----:B------:R-:W-:Y:S01]  /*0f40*/  IMAD.MOV.U32 R0, RZ, RZ, 0x1 ;  /* 0x00000001ff007424 */ /* 0x000fe200078e00ff */
[----:B------:R-:W-:Y:S02]  /*0f50*/  USHF.L.U32 UR4, UR21, UR18, URZ ;  /* 0x0000001215047299 */ /* 0x000fe4000800063f */
[----:B------:R-:W-:Y:S02]  /*0f60*/  ULOP3.LUT UR13, UR22, UR13, URZ, 0xc0, !UPT ;  /* 0x0000000d160d7292 */ /* 0x000fe4000f8ec03f */
[----:B------:R-:W-:Y:S02]  /*0f70*/  UIADD3 UR6, -UR5, URZ, URZ ;  /* 0x0000003f05067290 */ /* 0x000fe4000fffe13f */
[----:B------:R-:W-:Y:S02]  /*0f80*/  UIMAD UR13, UR4, UR5, UR13 ;  /* 0x00000005040d72a4 */ /* 0x000fe4000f8e020d */
[----:B------:R-:W-:-:S02]  /*0f90*/  ULOP3.LUT UR15, UR16, UR15, URZ, 0xc0, !UPT ;  /* 0x0000000f100f7292 */ /* 0x000fc4000f8ec03f */
[----:B------:R-:W-:Y:S01]  /*0fa0*/  UIMAD UR4, UR6, UR20, UR23 ;  /* 0x00000014060472a4 */ /* 0x000fe2000f8e0217 */
[----:B------:R-:W-:Y:S01]  /*0fb0*/  ULDC UR5, c[0x0][0x610] ;  /* 0x0001840000057ab9 */ /* 0x000fe20000000800 */
[----:B------:R-:W-:Y:S02]  /*0fc0*/  UISETP.NE.AND UP0, UPT, UR39, URZ, UPT ;  /* 0x0000003f2700728c */ /* 0x000fe4000bf05270 */
[----:B------:R-:W-:Y:S02]  /*0fd0*/  UIMAD UR12, UR13, UR5, UR12 ;  /* 0x000000050d0c72a4 */ /* 0x000fe4000f8e020c */
[----:B------:R-:W-:-:S04]  /*0fe0*/  UIMAD UR4, UR4, UR17, UR15 ;  /* 0x00000011040472a4 */ /* 0x000fc8000f8e020f */
[----:B------:R-:W-:Y:S02]  /*0ff0*/  USEL UR41, UR4, UR12, !UP0 ;  /* 0x0000000c04297287 */ /* 0x000fe4000c000000 */
[----:B------:R-:W-:-:S12]  /*1000*/  USEL UR40, UR12, UR4, !UP0 ;  /* 0x000000040c287287 */ /* 0x000fd8000c000000 */
.L_x_8:
[----:B------:R-:W-:-:S08]  /*1010*/  NOP ;  /* 0x0000000000007918 */ /* 0x000fd00000000000 */
[----:B------:R-:W1:Y:S02]  /*1020*/  USETMAXREG.TRY_ALLOC.CTAPOOL UP0, 0xf0 ;  /* 0x000000f0000079c8 */ /* 0x000e640008000600 */
[----:B-1----:R-:W-:-:S13]  /*1030*/  PLOP3.LUT P0, PT, PT, PT, UP0, 0x80, 0x0 ;  /* 0x000000000000781c */ /* 0x002fda0003f0f008 */
[----:B------:R-:W-:Y:S05]  /*1040*/  @!P0 BRA `(.L_x_8) ;  /* 0xfffffffc00f08947 */ /* 0x000fea000383ffff */
[----:B------:R-:W-:Y:S01]  /*1050*/  ULDC.64 UR4, c[0x0][0x598] ;  /* 0x0001660000047ab9 */ /* 0x000fe20000000a00 */
[----:B------:R-:W-:Y:S01]  /*1060*/  ULDC.64 UR44, c[0x0][0x208] ;  /* 0x00008200002c7ab9 */ /* 0x000fe20000000a00 */
[----:B------:R-:W-:-:S04]  /*1070*/  ISETP.NE.U32.AND P0, PT, RZ, UR4, PT ;  /* 0x00000004ff007c0c */ /* 0x000fc8000bf05070 */
[----:B------:R-:W-:-:S13]  /*1080*/  ISETP.NE.AND.EX P0, PT, RZ, UR5, PT, P0 ;  /* 0x00000005ff007c0c */ /* 0x000fda000bf05300 */
[----:B------:R-:W-:Y:S05]  /*1090*/  @!P0 BRA `(.L_x_11) ;  /* 0x00000000001c8947 */ /* 0x000fea0003800000 */
[----:B------:R-:W1:Y:S02]  /*10a0*/  LDC.64 R2, c[0x0][0x598] ;  /* 0x00016600ff027b82 */ /* 0x000e640000000a00 */
[----:B-1----:R-:W2:Y:S02]  /*10b0*/  LDG.E.64 R2, desc[UR44][R2.64] ;  /* 0x0000002c02027981 */ /* 0x002ea4000c1e1b00 */
[----:B--2---:R-:W-:-:S04]  /*10c0*/  ISETP.NE.U32.AND P0, PT, R2, RZ, PT ;  /* 0x000000ff0200720c */ /* 0x004fc80003f05070 */
[----:B------:R-:W-:-:S13]  /*10d0*/  ISETP.NE.AND.EX P0, PT, R3, RZ, PT, P0 ;  /* 0x000000ff0300720c */ /* 0x000fda0003f05300 */
[----:B------:R-:W-:Y:S05]  /*10e0*/  @!P0 BRA `(.L_x_11) ;  /* 0x0000000000088947 */ /* 0x000fea0003800000 */
[----:B------:R1:W5:Y:S01]  /*10f0*/  LD.E R2, desc[UR44][R2.64] ;  /* 0x0000002c02027980 */ /* 0x000362000c101900 */
[----:B------:R-:W-:Y:S05]  /*1100*/  BRA `(.L_x_12) ;  /* 0x0000000000247947 */ /* 0x000fea0003800000 */
.L_x_11:
[----:B------:R-:W-:Y:S02]  /*1110*/  ULDC.64 UR4, c[0x0][0x588] ;  /* 0x0001620000047ab9 */ /* 0x000fe40000000a00 */
[----:B------:R-:W-:-:S04]  /*1120*/  ISETP.NE.U32.AND P0, PT, RZ, UR4, PT ;  /* 0x00000004ff007c0c */ /* 0x000fc8000bf05070 */
[----:B------:R-:W-:-:S13]  /*1130*/  ISETP.NE.AND.EX P0, PT, RZ, UR5, PT, P0 ;  /* 0x00000005ff007c0c */ /* 0x000fda000bf05300 */
[----:B------:R-:W-:Y:S05]  /*1140*/  @!P0 BRA `(.L_x_13) ;  /* 0x00000000000c8947 */ /* 0x000fea0003800000 */
[----:B------:R-:W1:Y:S02]  /*1150*/  LDC.64 R2, c[0x0][0x588] ;  /* 0x00016200ff027b82 */ /* 0x000e640000000a00 */
[----:B-1----:R2:W5:Y:S01]  /*1160*/  LDG.E R2, desc[UR44][R2.64] ;  /* 0x0000002c02027981 */ /* 0x002562000c1e1900 */
[----:B------:R-:W-:Y:S05]  /*1170*/  BRA `(.L_x_12) ;  /* 0x0000000000087947 */ /* 0x000fea0003800000 */
.L_x_13:
[----:B------:R-:W-:Y:S02]  /*1180*/  ULDC UR4, c[0x0][0x580] ;  /* 0x0001600000047ab9 */ /* 0x000fe40000000800 */
[----:B------:R-:W-:-:S07]  /*1190*/  MOV R2, UR4 ;  /* 0x0000000400027c02 */ /* 0x000fce0008000f00 */
.L_x_12:
[----:B------:R-:W-:Y:S02]  /*11a0*/  ULDC.64 UR4, c[0x0][0x5a0] ;  /* 0x0001680000047ab9 */ /* 0x000fe40000000a00 */
[----:B------:R-:W-:-:S04]  /*11b0*/  ISETP.NE.U32.AND P0, PT, RZ, UR4, PT ;  /* 0x00000004ff007c0c */ /* 0x000fc8000bf05070 */
[----:B------:R-:W-:-:S13]  /*11c0*/  ISETP.NE.AND.EX P0, PT, RZ, UR5, PT, P0 ;  /* 0x00000005ff007c0c */ /* 0x000fda000bf05300 */
[----:B------:R-:W-:Y:S05]  /*11d0*/  @!P0 BRA `(.L_x_14) ;  /* 0x00000000001c8947 */ /* 0x000fea0003800000 */
[----:B------:R-:W3:Y:S02]  /*11e0*/  LDC.64 R4, c[0x0][0x5a0] ;  /* 0x00016800ff047b82 */ /* 0x000ee40000000a00 */
[----:B---3--:R-:W3:Y:S02]  /*11f0*/  LDG.E.64 R4, desc[UR44][R4.64] ;  /* 0x0000002c04047981 */ /* 0x008ee4000c1e1b00 */
[----:B---3--:R-:W-:-:S04]  /*1200*/  ISETP.NE.U32.AND P0, PT, R4, RZ, PT ;  /* 0x000000ff0400720c */ /* 0x008fc80003f05070 */
[----:B------:R-:W-:-:S13]  /*1210*/  ISETP.NE.AND.EX P0, PT, R5, RZ, PT, P0 ;  /* 0x000000ff0500720c */ /* 0x000fda0003f05300 */
[----:B------:R-:W-:Y:S05]  /*1220*/  @!P0 BRA `(.L_x_14) ;  /* 0x0000000000088947 */ /* 0x000fea0003800000 */
[----:B------:R3:W5:Y:S01]  /*1230*/  LD.E R16, desc[UR44][R4.64] ;  /* 0x0000002c04107980 */ /* 0x000762000c101900 */
[----:B------:R-:W-:Y:S05]  /*1240*/  BRA `(.L_x_15) ;  /* 0x0000000000247947 */ /* 0x000fea0003800000 */
.L_x_14:
[----:B------:R-:W-:Y:S02]  /*1250*/  ULDC.64 UR4, c[0x0][0x590] ;  /* 0x0001640000047ab9 */ /* 0x000fe40000000a00 */
[----:B------:R-:W-:-:S04]  /*1260*/  ISETP.NE.U32.AND P0, PT, RZ, UR4, PT ;  /* 0x00000004ff007c0c */ /* 0x000fc8000bf05070 */
[----:B------:R-:W-:-:S13]  /*1270*/  ISETP.NE.AND.EX P0, PT, RZ, UR5, PT, P0 ;  /* 0x00000005ff007c0c */ /* 0x000fda000bf05300 */
[----:B------:R-:W-:Y:S05]  /*1280*/  @!P0 BRA `(.L_x_16) ;  /* 0x00000000000c8947 */ /* 0x000fea0003800000 */
[----:B------:R-:W3:Y:S02]  /*1290*/  LDC.64 R4, c[0x0][0x590] ;  /* 0x00016400ff047b82 */ /* 0x000ee40000000a00 */
[----:B---3--:R4:W5:Y:S01]  /*12a0*/  LDG.E R16, desc[UR44][R4.64] ;  /* 0x0000002c04107981 */ /* 0x008962000c1e1900 */
[----:B------:R-:W-:Y:S05]  /*12b0*/  BRA `(.L_x_15) ;  /* 0x0000000000087947 */ /* 0x000fea0003800000 */
.L_x_16:
[----:B------:R-:W-:Y:S02]  /*12c0*/  ULDC UR4, c[0x0][0x584] ;  /* 0x0001610000047ab9 */ /* 0x000fe40000000800 */
[----:B------:R-:W-:-:S07]  /*12d0*/  IMAD.U32 R16, RZ, RZ, UR4 ;  /* 0x00000004ff107e24 */ /* 0x000fce000f8e00ff */
.L_x_15:
[----:B------:R-:W-:-:S13]  /*12e0*/  LOP3.LUT P0, RZ, R0, 0xff, RZ, 0xc0, !PT ;  /* 0x000000ff00ff7812 */ /* 0x000fda000780c0ff */
[----:B------:R-:W-:Y:S05]  /*12f0*/  @!P0 EXIT ;  /* 0x000000000000894d */ /* 0x000fea0003800000 */
[----:B------:R-:W-:Y:S01]  /*1300*/  ULDC UR4, c[0x0][0x28c] ;  /* 0x0000a30000047ab9 */ /* 0x000fe20000000800 */
[----:B------:R-:W-:Y:S01]  /*1310*/  UMOV UR36, URZ ;  /* 0x0000003f00247c82 */ /* 0x000fe20008000000 */
[----:B------:R-:W-:Y:S01]  /*1320*/  UIADD3 UR4, UR4, 0x3f, URZ ;  /* 0x0000003f04047890 */ /* 0x000fe2000fffe03f */
[----:B------:R-:W-:-:S03]  /*1330*/  UMOV UR37, URZ ;  /* 0x0000003f00257c82 */ /* 0x000fc60008000000 */
[----:B------:R-:W-:-:S04]  /*1340*/  USHF.R.S32.HI UR5, URZ, 0x1f, UR4 ;  /* 0x0000001f3f057899 */ /* 0x000fc80008011404 */
[----:B------:R-:W-:-:S04]  /*1350*/  ULEA.HI UR5, UR5, UR4, URZ, 0x6 ;  /* 0x0000000405057291 */ /* 0x000fc8000f8f303f */
[----:B------:R-:W-:-:S12]  /*1360*/  USHF.R.S32.HI UR43, URZ, 0x6, UR5 ;  /* 0x000000063f2b7899 */ /* 0x000fd80008011405 */
.L_x_1052:
[----:B0-----:R-:W0:Y:S01]  /*1370*/  S2R R0, SR_TID.X ;  /* 0x0000000000007919 */ /* 0x001e220000002100 */
[----:B------:R-:W1:Y:S01]  /*1380*/  S2UR UR7, SR_CgaCtaId ;  /* 0x00000000000779c3 */ /* 0x000e620000008800 */
[----:B------:R-:W-:Y:S02]  /*1390*/  UMOV UR6, 0x400 ;  /* 0x0000040000067882 */ /* 0x000fe40000000000 */
[----:B-1----:R-:W-:Y:S01]  /*13a0*/  ULEA UR6, UR7, UR6, 0x18 ;  /* 0x0000000607067291 */ /* 0x002fe2000f8ec03f */
[----:B0-----:R-:W-:-:S04]  /*13b0*/  LOP3.LUT R0, R0, 0x80, RZ, 0xc0, !PT ;  /* 0x0000008000007812 */ /* 0x001fc800078ec0ff */
[----:B------:R-:W-:-:S06]  /*13c0*/  SHF.R.U32.HI R0, RZ, 0x7, R0 ;  /* 0x00000007ff007819 */ /* 0x000fcc0000011600 */
[----:B------:R-:W0:Y:S02]  /*13d0*/  SHFL.IDX PT, R0, R0, RZ, 0x1f ;  /* 0x00001fff00007589 */ /* 0x000e2400000e0000 */
[----:B0-----:R-:W-:-:S13]  /*13e0*/  R2UR UR4, R0 ;  /* 0x00000000000472ca */ /* 0x001fda00000e0000 */
[----:B------:R-:W-:-:S04]  /*13f0*/  ULEA.HI UR5, UR4, UR4, URZ, 0x1 ;  /* 0x0000000404057291 */ /* 0x000fc8000f8f083f */
[----:B------:R-:W-:-:S04]  /*1400*/  ULOP3.LUT UR5, UR5, 0x7fffe, URZ, 0xc0, !UPT ;  /* 0x0007fffe05057892 */ /* 0x000fc8000f8ec03f */
[----:B------:R-:W-:-:S03]  /*1410*/  UIADD3 UR5, UR4, -UR5, URZ ;  /* 0x8000000504057290 */ /* 0x000fc6000fffe03f */
[----:B------:R-:W-:Y:S01]  /*1420*/  ULDC UR4, c[0x0][0x28c] ;  /* 0x0000a30000047ab9 */ /* 0x000fe20000000800 */
[----:B------:R-:W-:Y:S01]  /*1430*/  ULEA UR5, UR5, UR6, 0xd ;  /* 0x0000000605057291 */ /* 0x000fe2000f8e683f */
[----:B------:R-:W-:-:S03]  /*1440*/  ISETP.LT.AND P0, PT, RZ, UR4, PT ;  /* 0x00000004ff007c0c */ /* 0x000fc6000bf01270 */
[----:B------:R-:W-:-:S04]  /*1450*/  UIADD3 UR5, UR5, 0x100, URZ ;  /* 0x0000010005057890 */ /* 0x000fc8000fffe03f */
[----:B------:R-:W-:-:S04]  /*1460*/  USHF.R.U32.HI UR5, URZ, 0x4, UR5 ;  /* 0x000000043f057899 */ /* 0x000fc80008011605 */
[----:B------:R-:W-:Y:S02]  /*1470*/  ULOP3.LUT UR46, UR5, 0x3fff, URZ, 0xc0, !UPT ;  /* 0x00003fff052e7892 */ /* 0x000fe4000f8ec03f */
[----:B---3--:R-:W-:Y:S10]  /*1480*/  @P0 BRA `(.L_x_17) ;  /* 0x0000000000400947 */ /* 0x008ff40003800000 */
[----:B------:R-:W-:Y:S01]  /*1490*/  MOV R0, 0x0 ;  /* 0x0000000000007802 */ /* 0x000fe20000000f00 */
[----:B------:R-:W-:Y:S01]  /*14a0*/  ULDC.64 UR4, c[0x4][0x68] ;  /* 0x01001a0000047ab9 */ /* 0x000fe20000000a00 */
[----:B------:R-:W-:Y:S01]  /*14b0*/  ULDC.64 UR6, c[0x4][0x8] ;  /* 0x0100020000067ab9 */ /* 0x000fe20000000a00 */
[----:B---34-:R-:W-:Y:S01]  /*14c0*/  IMAD.U32 R4, RZ, RZ, UR4 ;  /* 0x00000004ff047e24 */ /* 0x018fe2000f8e00ff */
[----:B------:R0:W1:Y:S01]  /*14d0*/  LDC.64 R14, c[0x4][R0] ;  /* 0x01000000000e7b82 */ /* 0x0000620000000a00 */
[----:B------:R-:W-:Y:S01]  /*14e0*/  IMAD.U32 R5, RZ, RZ, UR5 ;  /* 0x00000005ff057e24 */ /* 0x000fe2000f8e00ff */
[----:B------:R-:W-:Y:S01]  /*14f0*/  ULDC.64 UR4, c[0x4][0x70] ;  /* 0x01001c0000047ab9 */ /* 0x000fe20000000a00 */
[----:B------:R-:W-:Y:S01]  /*1500*/  IMAD.U32 R10, RZ, RZ, UR6 ;  /* 0x00000006ff0a7e24 */ /* 0x000fe2000f8e00ff */
[----:B------:R-:W-:Y:S01]  /*1510*/  MOV R6, UR4 ;  /* 0x0000000400067c02 */ /* 0x000fe20008000f00 */
[----:B------:R-:W-:Y:S01]  /*1520*/  IMAD.U32 R7, RZ, RZ, UR5 ;  /* 0x00000005ff077e24 */ /* 0x000fe2000f8e00ff */
[----:B------:R-:W-:Y:S01]  /*1530*/  MOV R8, 0x1e1 ;  /* 0x000001e100087802 */ /* 0x000fe20000000f00 */
[----:B------:R-:W-:-:S02]  /*1540*/  IMAD.U32 R11, RZ, RZ, UR7 ;  /* 0x00000007ff0b7e24 */ /* 0x000fc4000f8e00ff */
[----:B------:R-:W-:Y:S02]  /*1550*/  IMAD.MOV.U32 R12, RZ, RZ, 0x1 ;  /* 0x00000001ff0c7424 */ /* 0x000fe400078e00ff */
[----:B0-----:R-:W-:-:S07]  /*1560*/  IMAD.MOV.U32 R13, RZ, RZ, RZ ;  /* 0x000000ffff0d7224 */ /* 0x001fce00078e00ff */
[----:B------:R-:W-:-:S07]  /*1570*/  LEPC R20, `(.L_x_17) ;  /* 0x000000001014794e */ /* 0x000fce0000000000 */
[----:B-12--5:R-:W-:Y:S05]  /*1580*/  CALL.ABS.NOINC R14 ;  /* 0x000000000e007343 */ /* 0x026fea0003c00000 */
.L_x_17:
[----:B------:R-:W-:-:S06]  /*1590*/  ULOP3.LUT UR4, UR38, 0x1, URZ, 0xfc, !UPT ;  /* 0x0000000126047892 */ /* 0x000fcc000f8efc3f */
[----:B------:R-:W-:-:S05]  /*15a0*/  IMAD.U32 R0, RZ, RZ, UR4 ;  /* 0x00000004ff007e24 */ /* 0x000fca000f8e00ff */
[----:B------:R-:W-:-:S13]  /*15b0*/  ISETP.NE.AND P0, PT, R0, 0x3, PT ;  /* 0x000000030000780c */ /* 0x000fda0003f05270 */
[----:B------:R-:W-:Y:S05]  /*15c0*/  @!P0 BRA `(.L_x_18) ;  /* 0x0000000000048947 */ /* 0x000fea0003800000 */
[----:B------:R-:W-:Y:S01]  /*15d0*/  BPT.TRAP 0x1 ;  /* 0x000000040000795c */ /* 0x000fe20000300000 */
.L_x_18:
[----:B------:R-:W0:Y:S01]  /*15e0*/  S2UR UR5, SR_CgaCtaId ;  /* 0x00000000000579c3 */ /* 0x000e220000008800 */
[----:B------:R-:W-:Y:S01]  /*15f0*/  UMOV UR4, 0x400 ;  /* 0x0000040000047882 */ /* 0x000fe20000000000 */
[----:B---34-:R-:W-:Y:S01]  /*1600*/  MOV R5, UR37 ;  /* 0x0000002500057c02 */ /* 0x018fe20008000f00 */
[----:B--2---:R-:W-:-:S05]  /*1610*/  IMAD.U32 R3, RZ, RZ, UR36 ;  /* 0x00000024ff037e24 */ /* 0x004fca000f8e00ff */
[----:B------:R-:W-:Y:S01]  /*1620*/  SHF.L.U32 R3, R3, 0x1f, RZ ;  /* 0x0000001f03037819 */ /* 0x000fe200000006ff */
[----:B0-----:R-:W-:-:S06]  /*1630*/  ULEA UR4, UR5, UR4, 0x18 ;  /* 0x0000000405047291 */ /* 0x001fcc000f8ec03f */
[----:B------:R-:W-:-:S04]  /*1640*/  IMAD.U32 R0, RZ, RZ, UR4 ;  /* 0x00000004ff007e24 */ /* 0x000fc8000f8e00ff */
[----:B------:R-:W-:-:S04]  /*1650*/  IMAD R4, R5, 0x8, R0 ;  /* 0x0000000805047824 */ /* 0x000fc800078e0200 */
[----:B------:R0:W1:Y:S01]  /*1660*/  SYNCS.PHASECHK.TRANS64.TRYWAIT P1, [R4+URZ], R3 ;  /* 0x00000003040075a7 */ /* 0x000062000802017f */
[----:B------:R-:W-:Y:S05]  /*1670*/  @!P0 BRA `(.L_x_19) ;  /* 0x0000000000048947 */ /* 0x000fea0003800000 */
[----:B------:R-:W-:Y:S01]  /*1680*/  BPT.TRAP 0x1 ;  /* 0x000000040000795c */ /* 0x000fe20000300000 */
.L_x_19:
[----:B-1----:R-:W-:Y:S05]  /*1690*/  @P1 BRA `(.L_x_20) ;  /* 0x0000000000081947 */ /* 0x002fea0003800000 */
[----:B------:R-:W1:Y:S02]  /*16a0*/  SYNCS.PHASECHK.TRANS64.TRYWAIT P1, [R4+URZ], R3 ;  /* 0x00000003040075a7 */ /* 0x000e64000802017f */
[----:B-1----:R-:W-:Y:S05]  /*16b0*/  @!P1 BRA `(.L_x_21) ;  /* 0x000003d400c89947 */ /* 0x002fea0003800000 */
.L_x_20:
[----:B------:R-:W-:-:S04]  /*16c0*/  UISETP.LT.AND UP0, UPT, UR43, 0x1, UPT ;  /* 0x000000012b00788c */ /* 0x000fc8000bf01270 */
[----:B------:R-:W-:-:S06]  /*16d0*/  USEL UR4, UR43, 0x1, UP0 ;  /* 0x000000012b047887 */ /* 0x000fcc0008000000 */
[----:B01----:R-:W-:Y:S01]  /*16e0*/  MOV R3, UR4 ;  /* 0x0000000400037c02 */ /* 0x003fe20008000f00 */
[----:B------:R-:W-:Y:S05]  /*16f0*/  WARPSYNC.ALL ;  /* 0x0000000000007948 */ /* 0x000fea0003800000 */
[----:B------:R-:W-:-:S04]  /*1700*/  IADD3 R3, -R3, UR43, RZ ;  /* 0x0000002b03037c10 */ /* 0x000fc8000fffe1ff */
[----:B------:R-:W-:Y:S02]  /*1710*/  ISETP.GE.AND P1, PT, R3, 0x1, PT ;  /* 0x000000010300780c */ /* 0x000fe40003f26270 */
[----:B------:R-:W-:Y:S01]  /*1720*/  R2UR UR4, R0 ;  /* 0x00000000000472ca */ /* 0x000fe200000e0000 */
[----:B------:R-:W-:Y:S01]  /*1730*/  WARPGROUP.ARRIVE ;  /* 0x00000000000079c5 */ /* 0x000fe20000000000 */
[----:B------:R-:W-:Y:S01]  /*1740*/  UMOV UR9, 0x40000040 ;  /* 0x4000004000097882 */ /* 0x000fe20000000000 */
[----:B------:R-:W-:Y:S01]  /*1750*/  UMOV UR11, 0x40000040 ;  /* 0x40000040000b7882 */ /* 0x000fe20000000000 */
[----:B------:R-:W-:Y:S01]  /*1760*/  STL [R1+0x1130], R156 ;  /* 0x0011309c01007387 */ /* 0x000fe20000100800 */
[----:B------:R-:W-:Y:S01]  /*1770*/  UMOV UR15, UR11 ;  /* 0x0000000b000f7c82 */ /* 0x000fe20008000000 */
[----:B------:R-:W-:Y:S02]  /*1780*/  UMOV UR13, 0x40000040 ;  /* 0x40000040000d7882 */ /* 0x000fe40000000000 */
[----:B------:R-:W-:Y:S04]  /*1790*/  STL [R1+0xacc], R17 ;  /* 0x000acc1101007387 */ /* 0x000fe80000100800 */
[----:B-----5:R-:W-:Y:S01]  /*17a0*/  STL [R1+0xac8], R16 ;  /* 0x000ac81001007387 */ /* 0x020fe20000100800 */
[----:B------:R-:W-:-:S03]  /*17b0*/  UIADD3 UR4, UR4, 0x20100, URZ ;  /* 0x0002010004047890 */ /* 0x000fc6000fffe03f */
[----:B------:R-:W-:Y:S01]  /*17c0*/  STL [R1+0xac4], R3 ;  /* 0x000ac40301007387 */ /* 0x000fe20000100800 */
[----:B------:R-:W-:-:S03]  /*17d0*/  USHF.R.U32.HI UR4, URZ, 0x4, UR4 ;  /* 0x000000043f047899 */ /* 0x000fc60008011604 */
[----:B------:R-:W-:Y:S01]  /*17e0*/  STL [R1+0xac0], R2 ;  /* 0x000ac00201007387 */ /* 0x000fe20000100800 */
[----:B------:R-:W-:Y:S02]  /*17f0*/  ULOP3.LUT UR5, UR4, 0x3fff, URZ, 0xc0, !UPT ;  /* 0x00003fff04057892 */ /* 0x000fe4000f8ec03f */
[----:B------:R-:W-:Y:S01]  /*1800*/  ULOP3.LUT UR4, UR46, 0x10000, URZ, 0xfc, !UPT ;  /* 0x000100002e047892 */ /* 0x000fe2000f8efc3f */
[----:B------:R-:W-:Y:S01]  /*1810*/  STL [R1+0xad0], R0 ;  /* 0x000ad00001007387 */ /* 0x000fe20000100800 */
[----:B------:R-:W-:Y:S02]  /*1820*/  ULOP3.LUT UR5, UR5, 0x10000, URZ, 0xfc, !UPT ;  /* 0x0001000005057892 */ /* 0x000fe4000f8efc3f */
[----:B------:R-:W-:Y:S02]  /*1830*/  ULEA UR8, UR37, UR4, 0xc ;  /* 0x0000000425087291 */ /* 0x000fe4000f8e603f */
[----:B------:R-:W-:Y:S02]  /*1840*/  ULEA UR6, UR37, UR5, 0xb ;  /* 0x0000000525067291 */ /* 0x000fe4000f8e583f */
[----:B------:R-:W-:-:S05]  /*1850*/  UIADD3 UR12, UR8, 0x400, URZ ;  /* 0x00000400080c7890 */ /* 0x000fca000fffe03f */
[----:B------:R-:W-:Y:S02]  /*1860*/  UMOV UR10, UR6 ;  /* 0x00000006000a7c82 */ /* 0x000fe40008000000 */
[----:B------:R-:W-:Y:S01]  /*1870*/  HGMMA.64x256x16.F32.BF16 R24, gdesc[UR8], RZ, !UPT, gsb0 ;  /* 0x03e00000081879f0 */ /* 0x000fe2000c0018ff */
[----:B------:R-:W-:Y:S02]  /*1880*/  UMOV UR14, UR10 ;  /* 0x0000000a000e7c82 */ /* 0x000fe40008000000 */
[----:B------:R-:W-:Y:S02]  /*1890*/  WARPGROUP.DEPBAR.LE gsb0, 0x0 ;  /* 0x00008000000079c5 */ /* 0x000fe40000010000 */
[----:B------:R-:W-:Y:S04]  /*18a0*/  STL.64 [R1+0x400], R24 ;  /* 0x0004001801007387 */ /* 0x000fe80000100a00 */
        /* <DEDUP_REMOVED lines=62> */
[----:B------:R0:W-:Y:S02]  /*1c90*/  STL.64 [R1+0x5f8], R150 ;  /* 0x0005f89601007387 */ /* 0x0001e40000100a00 */
[----:B0-----:R-:W-:-:S06]  /*1ca0*/  WARPGROUP.ARRIVE ;  /* 0x00000000000079c5 */ /* 0x001fcc0000000000 */
[----:B------:R-:W-:Y:S01]  /*1cb0*/  HGMMA.64x256x16.F32.BF16 R24, gdesc[UR12], RZ, !UPT, gsb0 ;  /* 0x03e000000c1879f0 */ /* 0x000fe2000c0018ff */
[----:B------:R-:W-:Y:S01]  /*1cc0*/  UIADD3 UR12, UR8, 0x800, URZ ;  /* 0x00000800080c7890 */ /* 0x000fe2000fffe03f */
[----:B------:R-:W-:Y:S01]  /*1cd0*/  UMOV UR14, UR10 ;  /* 0x0000000a000e7c82 */ /* 0x000fe20008000000 */
[----:B------:R-:W-:Y:S01]  /*1ce0*/  UMOV UR15, UR11 ;  /* 0x0000000b000f7c82 */ /* 0x000fe20008000000 */
[----:B------:R-:W-:Y:S01]  /*1cf0*/  UMOV UR13, 0x40000040 ;  /* 0x40000040000d7882 */ /* 0x000fe20000000000 */
        /* <DEDUP_REMOVED lines=72> */
[----:B------:R-:W-:Y:S01]  /*2180*/  STL.64 [R1], R24 ;  /* 0x0000001801007387 */ /* 0x000fe20000100a00 */
[----:B------:R-:W-:Y:S01]  /*2190*/  IMAD.MOV.U32 R235, RZ, RZ, R45 ;  /* 0x000000ffffeb7224 */ /* 0x000fe200078e002d */
[----:B------:R-:W-:Y:S01]  /*21a0*/  MOV R232, R48 ;  /* 0x0000003000e87202 */ /* 0x000fe20000000f00 */
[----:B------:R-:W-:Y:S01]  /*21b0*/  IMAD.MOV.U32 R234, RZ, RZ, R46 ;  /* 0x000000ffffea7224 */ /* 0x000fe200078e002e */
[----:B------:R-:W-:Y:S01]  /*21c0*/  STL.64 [R1+0x8], R26 ;  /* 0x0000081a01007387 */ /* 0x000fe20000100a00 */
        /* <DEDUP_REMOVED lines=67> */
[----:B------:R0:W-:Y:S01]  /*2600*/  STL [R1+0x50], R44 ;  /* 0x0000502c01007387 */ /* 0x0001e20000100800 */
[----:B------:R-:W-:-:S02]  /*2610*/  IMAD.MOV.U32 R187, RZ, RZ, R93 ;  /* 0x000000ffffbb7224 */ /* 0x000fc400078e005d */
[----:B------:R-:W-:Y:S02]  /*2620*/  IMAD.MOV.U32 R186, RZ, RZ, R94 ;  /* 0x000000ffffba7224 */ /* 0x000fe400078e005e */
[----:B------:R-:W-:Y:S02]  /*2630*/  IMAD.MOV.U32 R185, RZ, RZ, R95 ;  /* 0x000000ffffb97224 */ /* 0x000fe400078e005f */
[----:B------:R-:W-:Y:S02]  /*2640*/  IMAD.MOV.U32 R183, RZ, RZ, R97 ;  /* 0x000000ffffb77224 */ /* 0x000fe400078e0061 */
[----:B------:R-:W-:Y:S02]  /*2650*/  IMAD.MOV.U32 R182, RZ, RZ, R98 ;  /* 0x000000ffffb67224 */ /* 0x000fe400078e0062 */
[----:B------:R-:W-:Y:S02]  /*2660*/  IMAD.MOV.U32 R181, RZ, RZ, R99 ;  /* 0x000000ffffb57224 */ /* 0x000fe400078e0063 */
        /* <DEDUP_REMOVED lines=39> */
[----:B0-----:R-:W-:-:S06]  /*28e0*/  WARPGROUP.ARRIVE ;  /* 0x00000000000079c5 */ /* 0x001fcc0000000000 */
[----:B------:R-:W-:Y:S03]  /*28f0*/  HGMMA.64x256x16.F32.BF16 R24, gdesc[UR12], RZ, !UPT, gsb0 ;  /* 0x03e000000c1879f0 */ /* 0x000fe6000c0018ff */
        /* <DEDUP_REMOVED lines=64> */
[----:B------:R0:W-:Y:S04]  /*2d00*/  STL.64 [R1+0x1138], R24 ;  /* 0x0011381801007387 */ /* 0x0001e80000100a00 */
[----:B0-----:R-:W2:Y:S04]  /*2d10*/  LDL.LU R24, [R1+0x400] ;  /* 0x0004000001187983 */ /* 0x001ea80000300800 */
[----:B------:R-:W2:Y:S04]  /*2d20*/  LDL.LU R25, [R1+0x404] ;  /* 0x0004040001197983 */ /* 0x000ea80000300800 */
        /* <DEDUP_REMOVED lines=125> */
[----:B------:R-:W2:Y:S01]  /*3500*/  LDL.LU R151, [R1+0x5fc] ;  /* 0x0005fc0001977983 */ /* 0x000ea20000300800 */
[----:B------:R-:W-:-:S02]  /*3510*/  UIADD3 UR12, UR8, 0x2, URZ ;  /* 0x00000002080c7890 */ /* 0x000fc4000fffe03f */
[----:B------:R-:W-:Y:S01]  /*3520*/  UIADD3 UR14, UR6, 0x2, URZ ;  /* 0x00000002060e7890 */ /* 0x000fe2000fffe03f */
[----:B------:R-:W-:Y:S01]  /*3530*/  UMOV UR13, 0x40000040 ;  /* 0x40000040000d7882 */ /* 0x000fe20000000000 */
[----:B------:R-:W-:Y:S01]  /*3540*/  UMOV UR15, 0x40000040 ;  /* 0x40000040000f7882 */ /* 0x000fe20000000000 */
[----:B--2---:R-:W-:-:S06]  /*3550*/  WARPGROUP.ARRIVE ;  /* 0x00000000000079c5 */ /* 0x004fcc0000000000 */
[----:B------:R-:W-:Y:S03]  /*3560*/  HGMMA.64x256x16.F32.BF16 R24, gdesc[UR12], R24, gsb0 ;  /* 0x03e000000c1879f0 */ /* 0x000fe60008001818 */
[----:B------:R-:W-:Y:S02]  /*3570*/  WARPGROUP.DEPBAR.LE gsb0, 0x0 ;  /* 0x00008000000079c5 */ /* 0x000fe40000010000 */
[----:B------:R0:W-:Y:S04]  /*3580*/  STL.64 [R1+0x400], R24 ;  /* 0x0004001801007387 */ /* 0x0001e80000100a00 */
        /* <DEDUP_REMOVED lines=63> */
[----:B0-----:R-:W4:Y:S04]  /*3980*/  LDL.LU R24, [R1] ;  /* 0x0000000001187983 */ /* 0x001f280000300800 */
[----:B------:R-:W4:Y:S04]  /*3990*/  LDL.LU R25, [R1+0x4] ;  /* 0x0000040001197983 */ /* 0x000f280000300800 */
[----:B-1----:R-:W4:Y:S04]  /*39a0*/  LDL.LU R26, [R1+0x8] ;  /* 0x00000800011a7983 */ /* 0x002f280000300800 */
[----:B------:R-:W4:Y:S04]  /*39b0*/  LDL.LU R27, [R1+0xc] ;  /* 0x00000c00011b7983 */ /* 0x000f280000300800 */
[----:B--2---:R-:W2:Y:S04]  /*39c0*/  LDL.LU R28, [R1+0x10] ;  /* 0x00001000011c7983 */ /* 0x004ea80000300800 */
[----:B------:R-:W2:Y:S04]  /*39d0*/  LDL.LU R29, [R1+0x14] ;  /* 0x00001400011d7983 */ /* 0x000ea80000300800 */
[----:B---3--:R-:W3:Y:S04]  /*39e0*/  LDL.LU R30, [R1+0x18] ;  /* 0x00001800011e7983 */ /* 0x008ee80000300800 */
[----:B------:R-:W3:Y:S04]  /*39f0*/  LDL.LU R31, [R1+0x1c] ;  /* 0x00001c00011f7983 */ /* 0x000ee80000300800 */
[----:B----4-:R-:W4:Y:S04]  /*3a00*/  LDL.LU R32, [R1+0x20] ;  /* 0x0000200001207983 */ /* 0x010f280000300800 */
[----:B------:R-:W4:Y:S04]  /*3a10*/  LDL.LU R33, [R1+0x24] ;  /* 0x0000240001217983 */ /* 0x000f280000300800 */
[----:B------:R-:W2:Y:S04]  /*3a20*/  LDL.LU R34, [R1+0x28] ;  /* 0x0000280001227983 */ /* 0x000ea80000300800 */
[----:B------:R-:W2:Y:S04]  /*3a30*/  LDL.LU R35, [R1+0x2c] ;  /* 0x00002c0001237983 */ /* 0x000ea80000300800 */
[----:B------:R-:W3:Y:S04]  /*3a40*/  LDL.LU R36, [R1+0x30] ;  /* 0x0000300001247983 */ /* 0x000ee80000300800 */
[----:B------:R-:W3:Y:S04]  /*3a50*/  LDL.LU R37, [R1+0x34] ;  /* 0x0000340001257983 */ /* 0x000ee80000300800 */
[----:B------:R-:W4:Y:S04]  /*3a60*/  LDL.LU R38, [R1+0x38] ;  /* 0x0000380001267983 */ /* 0x000f280000300800 */
[----:B------:R-:W4:Y:S04]  /*3a70*/  LDL.LU R39, [R1+0x3c] ;  /* 0x00003c0001277983 */ /* 0x000f280000300800 */
[----:B------:R-:W2:Y:S04]  /*3a80*/  LDL.LU R40, [R1+0x40] ;  /* 0x0000400001287983 */ /* 0x000ea80000300800 */
[----:B------:R-:W2:Y:S04]  /*3a90*/  LDL.LU R41, [R1+0x44] ;  /* 0x0000440001297983 */ /* 0x000ea80000300800 */
[----:B------:R-:W3:Y:S04]  /*3aa0*/  LDL.LU R42, [R1+0x48] ;  /* 0x00004800012a7983 */ /* 0x000ee80000300800 */
[----:B------:R-:W3:Y:S04]  /*3ab0*/  LDL.LU R43, [R1+0x4c] ;  /* 0x00004c00012b7983 */ /* 0x000ee80000300800 */
[----:B------:R-:W4:Y:S01]  /*3ac0*/  LDL.LU R44, [R1+0x50] ;  /* 0x00005000012c7983 */ /* 0x000f220000300800 */
[----:B------:R-:W-:Y:S01]  /*3ad0*/  IMAD.MOV.U32 R150, RZ, RZ, R2 ;  /* 0x000000ffff967224 */ /* 0x000fe200078e0002 */
[----:B------:R-:W-:Y:S01]  /*3ae0*/  MOV R149, R3 ;  /* 0x0000000300957202 */ /* 0x000fe20000000f00 */
[----:B------:R-:W-:Y:S01]  /*3af0*/  IMAD.MOV.U32 R151, RZ, RZ, R0 ;  /* 0x000000ffff977224 */ /* 0x000fe200078e0000 */
[----:B------:R-:W-:Y:S01]  /*3b00*/  MOV R145, R7 ;  /* 0x0000000700917202 */ /* 0x000fe20000000f00 */
        /* <DEDUP_REMOVED lines=100> */
[----:B------:R-:W-:-:S02]  /*4150*/  IMAD.MOV.U32 R83, RZ, RZ, R197 ;  /* 0x000000ffff537224 */ /* 0x000fc400078e00c5 */
[----:B------:R-:W-:Y:S01]  /*4160*/  IMAD.MOV.U32 R80, RZ, RZ, R200 ;  /* 0x000000ffff507224 */ /* 0x000fe200078e00c8 */
[----:B------:R-:W-:Y:S01]  /*4170*/  STL.64 [R1+0x1468], R100 ;  /* 0x0014686401007387 */ /* 0x000fe20000100a00 */
[----:B------:R-:W-:Y:S02]  /*4180*/  IMAD.MOV.U32 R78, RZ, RZ, R202 ;  /* 0x000000ffff4e7224 */ /* 0x000fe400078e00ca */
[----:B------:R-:W-:Y:S01]  /*4190*/  IMAD.MOV.U32 R79, RZ, RZ, R201 ;  /* 0x000000ffff4f7224 */ /* 0x000fe200078e00c9 */
[----:B------:R-:W-:Y:S01]  /*41a0*/  STL.64 [R1+0x1460], R98 ;  /* 0x0014606201007387 */ /* 0x000fe20000100a00 */
[----:B------:R-:W-:Y:S02]  /*41b0*/  IMAD.MOV.U32 R76, RZ, RZ, R204 ;  /* 0x000000ffff4c7224 */ /* 0x000fe400078e00cc */
        /* <DEDUP_REMOVED lines=49> */
[----:B----4-:R-:W-:Y:S04]  /*44d0*/  STL.64 [R1+0x1388], R44 ;  /* 0x0013882c01007387 */ /* 0x010fe80000100a00 */
[----:B---3--:R-:W-:Y:S04]  /*44e0*/  STL.64 [R1+0x1380], R42 ;  /* 0x0013802a01007387 */ /* 0x008fe80000100a00 */
[----:B--2---:R-:W-:Y:S04]  /*44f0*/  STL.64 [R1+0x1378], R40 ;  /* 0x0013782801007387 */ /* 0x004fe80000100a00 */
        /* <DEDUP_REMOVED lines=8> */
[----:B0-----:R-:W2:Y:S04]  /*4580*/  LDL.LU.64 R24, [R1+0x200] ;  /* 0x0002000001187983 */ /* 0x001ea80000300a00 */
[----:B------:R-:W2:Y:S04]  /*4590*/  LDL.LU.64 R26, [R1+0x208] ;  /* 0x00020800011a7983 */ /* 0x000ea80000300a00 */
        /* <DEDUP_REMOVED lines=61> */
[----:B------:R-:W2:Y:S01]  /*4970*/  LDL.LU.64 R150, [R1+0x3f8] ;  /* 0x0003f80001967983 */ /* 0x000ea20000300a00 */
[----:B------:R-:W-:Y:S01]  /*4980*/  UIADD3 UR12, UR8, 0x402, URZ ;  /* 0x00000402080c7890 */ /* 0x000fe2000fffe03f */
[----:B------:R-:W-:Y:S01]  /*4990*/  UMOV UR13, 0x40000040 ;  /* 0x40000040000d7882 */ /* 0x000fe20000000000 */
[----:B--2---:R-:W-:-:S07]  /*49a0*/  WARPGROUP.ARRIVE ;  /* 0x00000000000079c5 */ /* 0x004fce0000000000 */
[----:B------:R-:W-:Y:S03]  /*49b0*/  HGMMA.64x256x16.F32.BF16 R24, gdesc[UR12], R24, gsb0 ;  /* 0x03e000000c1879f0 */ /* 0x000fe60008001818 */
[----:B------:R-:W-:Y:S02]  /*49c0*/  WARPGROUP.DEPBAR.LE gsb0, 0x0 ;  /* 0x00008000000079c5 */ /* 0x000fe40000010000 */
[----:B------:R-:W-:Y:S01]  /*49d0*/  STL.64 [R1+0x200], R24 ;  /* 0x0002001801007387 */ /* 0x000fe20000100a00 */
[----:B------:R-:W-:Y:S01]  /*49e0*/  MOV R2, R150 ;  /* 0x0000009600027202 */ /* 0x000fe20000000f00 */
[----:B------:R-:W-:Y:S01]  /*49f0*/  IMAD.MOV.U32 R0, RZ, RZ, R151 ;  /* 0x000000ffff007224 */ /* 0x000fe200078e0097 */
[----:B------:R-:W-:Y:S01]  /*4a00*/  MOV R6, R146 ;  /* 0x0000009200067202 */ /* 0x000fe20000000f00 */
        /* <DEDUP_REMOVED lines=36> */
[----:B------:R0:W-:Y:S01]  /*4c50*/  STL [R1+0x250], R44 ;  /* 0x0002502c01007387 */ /* 0x0001e20000100800 */
[----:B------:R-:W-:Y:S01]  /*4c60*/  IMAD.MOV.U32 R157, RZ, RZ, R124 ;  /* 0x000000ffff9d7224 */ /* 0x000fe200078e007c */
[----:B------:R-:W-:Y:S01]  /*4c70*/  MOV R175, R106 ;  /* 0x0000006a00af7202 */ /* 0x000fe20000000f00 */
[----:B------:R-:W-:Y:S01]  /*4c80*/  IMAD.MOV.U32 R155, RZ, RZ, R125 ;  /* 0x000000ffff9b7224 */ /* 0x000fe200078e007d */
[----:B------:R-:W2:Y:S01]  /*4c90*/  LDL.LU.64 R150, [R1+0x1530] ;  /* 0x0015300001967983 */ /* 0x000ea20000300a00 */
        /* <DEDUP_REMOVED lines=60> */
[----:B------:R-:W-:-:S02]  /*5060*/  IMAD.MOV.U32 R198, RZ, RZ, R83 ;  /* 0x000000ffffc67224 */ /* 0x000fc400078e0053 */
[----:B------:R-:W-:Y:S01]  /*5070*/  IMAD.MOV.U32 R201, RZ, RZ, R80 ;  /* 0x000000ffffc97224 */ /* 0x000fe200078e0050 */
[----:B------:R-:W2:Y:S01]  /*5080*/  LDL.LU.64 R118, [R1+0x14b0] ;  /* 0x0014b00001767983 */ /* 0x000ea20000300a00 */
[----:B------:R-:W-:Y:S02]  /*5090*/  IMAD.MOV.U32 R200, RZ, RZ, R81 ;  /* 0x000000ffffc87224 */ /* 0x000fe400078e0051 */
[----:B------:R-:W-:Y:S01]  /*50a0*/  IMAD.MOV.U32 R202, RZ, RZ, R79 ;  /* 0x000000ffffca7224 */ /* 0x000fe200078e004f */
[----:B------:R-:W2:Y:S01]  /*50b0*/  LDL.LU.64 R116, [R1+0x14a8] ;  /* 0x0014a80001747983 */ /* 0x000ea20000300a00 */
[----:B------:R-:W-:Y:S02]  /*50c0*/  IMAD.MOV.U32 R205, RZ, RZ, R76 ;  /* 0x000000ffffcd7224 */ /* 0x000fe400078e004c */
        /* <DEDUP_REMOVED lines=35> */
[----:B------:R-:W-:-:S03]  /*5300*/  IMAD.MOV.U32 R156, RZ, RZ, R45 ;  /* 0x000000ffff9c7224 */ /* 0x000fc600078e002d */
        /* <DEDUP_REMOVED lines=39> */
[----:B------:R-:W-:Y:S04]  /*5580*/  STL.64 [R1], R24 ;  /* 0x0000001801007387 */ /* 0x000fe80000100a00 */
        /* <DEDUP_REMOVED lines=196> */
[----:B0-----:R-:W2:Y:S04]  /*61d0*/  LDL.LU.64 R24, [R1] ;  /* 0x0000000001187983 */ /* 0x001ea80000300a00 */
[----:B------:R-:W3:Y:S04]  /*61e0*/  LDL.LU.64 R26, [R1+0x8] ;  /* 0x00000800011a7983 */ /* 0x000ee80000300a00 */
[----:B------:R-:W4:Y:S04]  /*61f0*/  LDL.LU.64 R28, [R1+0x10] ;  /* 0x00001000011c7983 */ /* 0x000f280000300a00 */
[----:B------:R-:W2:Y:S04]  /*6200*/  LDL.LU.64 R30, [R1+0x18] ;  /* 0x00001800011e7983 */ /* 0x000ea80000300a00 */
        /* <DEDUP_REMOVED lines=60> */
[----:B--2---:R-:W-:Y:S04]  /*65d0*/  STL.64 [R1+0xf28], R150 ;  /* 0x000f289601007387 */ /* 0x004fe80000100a00 */
[----:B----4-:R-:W-:Y:S04]  /*65e0*/  STL.64 [R1+0xf20], R148 ;  /* 0x000f209401007387 */ /* 0x010fe80000100a00 */
[----:B---3--:R-:W-:Y:S04]  /*65f0*/  STL.64 [R1+0xf18], R146 ;  /* 0x000f189201007387 */ /* 0x008fe80000100a00 */
        /* <DEDUP_REMOVED lines=79> */
[----:B------:R-:W3:Y:S01]  /*6af0*/  LDL.LU R48, [R1+0x250] ;  /* 0x0002500001307983 */ /* 0x000ee20000300800 */
[----:B------:R-:W-:Y:S01]  /*6b00*/  IMAD.MOV.U32 R129, RZ, RZ, R155 ;  /* 0x000000ffff817224 */ /* 0x000fe200078e009b */
[----:B------:R-:W-:Y:S01]  /*6b10*/  MOV R131, R153 ;  /* 0x0000009900837202 */ /* 0x000fe20000000f00 */
[----:B------:R-:W-:Y:S01]  /*6b20*/  IMAD.MOV.U32 R130, RZ, RZ, R154 ;  /* 0x000000ffff827224 */ /* 0x000fe200078e009a */
[----:B------:R-:W-:Y:S01]  /*6b30*/  MOV R155, R0 ;  /* 0x00000000009b7202 */ /* 0x000fe20000000f00 */
[----:B------:R-:W-:-:S02]  /*6b40*/  IMAD.MOV.U32 R132, RZ, RZ, R152 ;  /* 0x000000ffff847224 */ /* 0x000fc400078e0098 */
[----:B------:R-:W-:Y:S01]  /*6b50*/  IMAD.MOV.U32 R154, RZ, RZ, R2 ;  /* 0x000000ffff9a7224 */ /* 0x000fe200078e0002 */
[----:B------:R-:W-:Y:S01]  /*6b60*/  MOV R151, R5 ;  /* 0x0000000500977202 */ /* 0x000fe20000000f00 */
[----:B------:R-:W-:Y:S02]  /*6b70*/  IMAD.MOV.U32 R152, RZ, RZ, R4 ;  /* 0x000000ffff987224 */ /* 0x000fe400078e0004 */
[----:B------:R-:W-:Y:S02]  /*6b80*/  IMAD.MOV.U32 R153, RZ, RZ, R3 ;  /* 0x000000ffff997224 */ /* 0x000fe400078e0003 */
[----:B------:R-:W-:Y:S01]  /*6b90*/  IMAD.MOV.U32 R150, RZ, RZ, R6 ;  /* 0x000000ffff967224 */ /* 0x000fe200078e0006 */
[----:B------:R-:W-:Y:S01]  /*6ba0*/  MOV R147, R9 ;  /* 0x0000000900937202 */ /* 0x000fe20000000f00 */
[----:B------:R-:W-:Y:S02]  /*6bb0*/  IMAD.MOV.U32 R49, RZ, RZ, R156 ;  /* 0x000000ffff317224 */ /* 0x000fe400078e009c */
[----:B------:R-:W-:Y:S01]  /*6bc0*/  IMAD.MOV.U32 R148, RZ, RZ, R8 ;  /* 0x000000ffff947224 */ /* 0x000fe200078e0008 */
[----:B------:R-:W4:Y:S01]  /*6bd0*/  LDL.LU R156, [R1+0x1130] ;  /* 0x00113000019c7983 */ /* 0x000f220000300800 */
[----:B------:R-:W-:-:S02]  /*6be0*/  IMAD.MOV.U32 R149, RZ, RZ, R7 ;  /* 0x000000ffff957224 */ /* 0x000fc400078e0007 */
        /* <DEDUP_REMOVED lines=13> */
[----:B------:R-:W-:Y:S01]  /*6cc0*/  IMAD.MOV.U32 R136, RZ, RZ, R20 ;  /* 0x000000ffff887224 */ /* 0x000fe200078e0014 */
[----:B------:R-:W-:Y:S01]  /*6cd0*/  MOV R135, R21 ;  /* 0x0000001500877202 */ /* 0x000fe20000000f00 */
[----:B------:R-:W-:Y:S01]  /*6ce0*/  IMAD.MOV.U32 R137, RZ, RZ, R19 ;  /* 0x000000ffff897224 */ /* 0x000fe200078e0013 */
[----:B------:R-:W-:Y:S01]  /*6cf0*/  STL.64 [R1+0x1108], R146 ;  /* 0x0011089201007387 */ /* 0x000fe20000100a00 */
[----:B------:R-:W-:Y:S02]  /*6d00*/  IMAD.MOV.U32 R134, RZ, RZ, R22 ;  /* 0x000000ffff867224 */ /* 0x000fe400078e0016 */
[----:B------:R-:W-:Y:S01]  /*6d10*/  IMAD.MOV.U32 R133, RZ, RZ, R23 ;  /* 0x000000ffff857224 */ /* 0x000fe200078e0017 */
[----:B------:R-:W-:Y:S01]  /*6d20*/  STL.64 [R1+0x1100], R144 ;  /* 0x0011009001007387 */ /* 0x000fe20000100a00 */
[----:B------:R-:W-:-:S03]  /*6d30*/  IMAD.MOV.U32 R128, RZ, RZ, R157 ;  /* 0x000000ffff807224 */ /* 0x000fc600078e009d */
[----:B------:R-:W-:Y:S01]  /*6d40*/  STL.64 [R1+0x10f8], R142 ;  /* 0x0010f88e01007387 */ /* 0x000fe20000100a00 */
[----:B------:R-:W-:Y:S01]  /*6d50*/  IMAD.MOV.U32 R126, RZ, RZ, R159 ;  /* 0x000000ffff7e7224 */ /* 0x000fe200078e009f */
[----:B------:R-:W-:Y:S02]  /*6d60*/  MOV R127, R158 ;  /* 0x0000009e007f7202 */ /* 0x000fe40000000f00 */
        /* <DEDUP_REMOVED lines=9> */
[----:B------:R-:W-:Y:S01]  /*6e00*/  MOV R119, R166 ;  /* 0x000000a600777202 */ /* 0x000fe20000000f00 */
[----:B------:R-:W-:Y:S01]  /*6e10*/  IMAD.MOV.U32 R121, RZ, RZ, R164 ;  /* 0x000000ffff797224 */ /* 0x000fe200078e00a4 */
        /* <DEDUP_REMOVED lines=104> */
[----:B------:R-:W-:Y:S04]  /*74a0*/  STL.64 [R1+0xfb8], R62 ;  /* 0x000fb83e01007387 */ /* 0x000fe80000100a00 */
[----:B------:R-:W-:Y:S04]  /*74b0*/  STL.64 [R1+0xfb0], R60 ;  /* 0x000fb03c01007387 */ /* 0x000fe80000100a00 */
[----:B------:R-:W-:Y:S04]  /*74c0*/  STL.64 [R1+0xfa8], R58 ;  /* 0x000fa83a01007387 */ /* 0x000fe80000100a00 */
[----:B------:R-:W-:Y:S04]  /*74d0*/  STL.64 [R1+0xfa0], R56 ;  /* 0x000fa03801007387 */ /* 0x000fe80000100a00 */
[----:B------:R-:W-:Y:S04]  /*74e0*/  STL.64 [R1+0xf98], R54 ;  /* 0x000f983601007387 */ /* 0x000fe80000100a00 */
[----:B------:R-:W-:Y:S04]  /*74f0*/  STL.64 [R1+0xf90], R52 ;  /* 0x000f903401007387 */ /* 0x000fe80000100a00 */
[----:B------:R-:W-:Y:S04]  /*7500*/  STL.64 [R1+0xf88], R50 ;  /* 0x000f883201007387 */ /* 0x000fe80000100a00 */
[----:B---3--:R-:W-:Y:S04]  /*7510*/  STL.64 [R1+0xf80], R48 ;  /* 0x000f803001007387 */ /* 0x008fe80000100a00 */
[----:B--2---:R-:W-:Y:S04]  /*7520*/  STL.64 [R1+0xf78], R46 ;  /* 0x000f782e01007387 */ /* 0x004fe80000100a00 */
[----:B----4-:R-:W-:Y:S04]  /*7530*/  STL.64 [R1+0xf70], R44 ;  /* 0x000f702c01007387 */ /* 0x010fe80000100a00 */
        /* <DEDUP_REMOVED lines=72> */
[----:B------:R-:W-:-:S02]  /*79c0*/  UIADD3 UR12, UR8, 0x4, URZ ;  /* 0x00000004080c7890 */ /* 0x000fc4000fffe03f */
[----:B------:R-:W-:Y:S01]  /*79d0*/  UIADD3 UR14, UR6, 0x4, URZ ;  /* 0x00000004060e7890 */ /* 0x000fe2000fffe03f */
[----:B------:R-:W-:Y:S01]  /*79e0*/  UMOV UR13, 0x40000040 ;  /* 0x40000040000d7882 */ /* 0x000fe20000000000 */
[----:B------:R-:W-:Y:S01]  /*79f0*/  UMOV UR15, 0x40000040 ;  /* 0x40000040000f7882 */ /* 0x000fe20000000000 */
[----:B------:R-:W-:Y:S04]  /*7a00*/  STL.64 [R1+0xd38], R26 ;  /* 0x000d381a01007387 */ /* 0x000fe80000100a00 */
[----:B------:R-:W-:Y:S01]  /*7a10*/  STL.64 [R1+0xd30], R24 ;  /* 0x000d301801007387 */ /* 0x000fe20000100a00 */
[----:B--2---:R-:W-:-:S06]  /*7a20*/  WARPGROUP.ARRIVE ;  /* 0x00000000000079c5 */ /* 0x004fcc0000000000 */
        /* <DEDUP_REMOVED lines=50> */
[----:B------:R-:W-:Y:S01]  /*7d50*/  STL.64 [R1+0x580], R124 ;  /* 0x0005807c01007387 */ /* 0x000fe20000100a00 */
[----:B------:R-:W-:-:S03]  /*7d60*/  IMAD.MOV.U32 R220, RZ, RZ, R154 ;  /* 0x000000ffffdc7224 */ /* 0x000fc600078e009a */
[----:B------:R-:W-:Y:S01]  /*7d70*/  STL.64 [R1+0x588], R126 ;  /* 0x0005887e01007387 */ /* 0x000fe20000100a00 */
[----:B------:R-:W-:-:S03]  /*7d80*/  IMAD.MOV.U32 R219, RZ, RZ, R155 ;  /* 0x000000ffffdb7224 */ /* 0x000fc600078e009b */
[----:B------:R-:W-:Y:S01]  /*7d90*/  STL.64 [R1+0x590], R128 ;  /* 0x0005908001007387 */ /* 0x000fe20000100a00 */
[----:B------:R-:W-:Y:S01]  /*7da0*/  IMAD.MOV.U32 R222, RZ, RZ, R152 ;  /* 0x000000ffffde7224 */ /* 0x000fe200078e0098 */
[----:B------:R-:W-:Y:S02]  /*7db0*/  MOV R221, R153 ;  /* 0x0000009900dd7202 */ /* 0x000fe40000000f00 */
[----:B------:R-:W-:Y:S01]  /*7dc0*/  STL.64 [R1+0x598], R130 ;  /* 0x0005988201007387 */ /* 0x000fe20000100a00 */
[----:B------:R-:W-:-:S03]  /*7dd0*/  IMAD.MOV.U32 R224, RZ, RZ, R150 ;  /* 0x000000ffffe07224 */ /* 0x000fc600078e0096 */
[----:B------:R0:W-:Y:S01]  /*7de0*/  STL.64 [R1+0x5a0], R132 ;  /* 0x0005a08401007387 */ /* 0x0001e20000100a00 */
[----:B------:R-:W-:Y:S01]  /*7df0*/  IMAD.MOV.U32 R223, RZ, RZ, R151 ;  /* 0x000000ffffdf7224 */ /* 0x000fe200078e0097 */
[----:B------:R-:W-:Y:S02]  /*7e00*/  MOV R225, R149 ;  /* 0x0000009500e17202 */ /* 0x000fe40000000f00 */
[----:B------:R-:W2:Y:S01]  /*7e10*/  LDL.LU.64 R154, [R1+0x1128] ;  /* 0x00112800019a7983 */ /* 0x000ea20000300a00 */
[----:B------:R-:W-:-:S03]  /*7e20*/  IMAD.MOV.U32 R226, RZ, RZ, R148 ;  /* 0x000000ffffe27224 */ /* 0x000fc600078e0094 */
[----:B------:R-:W2:Y:S01]  /*7e30*/  LDL.LU.64 R152, [R1+0x1120] ;  /* 0x0011200001987983 */ /* 0x000ea20000300a00 */
[----:B------:R-:W-:Y:S01]  /*7e40*/  IMAD.MOV.U32 R228, RZ, RZ, R146 ;  /* 0x000000ffffe47224 */ /* 0x000fe200078e0092 */
[----:B------:R-:W-:Y:S01]  /*7e50*/  MOV R229, R145 ;  /* 0x0000009100e57202 */ /* 0x000fe20000000f00 */
[----:B------:R-:W-:Y:S01]  /*7e60*/  IMAD.MOV.U32 R227, RZ, RZ, R147 ;  /* 0x000000ffffe37224 */ /* 0x000fe200078e0093 */
        /* <DEDUP_REMOVED lines=15> */
[----:B------:R-:W-:Y:S02]  /*7f60*/  IMAD.MOV.U32 R0, RZ, RZ, R134 ;  /* 0x000000ffff007224 */ /* 0x000fe400078e0086 */
[----:B------:R-:W-:Y:S01]  /*7f70*/  IMAD.MOV.U32 R17, RZ, RZ, R135 ;  /* 0x000000ffff117224 */ /* 0x000fe200078e0087 */
        /* <DEDUP_REMOVED lines=57> */
[----:B------:R-:W-:-:S02]  /*8310*/  UMOV UR13, 0x40000040 ;  /* 0x40000040000d7882 */ /* 0x000fc40000000000 */
[----:B------:R-:W-:Y:S04]  /*8320*/  STL [R1+0xb28], R219 ;  /* 0x000b28db01007387 */ /* 0x000fe80000100800 */
        /* <DEDUP_REMOVED lines=20> */
[----:B------:R-:W-:Y:S01]  /*8470*/  STL [R1+0xad4], R0 ;  /* 0x000ad40001007387 */ /* 0x000fe20000100800 */
        /* <DEDUP_REMOVED lines=145> */
[----:B------:R-:W-:-:S03]  /*8d90*/  MOV R4, R151 ;  /* 0x0000009700047202 */ /* 0x000fc60000000f00 */
[----:B------:R-:W-:Y:S01]  /*8da0*/  STL.64 [R1+0x40], R40 ;  /* 0x0000402801007387 */ /* 0x000fe20000100a00 */
[----:B------:R-:W-:-:S03]  /*8db0*/  IMAD.MOV.U32 R7, RZ, RZ, R148 ;  /* 0x000000ffff077224 */ /* 0x000fc600078e0094 */
[----:B------:R-:W-:Y:S01]  /*8dc0*/  STL.64 [R1+0x48], R42 ;  /* 0x0000482a01007387 */ /* 0x000fe20000100a00 */
[----:B------:R-:W-:Y:S01]  /*8dd0*/  IMAD.MOV.U32 R6, RZ, RZ, R149 ;  /* 0x000000ffff067224 */ /* 0x000fe200078e0095 */
[----:B------:R-:W-:Y:S02]  /*8de0*/  MOV R8, R147 ;  /* 0x0000009300087202 */ /* 0x000fe40000000f00 */
[----:B------:R0:W-:Y:S01]  /*8df0*/  STL.64 [R1+0x50], R44 ;  /* 0x0000502c01007387 */ /* 0x0001e20000100a00 */
        /* <DEDUP_REMOVED lines=111> */
[----:B-1----:R-:W-:Y:S01]  /*94f0*/  MOV R155, R71 ;  /* 0x00000047009b7202 */ /* 0x002fe20000000f00 */
        /* <DEDUP_REMOVED lines=81> */
[----:B0-----:R-:W2:Y:S04]  /*9a10*/  LDL.LU R108, [R1] ;  /* 0x00000000016c7983 */ /* 0x001ea80000300800 */
        /* <DEDUP_REMOVED lines=20> */
[----:B------:R-:W3:Y:S01]  /*9b60*/  LDL.LU R129, [R1+0x54] ;  /* 0x0000540001817983 */ /* 0x000ee20000300800 */
[----:B------:R-:W-:-:S02]  /*9b70*/  IMAD.MOV.U32 R130, RZ, RZ, R219 ;  /* 0x000000ffff827224 */ /* 0x000fc400078e00db */
[----:B------:R-:W-:Y:S01]  /*9b80*/  IMAD.MOV.U32 R131, RZ, RZ, R220 ;  /* 0x000000ffff837224 */ /* 0x000fe200078e00dc */
[----:B------:R-:W4:Y:S01]  /*9b90*/  LDL.LU R219, [R1+0xb28] ;  /* 0x000b280001db7983 */ /* 0x000f220000300800 */
[----:B------:R-:W-:Y:S01]  /*9ba0*/  IMAD.MOV.U32 R132, RZ, RZ, R221 ;  /* 0x000000ffff847224 */ /* 0x000fe200078e00dd */
[----:B------:R-:W-:Y:S02]  /*9bb0*/  MOV R133, R222 ;  /* 0x000000de00857202 */ /* 0x000fe40000000f00 */
[----:B------:R-:W4:Y:S01]  /*9bc0*/  LDL.LU R220, [R1+0xb24] ;  /* 0x000b240001dc7983 */ /* 0x000f220000300800 */
[----:B------:R-:W-:-:S03]  /*9bd0*/  IMAD.MOV.U32 R134, RZ, RZ, R223 ;  /* 0x000000ffff867224 */ /* 0x000fc600078e00df */
[----:B------:R-:W4:Y:S01]  /*9be0*/  LDL.LU R221, [R1+0xb20] ;  /* 0x000b200001dd7983 */ /* 0x000f220000300800 */
[----:B------:R-:W-:-:S03]  /*9bf0*/  IMAD.MOV.U32 R135, RZ, RZ, R224 ;  /* 0x000000ffff877224 */ /* 0x000fc600078e00e0 */
        /* <DEDUP_REMOVED lines=8> */
[----:B------:R-:W-:-:S03]  /*9c80*/  IMAD.MOV.U32 R140, RZ, RZ, R229 ;  /* 0x000000ffff8c7224 */ /* 0x000fc600078e00e5 */
[----:B------:R-:W4:Y:S01]  /*9c90*/  LDL.LU R226, [R1+0xb0c] ;  /* 0x000b0c0001e27983 */ /* 0x000f220000300800 */
[----:B------:R-:W-:-:S03]  /*9ca0*/  MOV R141, R230 ;  /* 0x000000e6008d7202 */ /* 0x000fc60000000f00 */
        /* <DEDUP_REMOVED lines=15> */
[----:B------:R-:W-:Y:S01]  /*9da0*/  IMAD.MOV.U32 R150, RZ, RZ, R17 ;  /* 0x000000ffff967224 */ /* 0x000fe200078e0011 */
[----:B------:R-:W-:Y:S01]  /*9db0*/  MOV R149, R16 ;  /* 0x0000001000957202 */ /* 0x000fe20000000f00 */
[----:B------:R-:W-:Y:S01]  /*9dc0*/  IMAD.MOV.U32 R151, RZ, RZ, R0 ;  /* 0x000000ffff977224 */ /* 0x000fe200078e0000 */
[----:B------:R-:W4:Y:S04]  /*9dd0*/  LDL.LU R235, [R1+0xae8] ;  /* 0x000ae80001eb7983 */ /* 0x000f280000300800 */
[----:B------:R-:W4:Y:S04]  /*9de0*/  LDL.LU R2, [R1+0xae4] ;  /* 0x000ae40001027983 */ /* 0x000f280000300800 */
[----:B------:R-:W4:Y:S04]  /*9df0*/  LDL.LU R3, [R1+0xae0] ;  /* 0x000ae00001037983 */ /* 0x000f280000300800 */
[----:B------:R-:W4:Y:S04]  /*9e00*/  LDL.LU R16, [R1+0xadc] ;  /* 0x000adc0001107983 */ /* 0x000f280000300800 */
[----:B------:R-:W4:Y:S04]  /*9e10*/  LDL.LU R17, [R1+0xad8] ;  /* 0x000ad80001117983 */ /* 0x000f280000300800 */
[----:B------:R-:W4:Y:S04]  /*9e20*/  LDL.LU R0, [R1+0xad4] ;  /* 0x000ad40001007983 */ /* 0x000f280000300800 */
        /* <DEDUP_REMOVED lines=375> */
[----:B------:R-:W-:Y:S01]  /*b5a0*/  UIADD3 UR12, UR8, 0x6, URZ ;  /* 0x00000006080c7890 */ /* 0x000fe2000fffe03f */
[----:B------:R-:W-:Y:S01]  /*b5b0*/  IMAD.MOV.U32 R140, RZ, RZ, R230 ;  /* 0x000000ffff8c7224 */ /* 0x000fe200078e00e6 */
[----:B------:R-:W-:Y:S01]  /*b5c0*/  UIADD3 UR14, UR6, 0x6, URZ ;  /* 0x00000006060e7890 */ /* 0x000fe2000fffe03f */
[----:B------:R-:W-:Y:S01]  /*b5d0*/  IMAD.MOV.U32 R141, RZ, RZ, R229 ;  /* 0x000000ffff8d7224 */ /* 0x000fe200078e00e5 */
[----:B------:R-:W-:Y:S01]  /*b5e0*/  UMOV UR13, 0x40000040 ;  /* 0x40000040000d7882 */ /* 0x000fe20000000000 */
[----:B------:R-:W-:Y:S01]  /*b5f0*/  IMAD.MOV.U32 R142, RZ, RZ, R228 ;  /* 0x000000ffff8e7224 */ /* 0x000fe200078e00e4 */
[----:B------:R-:W-:Y:S01]  /*b600*/  UMOV UR15, 0x40000040 ;  /* 0x40000040000f7882 */ /* 0x000fe20000000000 */
[----:B------:R-:W-:Y:S01]  /*b610*/  IMAD.MOV.U32 R144, RZ, RZ, R226 ;  /* 0x000000ffff907224 */ /* 0x000fe200078e00e2 */
[----:B------:R0:W5:Y:S01]  /*b620*/  LDL.LU R0, [R1+0xad0] ;  /* 0x000ad00001007983 */ /* 0x0001620000300800 */
[----:B------:R-:W-:-:S02]  /*b630*/  IMAD.MOV.U32 R145, RZ, RZ, R225 ;  /* 0x000000ffff917224 */ /* 0x000fc400078e00e1 */
[----:B------:R-:W-:Y:S01]  /*b640*/  IMAD.MOV.U32 R146, RZ, RZ, R224 ;  /* 0x000000ffff927224 */ /* 0x000fe200078e00e0 */
[----:B------:R0:W5:Y:S01]  /*b650*/  LDL.LU R17, [R1+0xacc] ;  /* 0x000acc0001117983 */ /* 0x0001620000300800 */
[----:B------:R-:W-:Y:S02]  /*b660*/  IMAD.MOV.U32 R148, RZ, RZ, R222 ;  /* 0x000000ffff947224 */ /* 0x000fe400078e00de */
[----:B------:R-:W-:Y:S01]  /*b670*/  IMAD.MOV.U32 R149, RZ, RZ, R221 ;  /* 0x000000ffff957224 */ /* 0x000fe200078e00dd */
[----:B------:R0:W5:Y:S01]  /*b680*/  LDL.LU R16, [R1+0xac8] ;  /* 0x000ac80001107983 */ /* 0x0001620000300800 */
[----:B------:R-:W-:-:S03]  /*b690*/  IMAD.MOV.U32 R150, RZ, RZ, R220 ;  /* 0x000000ffff967224 */ /* 0x000fc600078e00dc */
[----:B------:R0:W5:Y:S04]  /*b6a0*/  LDL.LU R3, [R1+0xac4] ;  /* 0x000ac40001037983 */ /* 0x0001680000300800 */
[----:B------:R0:W5:Y:S01]  /*b6b0*/  LDL.LU R2, [R1+0xac0] ;  /* 0x000ac00001027983 */ /* 0x0001620000300800 */
        /* <DEDUP_REMOVED lines=67> */
[----:B-1----:R-:W2:Y:S04]  /*baf0*/  LDL.LU.64 R150, [R1+0xab8] ;  /* 0x000ab80001967983 */ /* 0x002ea80000300a00 */
        /* <DEDUP_REMOVED lines=172> */
[----:B------:R-:W-:Y:S01]  /*c5c0*/  IMAD.MOV.U32 R235, RZ, RZ, R4 ;  /* 0x000000ffffeb7224 */ /* 0x000fe200078e0004 */
[----:B------:R-:W-:Y:S01]  /*c5d0*/  UIADD3 UR12, UR8, 0x806, URZ ;  /* 0x00000806080c7890 */ /* 0x000fe2000fffe03f */
[----:B------:R-:W3:Y:S01]  /*c5e0*/  LDL.LU.64 R106, [R1+0x808] ;  /* 0x00080800016a7983 */ /* 0x000ee20000300a00 */
[----:B------:R-:W-:-:S03]  /*c5f0*/  UMOV UR13, 0x40000040 ;  /* 0x40000040000d7882 */ /* 0x000fc60000000000 */
[----:B------:R-:W3:Y:S04]  /*c600*/  LDL.LU.64 R104, [R1+0x800] ;  /* 0x0008000001687983 */ /* 0x000ee80000300a00 */
        /* <DEDUP_REMOVED lines=39> */
[----:B------:R-:W3:Y:S01]  /*c880*/  LDL.LU.64 R24, [R1+0x6c0] ;  /* 0x0006c00001187983 */ /* 0x000ee20000300a00 */
[----:B--2---:R-:W-:-:S06]  /*c890*/  WARPGROUP.ARRIVE ;  /* 0x00000000000079c5 */ /* 0x004fcc0000000000 */
        /* <DEDUP_REMOVED lines=66> */
[----:B-1----:R0:W5:Y:S04]  /*ccc0*/  LDL.LU R156, [R1+0x6b8] ;  /* 0x0006b800019c7983 */ /* 0x0021680000300800 */
        /* <DEDUP_REMOVED lines=22> */
[----:B------:R-:W-:Y:S01]  /*ce30*/  UIADD3 UR12, UR8, 0xc06, URZ ;  /* 0x00000c06080c7890 */ /* 0x000fe2000fffe03f */
[----:B------:R-:W-:Y:S01]  /*ce40*/  UMOV UR13, 0x40000040 ;  /* 0x40000040000d7882 */ /* 0x000fe20000000000 */
[----:B---3--:R-:W-:-:S07]  /*ce50*/  WARPGROUP.ARRIVE ;  /* 0x00000000000079c5 */ /* 0x008fce0000000000 */
[----:B------:R-:W-:Y:S03]  /*ce60*/  HGMMA.64x256x16.F32.BF16 R24, gdesc[UR12], R24, gsb0 ;  /* 0x03e000000c1879f0 */ /* 0x000fe60008001818 */
[----:B------:R-:W-:Y:S02]  /*ce70*/  WARPGROUP.DEPBAR.LE gsb0, 0x0 ;  /* 0x00008000000079c5 */ /* 0x000fe40000010000 */
[----:B0-----:R-:W-:Y:S05]  /*ce80*/  @!P1 BRA `(.L_x_22) ;  /* 0x000000dc00689947 */ /* 0x001fea0003800000 */
[----:B------:R-:W-:Y:S01]  /*ce90*/  UIADD3 UR7, UR37, 0x1, URZ ;  /* 0x0000000125077890 */ /* 0x000fe2000fffe03f */
[----:B-----5:R-:W-:-:S03]  /*cea0*/  R2UR UR6, R3 ;  /* 0x00000000030672ca */ /* 0x020fc600000e0000 */
[----:B------:R-:W-:-:S04]  /*ceb0*/  UISETP.NE.AND UP0, UPT, UR7, 0x2, UPT ;  /* 0x000000020700788c */ /* 0x000fc8000bf05270 */
[----:B------:R-:W-:Y:S02]  /*cec0*/  USEL UR8, URZ, 0x1, UP0 ;  /* 0x000000013f087887 */ /* 0x000fe40008000000 */
[----:B------:R-:W-:Y:S02]  /*ced0*/  USEL UR7, UR7, URZ, UP0 ;  /* 0x0000003f07077287 */ /* 0x000fe40008000000 */
[----:B------:R-:W-:-:S06]  /*cee0*/  ULOP3.LUT UR8, UR36, UR8, URZ, 0x3c, !UPT ;  /* 0x0000000824087292 */ /* 0x000fcc000f8e3c3f */
[----:B------:R-:W-:Y:S01]  /*cef0*/  MOV R3, UR8 ;  /* 0x0000000800037c02 */ /* 0x000fe20008000f00 */
[----:B------:R-:W-:-:S06]  /*cf00*/  UMOV UR8, UR37 ;  /* 0x0000002500087c82 */ /* 0x000fcc0008000000 */
.L_x_29:
[----:B------:R-:W-:Y:S05]  /*cf10*/  @!P0 BRA `(.L_x_23) ;  /* 0x0000000000048947 */ /* 0x000fea0003800000 */
[----:B------:R-:W-:Y:S01]  /*cf20*/  BPT.TRAP 0x1 ;  /* 0x000000040000795c */ /* 0x000fe20000300000 */
.L_x_23:
[----:B------:R-:W0:Y:S01]  /*cf30*/  S2UR UR10, SR_CgaCtaId ;  /* 0x00000000000a79c3 */ /* 0x000e220000008800 */
[----:B------:R-:W-:Y:S01]  /*cf40*/  UMOV UR9, 0x400 ;  /* 0x0000040000097882 */ /* 0x000fe20000000000 */
[----:B------:R-:W-:Y:S01]  /*cf50*/  IMAD.U32 R4, RZ, RZ, UR7 ;  /* 0x00000007ff047e24 */ /* 0x000fe2000f8e00ff */
[----:B------:R-:W-:Y:S01]  /*cf60*/  SHF.L.U32 R5, R3, 0x1f, RZ ;  /* 0x0000001f03057819 */ /* 0x000fe200000006ff */
[----:B0-----:R-:W-:-:S06]  /*cf70*/  ULEA UR9, UR10, UR9, 0x18 ;  /* 0x000000090a097291 */ /* 0x001fcc000f8ec03f */
[----:B------:R-:W-:-:S04]  /*cf80*/  IMAD.U32 R0, RZ, RZ, UR9 ;  /* 0x00000009ff007e24 */ /* 0x000fc8000f8e00ff */
[----:B------:R-:W-:-:S04]  /*cf90*/  IMAD R4, R4, 0x8, R0 ;  /* 0x0000000804047824 */ /* 0x000fc800078e0200 */
[----:B------:R0:W1:Y:S01]  /*cfa0*/  SYNCS.PHASECHK.TRANS64.TRYWAIT P1, [R4+URZ], R5 ;  /* 0x00000005040075a7 */ /* 0x000062000802017f */
[----:B------:R-:W-:Y:S05]  /*cfb0*/  @!P0 BRA `(.L_x_24) ;  /* 0x0000000000048947 */ /* 0x000fea0003800000 */
[----:B------:R-:W-:Y:S01]  /*cfc0*/  BPT.TRAP 0x1 ;  /* 0x000000040000795c */ /* 0x000fe20000300000 */
.L_x_24:
[----:B-1----:R-:W-:Y:S05]  /*cfd0*/  @P1 BRA `(.L_x_25) ;  /* 0x0000000000081947 */ /* 0x002fea0003800000 */
[----:B------:R-:W1:Y:S02]  /*cfe0*/  SYNCS.PHASECHK.TRANS64.TRYWAIT P1, [R4+URZ], R5 ;  /* 0x00000005040075a7 */ /* 0x000e64000802017f */
[----:B-1----:R-:W-:Y:S05]  /*cff0*/  @!P1 BRA `(.L_x_26) ;  /* 0x0000031c008c9947 */ /* 0x002fea0003800000 */
.L_x_25:
        /* <DEDUP_REMOVED lines=64> */
[----:B--2---:R-:W2:Y:S04]  /*d400*/  LDL.LU.64 R24, [R1] ;  /* 0x0000000001187983 */ /* 0x004ea80000300a00 */
        /* <DEDUP_REMOVED lines=125> */
[----:B--2---:R-:W2:Y:S04]  /*dbe0*/  LDL.LU.64 R28, [R1+0x200] ;  /* 0x00020000011c7983 */ /* 0x004ea80000300a00 */
        /* <DEDUP_REMOVED lines=191> */
[----:B------:R-:W-:-:S02]  /*e7e0*/  ULEA UR9, UR7, UR4, 0xc ;  /* 0x0000000407097291 */ /* 0x000fc4000f8e603f */
[----:B------:R-:W-:Y:S01]  /*e7f0*/  ULEA UR10, UR7, UR5, 0xb ;  /* 0x00000005070a7291 */ /* 0x000fe2000f8e583f */
[----:B------:R-:W-:Y:S01]  /*e800*/  STL.64 [R1+0x1740], R26 ;  /* 0x0017401a01007387 */ /* 0x000fe20000100a00 */
[----:B------:R-:W-:Y:S01]  /*e810*/  UMOV UR13, 0x40000040 ;  /* 0x40000040000d7882 */ /* 0x000fe20000000000 */
[----:B------:R-:W-:Y:S02]  /*e820*/  UMOV UR15, 0x40000040 ;  /* 0x40000040000f7882 */ /* 0x000fe40000000000 */
[----:B------:R-:W-:Y:S01]  /*e830*/  UMOV UR12, UR9 ;  /* 0x00000009000c7c82 */ /* 0x000fe20008000000 */
[----:B------:R-:W-:Y:S01]  /*e840*/  STL.64 [R1+0x1738], R24 ;  /* 0x0017381801007387 */ /* 0x000fe20000100a00 */
[----:B------:R-:W-:-:S03]  /*e850*/  UMOV UR14, UR10 ;  /* 0x0000000a000e7c82 */ /* 0x000fc60008000000 */
        /* <DEDUP_REMOVED lines=275> */
[----:B------:R-:W-:Y:S01]  /*f990*/  STL.64 [R1], R24 ;  /* 0x0000001801007387 */ /* 0x000fe20000100a00 */
[----:B------:R-:W-:Y:S01]  /*f9a0*/  IMAD.MOV.U32 R2, RZ, RZ, R150 ;  /* 0x000000ffff027224 */ /* 0x000fe200078e0096 */
[----:B------:R-:W-:Y:S01]  /*f9b0*/  MOV R3, R149 ;  /* 0x0000009500037202 */ /* 0x000fe20000000f00 */
[----:B------:R-:W-:Y:S01]  /*f9c0*/  IMAD.MOV.U32 R0, RZ, RZ, R151 ;  /* 0x000000ffff007224 */ /* 0x000fe200078e0097 */
[----:B------:R-:W-:Y:S01]  /*f9d0*/  STL.64 [R1+0x8], R26 ;  /* 0x0000081a01007387 */ /* 0x000fe20000100a00 */
[----:B01----:R-:W-:Y:S01]  /*f9e0*/  IMAD.MOV.U32 R4, RZ, RZ, R148 ;  /* 0x000000ffff047224 */ /* 0x003fe200078e0094 */
        /* <DEDUP_REMOVED lines=20> */
[----:B---3--:R-:W-:Y:S01]  /*fb30*/  MOV R155, R125 ;  /* 0x0000007d009b7202 */ /* 0x008fe20000000f00 */
        /* <DEDUP_REMOVED lines=444> */
[----:B------:R-:W-:Y:S01]  /*11700*/  MOV R150, R2 ;  /* 0x0000000200967202 */ /* 0x000fe20000000f00 */
[----:B------:R-:W-:Y:S01]  /*11710*/  IMAD.MOV.U32 R151, RZ, RZ, R0 ;  /* 0x000000ffff977224 */ /* 0x000fe200078e0000 */
[----:B------:R-:W-:Y:S01]  /*11720*/  MOV R146, R6 ;  /* 0x0000000600927202 */ /* 0x000fe20000000f00 */
[----:B------:R-:W-:-:S02]  /*11730*/  IMAD.MOV.U32 R148, RZ, RZ, R4 ;  /* 0x000000ffff947224 */ /* 0x000fc400078e0004 */
[----:B------:R-:W-:Y:S02]  /*11740*/  IMAD.MOV.U32 R149, RZ, RZ, R3 ;  /* 0x000000ffff957224 */ /* 0x000fe400078e0003 */
[----:B------:R-:W-:Y:S01]  /*11750*/  IMAD.MOV.U32 R147, RZ, RZ, R5 ;  /* 0x000000ffff937224 */ /* 0x000fe200078e0005 */
[----:B------:R-:W-:Y:S01]  /*11760*/  MOV R142, R10 ;  /* 0x0000000a008e7202 */ /* 0x000fe20000000f00 */
[----:B------:R-:W-:Y:S02]  /*11770*/  IMAD.MOV.U32 R144, RZ, RZ, R8 ;  /* 0x000000ffff907224 */ /* 0x000fe400078e0008 */
        /* <DEDUP_REMOVED lines=247> */
[----:B------:R0:W-:Y:S01]  /*126f0*/  STL [R1+0x250], R44 ;  /* 0x0002502c01007387 */ /* 0x0001e20000100800 */
        /* <DEDUP_REMOVED lines=152> */
[----:B------:R-:W-:-:S03]  /*13080*/  IMAD.MOV.U32 R156, RZ, RZ, R45 ;  /* 0x000000ffff9c7224 */ /* 0x000fc600078e002d */
        /* <DEDUP_REMOVED lines=367> */
[----:B------:R-:W-:Y:S02]  /*14780*/  IMAD.MOV.U32 R154, RZ, RZ, R2 ;  /* 0x000000ffff9a7224 */ /* 0x000fe400078e0002 */
[----:B------:R-:W-:Y:S02]  /*14790*/  IMAD.MOV.U32 R155, RZ, RZ, R0 ;  /* 0x000000ffff9b7224 */ /* 0x000fe400078e0000 */
[----:B------:R-:W-:Y:S01]  /*147a0*/  IMAD.MOV.U32 R153, RZ, RZ, R3 ;  /* 0x000000ffff997224 */ /* 0x000fe200078e0003 */
[----:B------:R-:W-:Y:S01]  /*147b0*/  MOV R148, R8 ;  /* 0x0000000800947202 */ /* 0x000fe20000000f00 */
[----:B------:R-:W-:Y:S02]  /*147c0*/  IMAD.MOV.U32 R150, RZ, RZ, R6 ;  /* 0x000000ffff967224 */ /* 0x000fe400078e0006 */
[----:B------:R-:W-:Y:S02]  /*147d0*/  IMAD.MOV.U32 R151, RZ, RZ, R5 ;  /* 0x000000ffff977224 */ /* 0x000fe400078e0005 */
[----:B------:R-:W-:-:S02]  /*147e0*/  IMAD.MOV.U32 R49, RZ, RZ, R156 ;  /* 0x000000ffff317224 */ /* 0x000fc400078e009c */
[----:B------:R-:W-:Y:S01]  /*147f0*/  IMAD.MOV.U32 R149, RZ, RZ, R7 ;  /* 0x000000ffff957224 */ /* 0x000fe200078e0007 */
[----:B------:R-:W4:Y:S01]  /*14800*/  LDL.LU R156, [R1+0x1130] ;  /* 0x00113000019c7983 */ /* 0x000f220000300800 */
        /* <DEDUP_REMOVED lines=21> */
[----:B------:R-:W-:-:S03]  /*14960*/  MOV R128, R157 ;  /* 0x0000009d00807202 */ /* 0x000fc60000000f00 */
        /* <DEDUP_REMOVED lines=258> */
[----:B------:R-:W-:-:S03]  /*15990*/  MOV R220, R154 ;  /* 0x0000009a00dc7202 */ /* 0x000fc60000000f00 */
[----:B------:R-:W-:Y:S01]  /*159a0*/  STL.64 [R1+0x588], R126 ;  /* 0x0005887e01007387 */ /* 0x000fe20000100a00 */
[----:B------:R-:W-:-:S03]  /*159b0*/  IMAD.MOV.U32 R219, RZ, RZ, R155 ;  /* 0x000000ffffdb7224 */ /* 0x000fc600078e009b */
        /* <DEDUP_REMOVED lines=258> */
[----:B------:R-:W-:Y:S01]  /*169e0*/  MOV R7, R148 ;  /* 0x0000009400077202 */ /* 0x000fe20000000f00 */
[----:B------:R-:W-:Y:S02]  /*169f0*/  IMAD.MOV.U32 R6, RZ, RZ, R149 ;  /* 0x000000ffff067224 */ /* 0x000fe400078e0095 */
        /* <DEDUP_REMOVED lines=116> */
[----:B-1----:R-:W-:Y:S01]  /*17140*/  IMAD.MOV.U32 R154, RZ, RZ, R70 ;  /* 0x000000ffff9a7224 */ /* 0x002fe200078e0046 */
        /* <DEDUP_REMOVED lines=101> */
[----:B------:R-:W-:Y:S01]  /*177a0*/  MOV R130, R219 ;  /* 0x000000db00827202 */ /* 0x000fe20000000f00 */
[----:B------:R-:W-:-:S02]  /*177b0*/  IMAD.MOV.U32 R131, RZ, RZ, R220 ;  /* 0x000000ffff837224 */ /* 0x000fc400078e00dc */
[----:B------:R-:W4:Y:S01]  /*177c0*/  LDL.LU R219, [R1+0xb28] ;  /* 0x000b280001db7983 */ /* 0x000f220000300800 */
[----:B------:R-:W-:Y:S01]  /*177d0*/  IMAD.MOV.U32 R132, RZ, RZ, R221 ;  /* 0x000000ffff847224 */ /* 0x000fe200078e00dd */
[----:B------:R-:W-:Y:S01]  /*177e0*/  MOV R134, R223 ;  /* 0x000000df00867202 */ /* 0x000fe20000000f00 */
[----:B------:R-:W-:Y:S01]  /*177f0*/  IMAD.MOV.U32 R133, RZ, RZ, R222 ;  /* 0x000000ffff857224 */ /* 0x000fe200078e00de */
        /* <DEDUP_REMOVED lines=426> */
[----:B------:R-:W-:Y:S02]  /*192a0*/  IMAD.MOV.U32 R149, RZ, RZ, R221 ;  /* 0x000000ffff957224 */ /* 0x000fe400078e00dd */
[----:B------:R-:W-:Y:S01]  /*192b0*/  IMAD.MOV.U32 R150, RZ, RZ, R220 ;  /* 0x000000ffff967224 */ /* 0x000fe200078e00dc */
[----:B------:R0:W5:Y:S01]  /*192c0*/  LDL.LU R2, [R1+0xac4] ;  /* 0x000ac40001027983 */ /* 0x0001620000300800 */
[----:B------:R-:W-:-:S03]  /*192d0*/  IMAD.MOV.U32 R151, RZ, RZ, R219 ;  /* 0x000000ffff977224 */ /* 0x000fc600078e00db */
[----:B------:R0:W5:Y:S03]  /*192e0*/  LDL.LU R0, [R1+0xac0] ;  /* 0x000ac00001007983 */ /* 0x0001660000300800 */
        /* <DEDUP_REMOVED lines=381> */
[----:B------:R-:W-:Y:S01]  /*1aac0*/  BPT.TRAP 0x1 ;  /* 0x000000040000795c */ /* 0x000fe20000300000 */
.L_x_27:
[----:B-----5:R-:W-:Y:S01]  /*1aad0*/  ISETP.NE.AND P1, PT, R17, RZ, PT ;  /* 0x000000ff1100720c */ /* 0x020fe20003f25270 */
[----:B------:R-:W-:Y:S01]  /*1aae0*/  IMAD.U32 R4, RZ, RZ, UR8 ;  /* 0x00000008ff047e24 */ /* 0x000fe2000f8e00ff */
[----:B------:R-:W-:-:S11]  /*1aaf0*/  UISETP.GT.U32.AND UP0, UPT, UR38, 0x1, UPT ;  /* 0x000000012600788c */ /* 0x000fd6000bf04070 */
[----:B------:R-:W-:-:S05]  /*1ab00*/  @P1 LEA R4, R4, R0, 0x3 ;  /* 0x0000000004041211 */ /* 0x000fca00078e18ff */
[----:B------:R-:W-:-:S05]  /*1ab10*/  @P1 VIADD R4, R4, 0x10 ;  /* 0x0000001004041836 */ /* 0x000fca0000000000 */
[----:B------:R-:W-:-:S04]  /*1ab20*/  @P1 PRMT R4, R156, 0x654, R4 ;  /* 0x000006549c041816 */ /* 0x000fc80000000004 */
[----:B------:R0:W-:Y:S01]  /*1ab30*/  @P1 SYNCS.ARRIVE.TRANS64.RED.A1T0 RZ, [R4+URZ], RZ ;  /* 0x000000ff04ff19a7 */ /* 0x0001e2000810043f */
[----:B------:R-:W-:-:S13]  /*1ab40*/  PLOP3.LUT P1, PT, PT, PT, UP0, 0x80, 0x0 ;  /* 0x000000000000781c */ /* 0x000fda0003f2f008 */
[----:B0-----:R-:W-:Y:S05]  /*1ab50*/  @P1 BRA `(.L_x_28) ;  /* 0x0000000000041947 */ /* 0x001fea0003800000 */
[----:B------:R-:W-:Y:S01]  /*1ab60*/  BPT.TRAP 0x1 ;  /* 0x000000040000795c */ /* 0x000fe20000300000 */
.L_x_28:
[----:B------:R-:W-:Y:S02]  /*1ab70*/  UISETP.GT.AND UP2, UPT, UR6, 0x1, UPT ;  /* 0x000000010600788c */ /* 0x000fe4000bf44270 */
[----:B------:R-:W-:Y:S02]  /*1ab80*/  UIADD3 UR7, UR7, 0x1, URZ ;  /* 0x0000000107077890 */ /* 0x000fe4000fffe03f */
[----:B------:R-:W-:Y:S02]  /*1ab90*/  UIADD3 UR8, UR8, 0x1, URZ ;  /* 0x0000000108087890 */ /* 0x000fe4000fffe03f */
[----:B------:R-:W-:Y:S01]  /*1aba0*/  PLOP3.LUT P1, PT, PT, PT, UP2, 0x80, 0x0 ;  /* 0x000000000000781c */ /* 0x000fe20003f2f028 */
[----:B------:R-:W-:Y:S02]  /*1abb0*/  UISETP.NE.AND UP0, UPT, UR7, 0x2, UPT ;  /* 0x000000020700788c */ /* 0x000fe4000bf05270 */
[----:B------:R-:W-:Y:S02]  /*1abc0*/  UISETP.NE.AND UP1, UPT, UR8, 0x2, UPT ;  /* 0x000000020800788c */ /* 0x000fe4000bf25270 */
[----:B------:R-:W-:-:S02]  /*1abd0*/  USEL UR9, URZ, 0x1, UP0 ;  /* 0x000000013f097887 */ /* 0x000fc40008000000 */
[----:B------:R-:W-:Y:S02]  /*1abe0*/  UIADD3 UR6, UR6, -0x1, URZ ;  /* 0xffffffff06067890 */ /* 0x000fe4000fffe03f */
[----:B------:R-:W-:Y:S02]  /*1abf0*/  USEL UR7, UR7, URZ, UP0 ;  /* 0x0000003f07077287 */ /* 0x000fe40008000000 */
[----:B------:R-:W-:Y:S01]  /*1ac00*/  USEL UR8, UR8, URZ, UP1 ;  /* 0x0000003f08087287 */ /* 0x000fe20008800000 */
[----:B------:R-:W-:Y:S01]  /*1ac10*/  LOP3.LUT R3, R3, UR9, RZ, 0x3c, !PT ;  /* 0x0000000903037c12 */ /* 0x000fe2000f8e3cff */
[----:B------:R-:W-:Y:S10]  /*1ac20*/  @P1 BRA `(.L_x_29) ;  /* 0xffffff2000b81947 */ /* 0x000ff4000383ffff */
.L_x_22:
[----:B-----5:R-:W0:Y:S02]  /*1ac30*/  LDC R3, c[0x0][0x28c] ;  /* 0x0000a300ff037b82 */ /* 0x020e240000000800 */
[----:B0-----:R-:W-:-:S13]  /*1ac40*/  ISETP.GE.AND P1, PT, R3, 0x1, PT ;  /* 0x000000010300780c */ /* 0x001fda0003f26270 */
[----:B------:R-:W-:Y:S05]  /*1ac50*/  @!P1 BRA `(.L_x_30) ;  /* 0x0000000000449947 */ /* 0x000fea0003800000 */
[----:B------:R-:W-:Y:S05]  /*1ac60*/  @!P0 BRA `(.L_x_31) ;  /* 0x0000000000048947 */ /* 0x000fea0003800000 */
[----:B------:R-:W-:Y:S01]  /*1ac70*/  BPT.TRAP 0x1 ;  /* 0x000000040000795c */ /* 0x000fe20000300000 */
.L_x_31:
[----:B------:R-:W-:Y:S01]  /*1ac80*/  ISETP.NE.AND P0, PT, R17, RZ, PT ;  /* 0x000000ff1100720c */ /* 0x000fe20003f05270 */
[----:B------:R-:W-:-:S12]  /*1ac90*/  UISETP.LT.AND UP1, UPT, UR43, 0x1, UPT ;  /* 0x000000012b00788c */ /* 0x000fd8000bf21270 */
[----:B------:R-:W-:-:S05]  /*1aca0*/  VOTEU.ANY UP0, P0 ;  /* 0x00000000003f7886 */ /* 0x000fca0000000100 */
[----:B------:R-:W-:-:S04]  /*1acb0*/  @UP0 USEL UR4, UR43, 0x1, UP1 ;  /* 0x000000012b040887 */ /* 0x000fc80008800000 */
[----:B------:R-:W-:Y:S02]  /*1acc0*/  @UP0 UIADD3 UR4, UR37, UR43, -UR4 ;  /* 0x0000002b25040290 */ /* 0x000fe4000fffe804 */
[----:B------:R-:W-:-:S04]  /*1acd0*/  UISETP.GT.U32.AND UP0, UPT, UR38, 0x1, UPT ;  /* 0x000000012600788c */ /* 0x000fc8000bf04070 */
[----:B------:R-:W-:-:S04]  /*1ace0*/  IMAD.U32 R3, RZ, RZ, UR4 ;  /* 0x00000004ff037e24 */ /* 0x000fc8000f8e00ff */
[----:B------:R-:W-:-:S05]  /*1acf0*/  @P0 IMAD.SHL.U32 R3, R3, 0x8, RZ ;  /* 0x0000000803030824 */ /* 0x000fca00078e00ff */
[----:B------:R-:W-:-:S04]  /*1ad00*/  @P0 LOP3.LUT R3, R3, 0x8, RZ, 0xc0, !PT ;  /* 0x0000000803030812 */ /* 0x000fc800078ec0ff */
[----:B------:R-:W-:-:S04]  /*1ad10*/  @P0 IADD3 R0, R0, 0x10, R3 ;  /* 0x0000001000000810 */ /* 0x000fc80007ffe003 */
[----:B------:R-:W-:-:S04]  /*1ad20*/  @P0 PRMT R0, R156, 0x654, R0 ;  /* 0x000006549c000816 */ /* 0x000fc80000000000 */
[----:B------:R0:W-:Y:S01]  /*1ad30*/  @P0 SYNCS.ARRIVE.TRANS64.RED.A1T0 RZ, [R0+URZ], RZ ;  /* 0x000000ff00ff09a7 */ /* 0x0001e2000810043f */
[----:B------:R-:W-:-:S13]  /*1ad40*/  PLOP3.LUT P0, PT, PT, PT, UP0, 0x80, 0x0 ;  /* 0x000000000000781c */ /* 0x000fda0003f0f008 */
[----:B0-----:R-:W-:Y:S05]  /*1ad50*/  @P0 BRA `(.L_x_30) ;  /* 0x0000000000040947 */ /* 0x001fea0003800000 */
[----:B------:R-:W-:Y:S01]  /*1ad60*/  BPT.TRAP 0x1 ;  /* 0x000000040000795c */ /* 0x000fe20000300000 */
.L_x_30:
[----:B------:R-:W0:Y:S01]  /*1ad70*/  S2R R7, SR_TID.X ;  /* 0x0000000000077919 */ /* 0x000e220000002100 */
[----:B------:R-:W-:Y:S01]  /*1ad80*/  IMAD.MOV.U32 R21, RZ, RZ, 0x6540 ;  /* 0x00006540ff157424 */ /* 0x000fe200078e00ff */
[----:B------:R-:W-:Y:S01]  /*1ad90*/  ULDC UR9, c[0x0][0x288] ;  /* 0x0000a20000097ab9 */ /* 0x000fe20000000800 */
[----:B------:R-:W-:Y:S02]  /*1ada0*/  UIADD3 UR37, UR43, UR37, URZ ;  /* 0x000000252b257290 */ /* 0x000fe4000fffe03f */
[----:B------:R-:W-:Y:S02]  /*1adb0*/  UIMAD.WIDE UR6, UR40, 0x200, URZ ;  /* 0x00000200280678a5 */ /* 0x000fe4000f8e023f */
[----:B------:R-:W-:Y:S01]  /*1adc0*/  USHF.L.U32 UR40, UR40, 0x9, URZ ;  /* 0x0000000928287899 */ /* 0x000fe2000800063f */
[----:B------:R-:W-:Y:S01]  /*1add0*/  ULDC UR8, c[0x0][0x284] ;  /* 0x0000a10000087ab9 */ /* 0x000fe20000000800 */
[----:B------:R-:W-:Y:S02]  /*1ade0*/  USHF.R.U32.HI UR4, URZ, 0x1, UR37 ;  /* 0x000000013f047899 */ /* 0x000fe40008011625 */
[----:B------:R-:W-:-:S02]  /*1adf0*/  USHF.R.S32.HI UR12, URZ, 0x1f, UR42 ;  /* 0x0000001f3f0c7899 */ /* 0x000fc4000801142a */
[----:B------:R-:W-:Y:S01]  /*1ae00*/  ULOP3.LUT UR4, UR4, 0x1, URZ, 0xc0, !UPT ;  /* 0x0000000104047892 */ /* 0x000fe2000f8ec03f */
[----:B------:R-:W-:Y:S01]  /*1ae10*/  ULDC.64 UR10, c[0x0][0x5d0] ;  /* 0x00017400000a7ab9 */ /* 0x000fe20000000a00 */
[----:B------:R-:W-:Y:S02]  /*1ae20*/  UISETP.GT.U32.AND UP1, UPT, UR37, 0x1, UPT ;  /* 0x000000012500788c */ /* 0x000fe4000bf24070 */
[----:B------:R-:W-:Y:S02]  /*1ae30*/  UISETP.NE.U32.AND UP0, UPT, UR4, 0x1, UPT ;  /* 0x000000010400788c */ /* 0x000fe4000bf05070 */
[----:B------:R-:W-:Y:S02]  /*1ae40*/  UIMAD UR5, UR12, UR10, URZ ;  /* 0x0000000a0c0572a4 */ /* 0x000fe4000f8e023f */
[----:B------:R-:W-:Y:S02]  /*1ae50*/  UISETP.LT.U32.AND UP1, UPT, UR43, 0x2, UP1 ;  /* 0x000000022b00788c */ /* 0x000fe40008f21070 */
[----:B------:R-:W-:-:S02]  /*1ae60*/  UISETP.GT.U32.AND UP0, UPT, UR43, 0x1, !UP0 ;  /* 0x000000012b00788c */ /* 0x000fc4000c704070 */
[----:B------:R-:W-:Y:S02]  /*1ae70*/  UIMAD UR5, UR42, UR11, UR5 ;  /* 0x0000000b2a0572a4 */ /* 0x000fe4000f8e0205 */
[----:B------:R-:W-:Y:S02]  /*1ae80*/  USEL UR4, URZ, 0x1, !UP0 ;  /* 0x000000013f047887 */ /* 0x000fe4000c000000 */
[----:B------:R-:W-:Y:S01]  /*1ae90*/  ULOP3.LUT UR37, UR37, 0x1, URZ, 0xc0, !UPT ;  /* 0x0000000125257892 */ /* 0x000fe2000f8ec03f */
[C---:B0-----:R-:W-:Y:S01]  /*1aea0*/  IMAD.SHL.U32 R20, R7.reuse, 0x2, RZ ;  /* 0x0000000207147824 */ /* 0x041fe200078e00ff */
[----:B------:R-:W-:Y:S02]  /*1aeb0*/  SHF.R.U32.HI R4, RZ, 0x2, R7 ;  /* 0x00000002ff047819 */ /* 0x000fe40000011607 */
[----:B------:R-:W-:Y:S02]  /*1aec0*/  LOP3.LUT R5, R7, 0x60, RZ, 0xc0, !PT ;  /* 0x0000006007057812 */ /* 0x000fe400078ec0ff */
[----:B------:R-:W-:-:S02]  /*1aed0*/  LOP3.LUT R20, R20, 0x6, RZ, 0xc0, !PT ;  /* 0x0000000614147812 */ /* 0x000fc400078ec0ff */
[----:B------:R-:W-:Y:S02]  /*1aee0*/  SHF.R.U32.HI R3, RZ, 0x7, R7 ;  /* 0x00000007ff037819 */ /* 0x000fe40000011607 */
[----:B------:R-:W-:Y:S01]  /*1aef0*/  PRMT R20, R20, R21, UR41 ;  /* 0x0000002914147e16 */ /* 0x000fe20008000015 */
[----:B------:R-:W-:Y:S01]  /*1af00*/  USHF.L.U32 UR41, UR41, 0x8, URZ ;  /* 0x0000000829297899 */ /* 0x000fe2000800063f */
[----:B------:R-:W-:Y:S02]  /*1af10*/  LOP3.LUT R4, R4, 0x7, RZ, 0xc0, !PT ;  /* 0x0000000704047812 */ /* 0x000fe400078ec0ff */
[----:B------:R-:W-:Y:S01]  /*1af20*/  SHF.R.U32.HI R5, RZ, 0x1, R5 ;  /* 0x00000001ff057819 */ /* 0x000fe20000011605 */
[----:B------:R-:W-:Y:S01]  /*1af30*/  UISETP.GE.AND UP2, UPT, UR41, UR9, UPT ;  /* 0x000000092900728c */ /* 0x000fe2000bf46270 */
[----:B------:R-:W-:Y:S02]  /*1af40*/  LOP3.LUT R3, R3, 0x1, RZ, 0xc0, !PT ;  /* 0x0000000103037812 */ /* 0x000fe400078ec0ff */
[----:B------:R-:W-:Y:S01]  /*1af50*/  IADD3 R0, RZ, -R5, -R4 ;  /* 0x80000005ff007210 */ /* 0x000fe20007ffe804 */
[----:B------:R-:W-:Y:S01]  /*1af60*/  UISETP.GE.OR UP2, UPT, UR40, UR8, UP2 ;  /* 0x000000082800728c */ /* 0x000fe20009746670 */
[----:B------:R-:W-:-:S02]  /*1af70*/  SHF.L.U32 R163, R3, 0x6, RZ ;  /* 0x0000000603a37819 */ /* 0x000fc400000006ff */
[----:B------:R-:W-:Y:S01]  /*1af80*/  LOP3.LUT R6, R7, 0x3, RZ, 0xc0, !PT ;  /* 0x0000000307067812 */ /* 0x000fe200078ec0ff */
[----:B------:R-:W-:Y:S01]  /*1af90*/  IMAD R0, R3, -0x40, R0 ;  /* 0xffffffc003007824 */ /* 0x000fe200078e0200 */
[----:B------:R-:W-:Y:S01]  /*1afa0*/  LOP3.LUT R163, R163, 0x40, R4, 0xe2, !PT ;  /* 0x00000040a3a37812 */ /* 0x000fe200078ee204 */
[----:B------:R-:W-:Y:S01]  /*1afb0*/  IMAD.MOV.U32 R3, RZ, RZ, -0x2 ;  /* 0xfffffffeff037424 */ /* 0x000fe200078e00ff */
[----:B------:R-:W-:Y:S01]  /*1afc0*/  PLOP3.LUT P0, PT, PT, PT, UP2, 0x80, 0x0 ;  /* 0x000000000000781c */ /* 0x000fe20003f0f028 */
[----:B------:R-:W-:Y:S01]  /*1afd0*/  IMAD.U32 R4, RZ, RZ, UR10 ;  /* 0x0000000aff047e24 */ /* 0x000fe2000f8e00ff */
[--C-:B------:R-:W-:Y:S01]  /*1afe0*/  SHF.R.S32.HI R21, RZ, 0x1f, R20.reuse ;  /* 0x0000001fff157819 */ /* 0x100fe20000011414 */
[----:B------:R-:W-:Y:S01]  /*1aff0*/  IMAD R6, R6, R3, UR9 ;  /* 0x0000000906067e24 */ /* 0x000fe2000f8e0203 */
[----:B------:R-:W-:Y:S02]  /*1b000*/  LOP3.LUT R163, R163, UR6, R5, 0xfe, !PT ;  /* 0x00000006a3a37c12 */ /* 0x000fe4000f8efe05 */
[----:B------:R-:W-:Y:S01]  /*1b010*/  MOV R3, UR8 ;  /* 0x0000000800037c02 */ /* 0x000fe20008000f00 */
[----:B------:R-:W-:Y:S01]  /*1b020*/  USEL UR8, URZ, 0x1, !UP1 ;  /* 0x000000013f087887 */ /* 0x000fe2000c800000 */
[----:B------:R-:W-:-:S02]  /*1b030*/  IMAD.WIDE.U32 R4, R4, UR42, R20 ;  /* 0x0000002a04047c25 */ /* 0x000fc4000f8e0014 */
[----:B------:R-:W-:Y:S01]  /*1b040*/  IADD3 R3, R3, -UR40, R0 ;  /* 0x8000002803037c10 */ /* 0x000fe2000fffe000 */
[----:B------:R-:W-:Y:S01]  /*1b050*/  ULOP3.LUT UR36, UR4, UR36, UR8, 0x96, !UPT ;  /* 0x0000002404247292 */ /* 0x000fe2000f8e9608 */
[----:B------:R-:W-:Y:S01]  /*1b060*/  VIADD R5, R5, UR5 ;  /* 0x0000000505057c36 */ /* 0x000fe20008000000 */
[----:B------:R-:W-:Y:S01]  /*1b070*/  UMOV UR40, 0xffffffff ;  /* 0xffffffff00287882 */ /* 0x000fe20000000000 */
[----:B------:R-:W-:Y:S01]  /*1b080*/  VIADD R0, R6, -UR41 ;  /* 0x8000002906007c36 */ /* 0x000fe20008000000 */
[----:B------:R-:W-:Y:S08]  /*1b090*/  @P0 BRA `(.L_x_32) ;  /* 0x0000021c00e80947 */ /* 0x000ff00003800000 */
[----:B------:R-:W-:Y:S01]  /*1b0a0*/  FSETP.NEU.AND P1, PT, R16, RZ, PT ;  /* 0x000000ff1000720b */ /* 0x000fe20003f2d000 */
[----:B------:R-:W-:Y:S01]  /*1b0b0*/  ULDC.64 UR8, c[0x0][0x5c8] ;  /* 0x0001720000087ab9 */ /* 0x000fe20000000a00 */
[----:B------:R-:W-:Y:S01]  /*1b0c0*/  ISETP.GT.AND P0, PT, R3, RZ, PT ;  /* 0x000000ff0300720c */ /* 0x000fe20003f04270 */
[----:B------:R-:W-:Y:S01]  /*1b0d0*/  UIMAD UR4, UR7, UR8, URZ ;  /* 0x00000008070472a4 */ /* 0x000fe2000f8e023f */
[----:B------:R-:W-:Y:S01]  /*1b0e0*/  MOV R13, UR9 ;  /* 0x00000009000d7c02 */ /* 0x000fe20008000f00 */
[C---:B------:R-:W-:Y:S01]  /*1b0f0*/  IMAD.WIDE.U32 R4, R163.reuse, UR8, R4 ;  /* 0x00000008a3047c25 */ /* 0x040fe2000f8e0004 */
[----:B------:R-:W-:Y:S01]  /*1b100*/  BSSY B0, `(.L_x_32) ;  /* 0x00021f3000007945 */ /* 0x000fe20003800000 */
[----:B------:R-:W-:Y:S02]  /*1b110*/  ISETP.GT.AND P2, PT, R0, RZ, P0 ;  /* 0x000000ff0000720c */ /* 0x000fe40000744270 */
[----:B------:R-:W-:-:S04]  /*1b120*/  IMAD R13, R163, R13, UR4 ;  /* 0x00000004a30d7e24 */ /* 0x000fc8000f8e020d */
[----:B------:R-:W-:Y:S01]  /*1b130*/  IMAD.IADD R13, R5, 0x1, R13 ;  /* 0x00000001050d7824 */ /* 0x000fe200078e020d */
[----:B------:R-:W-:Y:S06]  /*1b140*/  @!P1 BRA `(.L_x_33) ;  /* 0x0000016c00c09947 */ /* 0x000fec0003800000 */
[----:B------:R-:W0:Y:S01]  /*1b150*/  LDC.64 R152, c[0x0][0x5b8] ;  /* 0x00016e00ff987b82 */ /* 0x000e220000000a00 */
[----:B------:R-:W2:Y:S01]  /*1b160*/  LDL.LU R12, [R1+0x400] ;  /* 0x00040000010c7983 */ /* 0x000ea20000300800 */
[----:B------:R-:W-:-:S06]  /*1b170*/  ULDC.64 UR4, c[0x0][0x5c0] ;  /* 0x0001700000047ab9 */ /* 0x000fcc0000000a00 */
[----:B------:R-:W1:Y:S08]  /*1b180*/  LDC.64 R18, c[0x0][0x5b0] ;  /* 0x00016c00ff127b82 */ /* 0x000e700000000a00 */
[----:B------:R-:W3:Y:S01]  /*1b190*/  LDC.64 R14, c[0x0][0x5a8] ;  /* 0x00016a00ff0e7b82 */ /* 0x000ee20000000a00 */
[C---:B0-----:R-:W-:Y:S02]  /*1b1a0*/  IMAD R162, R152.reuse, UR12, RZ ;  /* 0x0000000c98a27c24 */ /* 0x041fe4000f8e02ff */
[----:B------:R-:W-:-:S04]  /*1b1b0*/  IMAD.WIDE.U32 R166, R152, UR42, R20 ;  /* 0x0000002a98a67c25 */ /* 0x000fc8000f8e0014 */
[----:B------:R-:W-:Y:S02]  /*1b1c0*/  IMAD R162, R153, UR42, R162 ;  /* 0x0000002a99a27c24 */ /* 0x000fe4000f8e02a2 */
[----:B-1----:R-:W-:Y:S02]  /*1b1d0*/  IMAD R11, R18, UR7, RZ ;  /* 0x00000007120b7c24 */ /* 0x002fe4000f8e02ff */
[----:B------:R-:W-:Y:S02]  /*1b1e0*/  IMAD.IADD R23, R167, 0x1, R162 ;  /* 0x00000001a7177824 */ /* 0x000fe400078e02a2 */
[----:B------:R-:W-:Y:S02]  /*1b1f0*/  IMAD.MOV.U32 R22, RZ, RZ, R166 ;  /* 0x000000ffff167224 */ /* 0x000fe400078e00a6 */
[C---:B------:R-:W-:Y:S02]  /*1b200*/  IMAD R11, R163.reuse, R19, R11 ;  /* 0x00000013a30b7224 */ /* 0x040fe400078e020b */
[----:B------:R-:W-:-:S05]  /*1b210*/  IMAD.WIDE.U32 R6, R163, R18, R22 ;  /* 0x00000012a3067225 */ /* 0x000fca00078e0016 */
[----:B------:R-:W-:Y:S02]  /*1b220*/  IADD3 R5, R7, R11, RZ ;  /* 0x0000000b07057210 */ /* 0x000fe40007ffe0ff */
[----:B---3--:R-:W-:-:S04]  /*1b230*/  LEA R8, P1, R6, R14, 0x1 ;  /* 0x0000000e06087211 */ /* 0x008fc800078208ff */
[----:B------:R-:W-:-:S05]  /*1b240*/  LEA.HI.X R9, R6, R15, R5, 0x1, P1 ;  /* 0x0000000f06097211 */ /* 0x000fca00008f0c05 */
[----:B------:R-:W3:Y:S01]  /*1b250*/  @P2 LDG.E.LTC128B.U16 R10, desc[UR44][R8.64] ;  /* 0x0000002c080a2981 */ /* 0x000ee2000c1e1520 */
[----:B------:R-:W-:Y:S01]  /*1b260*/  BSSY B1, `(.L_x_34) ;  /* 0x0000011000017945 */ /* 0x000fe20003800000 */
[----:B---3--:R-:W-:-:S04]  /*1b270*/  IMAD.U32 R5, R10, 0x10000, RZ ;  /* 0x000100000a057824 */ /* 0x008fc800078e00ff */
[----:B------:R-:W-:-:S04]  /*1b280*/  FMUL R5, R5, R16 ;  /* 0x0000001005057220 */ /* 0x000fc80000400000 */
[----:B--2---:R-:W-:Y:S01]  /*1b290*/  FFMA R5, R12, R2, R5 ;  /* 0x000000020c057223 */ /* 0x004fe20000000005 */
[----:B------:R-:W-:-:S04]  /*1b2a0*/  LEA R12, P1, R4, UR4, 0x1 ;  /* 0x00000004040c7c11 */ /* 0x000fc8000f8208ff */
[----:B------:R-:W-:Y:S02]  /*1b2b0*/  LEA.HI.X R13, R4, UR5, R13, 0x1, P1 ;  /* 0x00000005040d7c11 */ /* 0x000fe400088f0c0d */
[----:B------:R-:W-:-:S05]  /*1b2c0*/  F2FP.BF16.F32.PACK_AB R4, RZ, R5 ;  /* 0x00000005ff04723e */ /* 0x000fca00000010ff */
[----:B------:R0:W-:Y:S02]  /*1b2d0*/  @P2 STG.E.U16 desc[UR44][R12.64], R4 ;  /* 0x000000040c002986 */ /* 0x0001e4000c10152c */
[----:B0-----:R-:W-:-:S04]  /*1b2e0*/  IMAD.WIDE.U32 R4, R163, R18, R20 ;  /* 0x00000012a3047225 */ /* 0x001fc800078e0014 */
[----:B------:R-:W-:Y:S02]  /*1b2f0*/  IMAD.IADD R5, R11, 0x1, R5 ;  /* 0x000000010b057824 */ /* 0x000fe400078e0205 */
[----:B------:R-:W-:-:S04]  /*1b300*/  IMAD.WIDE.U32 R4, R152, UR42, R4 ;  /* 0x0000002a98047c25 */ /* 0x000fc8000f8e0004 */
[----:B------:R-:W-:Y:S01]  /*1b310*/  IMAD.IADD R5, R162, 0x1, R5 ;  /* 0x00000001a2057824 */ /* 0x000fe200078e0205 */
[----:B------:R-:W-:-:S04]  /*1b320*/  LEA R8, P1, R4, R14, 0x1 ;  /* 0x0000000e04087211 */ /* 0x000fc800078208ff */
[----:B------:R-:W-:Y:S02]  /*1b330*/  LEA.HI.X R9, R4, R15, R5, 0x1, P1 ;  /* 0x0000000f04097211 */ /* 0x000fe400008f0c05 */
[----:B------:R-:W-:-:S13]  /*1b340*/  ISETP.GT.AND P1, PT, R0, 0x1, P0 ;  /* 0x000000010000780c */ /* 0x000fda0000724270 */
[----:B------:R-:W-:Y:S05]  /*1b350*/  @!P1 BRA `(.L_x_35) ;  /* 0x0000000000049947 */ /* 0x000fea0003800000 */
[----:B------:R0:W5:Y:S02]  /*1b360*/  LDG.E.LTC128B.U16 R10, desc[UR44][R8.64+0x2] ;  /* 0x0000022c080a7981 */ /* 0x000164000c1e1520 */
.L_x_35:
[----:B------:R-:W-:Y:S05]  /*1b370*/  BSYNC B1 ;  /* 0x0000000000017941 */ /* 0x000fea0003800000 */
.L_x_34:
[----:B------:R-:W2:Y:S01]  /*1b380*/  LDL.LU R5, [R1+0x404] ;  /* 0x0004040001057983 */ /* 0x000ea20000300800 */
[----:B-----5:R-:W-:Y:S01]  /*1b390*/  SHF.L.U32 R4, R10, 0x10, RZ ;  /* 0x000000100a047819 */ /* 0x020fe200000006ff */
[C---:B------:R-:W-:Y:S01]  /*1b3a0*/  IMAD.SHL.U32 R168, R18.reuse, 0x8, RZ ;  /* 0x0000000812a87824 */ /* 0x040fe200078e00ff */
[----:B------:R-:W-:Y:S01]  /*1b3b0*/  SHF.L.U64.HI R169, R18, 0x3, R19 ;  /* 0x0000000312a97819 */ /* 0x000fe20000010213 */
[----:B------:R-:W3:Y:S02]  /*1b3c0*/  LDL.LU R153, [R1+0x408] ;  /* 0x0004080001997983 */ /* 0x000ee40000300800 */
[----:B------:R-:W-:-:S04]  /*1b3d0*/  FMUL R4, R4, R16 ;  /* 0x0000001004047220 */ /* 0x000fc80000400000 */
[----:B--2---:R-:W-:Y:S01]  /*1b3e0*/  FFMA R4, R5, R2, R4 ;  /* 0x0000000205047223 */ /* 0x004fe20000000004 */
[----:B------:R-:W-:-:S04]  /*1b3f0*/  @P1 IMAD.MOV.U32 R5, RZ, RZ, R13 ;  /* 0x000000ffff051224 */ /* 0x000fc800078e000d */
[----:B------:R-:W-:-:S04]  /*1b400*/  F2FP.BF16.F32.PACK_AB R4, RZ, R4 ;  /* 0x00000004ff04723e */ /* 0x000fc800000010ff */
[----:B------:R-:W-:Y:S01]  /*1b410*/  PRMT R6, R4, 0x7610, R6 ;  /* 0x0000761004067816 */ /* 0x000fe20000000006 */
[----:B------:R-:W-:-:S05]  /*1b420*/  @P1 IMAD.MOV.U32 R4, RZ, RZ, R12 ;  /* 0x000000ffff041224 */ /* 0x000fca00078e000c */
[----:B------:R1:W-:Y:S01]  /*1b430*/  @P1 STG.E.U16 desc[UR44][R4.64+0x2], R6 ;  /* 0x0000020604001986 */ /* 0x0003e2000c10152c */
[----:B------:R-:W-:-:S04]  /*1b440*/  ISETP.GT.AND P1, PT, R3, 0x8, PT ;  /* 0x000000080300780c */ /* 0x000fc80003f24270 */
[----:B------:R-:W-:Y:S01]  /*1b450*/  ISETP.GT.AND P2, PT, R0, RZ, P1 ;  /* 0x000000ff0000720c */ /* 0x000fe20000f44270 */
[----:B-1----:R-:W-:-:S05]  /*1b460*/  IMAD.WIDE.U32 R4, R163, R18, R168 ;  /* 0x00000012a3047225 */ /* 0x002fca00078e00a8 */
[----:B------:R-:W-:Y:S02]  /*1b470*/  IADD3 R11, R11, R5, RZ ;  /* 0x000000050b0b7210 */ /* 0x000fe40007ffe0ff */
[----:B------:R-:W-:-:S05]  /*1b480*/  IADD3 R5, P3, R166, R4, RZ ;  /* 0x00000004a6057210 */ /* 0x000fca0007f7e0ff */
[----:B------:R-:W-:Y:S01]  /*1b490*/  IMAD.X R7, R11, 0x1, R23, P3 ;  /* 0x000000010b077824 */ /* 0x000fe200018e0617 */
[----:B------:R-:W-:-:S04]  /*1b4a0*/  LEA R6, P3, R5, R14, 0x1 ;  /* 0x0000000e05067211 */ /* 0x000fc800078608ff */
[----:B------:R-:W-:-:S05]  /*1b4b0*/  LEA.HI.X R7, R5, R15, R7, 0x1, P3 ;  /* 0x0000000f05077211 */ /* 0x000fca00018f0c07 */
[----:B------:R1:W2:Y:S01]  /*1b4c0*/  @P2 LDG.E.LTC128B.U16 R10, desc[UR44][R6.64] ;  /* 0x0000002c060a2981 */ /* 0x0002a2000c1e1520 */
[----:B------:R-:W-:Y:S01]  /*1b4d0*/  IADD3 R4, P3, R20, R4, RZ ;  /* 0x0000000414047210 */ /* 0x000fe20007f7e0ff */
[----:B------:R-:W-:Y:S01]  /*1b4e0*/  IMAD.U32 R165, RZ, RZ, UR8 ;  /* 0x00000008ffa57e24 */ /* 0x000fe2000f8e00ff */
[----:B------:R-:W-:Y:S01]  /*1b4f0*/  ISETP.GT.AND P4, PT, R0, 0x1, P1 ;  /* 0x000000010000780c */ /* 0x000fe20000f84270 */
[----:B------:R-:W-:Y:S01]  /*1b500*/  IMAD.U32 R164, RZ, RZ, UR9 ;  /* 0x00000009ffa47e24 */ /* 0x000fe2000f8e00ff */
[----:B------:R-:W-:Y:S01]  /*1b510*/  BSSY B1, `(.L_x_36) ;  /* 0x0000013000017945 */ /* 0x000fe20003800000 */
[----:B------:R-:W-:Y:S01]  /*1b520*/  IMAD.X R5, R21, 0x1, R11, P3 ;  /* 0x0000000115057824 */ /* 0x000fe200018e060b */
[----:B------:R-:W-:Y:S01]  /*1b530*/  SHF.L.U32 R165, R165, 0x4, RZ ;  /* 0x00000004a5a57819 */ /* 0x000fe200000006ff */
[----:B------:R-:W-:-:S04]  /*1b540*/  IMAD.WIDE.U32 R4, R152, UR42, R4 ;  /* 0x0000002a98047c25 */ /* 0x000fc8000f8e0004 */
[----:B------:R-:W-:Y:S01]  /*1b550*/  IMAD.IADD R5, R162, 0x1, R5 ;  /* 0x00000001a2057824 */ /* 0x000fe200078e0205 */
[----:B-1----:R-:W-:-:S04]  /*1b560*/  LEA R6, P3, R4, R14, 0x1 ;  /* 0x0000000e04067211 */ /* 0x002fc800078608ff */
[----:B------:R-:W-:Y:S02]  /*1b570*/  LEA.HI.X R7, R4, R15, R5, 0x1, P3 ;  /* 0x0000000f04077211 */ /* 0x000fe400018f0c05 */
[----:B--2---:R-:W-:-:S05]  /*1b580*/  SHF.L.U32 R4, R10, 0x10, RZ ;  /* 0x000000100a047819 */ /* 0x004fca00000006ff */
[----:B------:R-:W-:-:S04]  /*1b590*/  FMUL R4, R4, R16 ;  /* 0x0000001004047220 */ /* 0x000fc80000400000 */
[----:B---3--:R-:W-:Y:S01]  /*1b5a0*/  FFMA R5, R153, R2, R4 ;  /* 0x0000000299057223 */ /* 0x008fe20000000004 */
[----:B------:R-:W-:-:S04]  /*1b5b0*/  IMAD.U32 R4, RZ, RZ, UR8 ;  /* 0x00000008ff047e24 */ /* 0x000fc8000f8e00ff */
[----:B------:R-:W-:Y:S02]  /*1b5c0*/  F2FP.BF16.F32.PACK_AB R5, RZ, R5 ;  /* 0x00000005ff05723e */ /* 0x000fe400000010ff */
[----:B------:R-:W-:Y:S02]  /*1b5d0*/  SHF.L.U64.HI R164, R4, 0x4, R164 ;  /* 0x0000000404a47819 */ /* 0x000fe400000102a4 */
[----:B------:R-:W-:Y:S02]  /*1b5e0*/  IADD3 R4, P3, R165, R12, RZ ;  /* 0x0000000ca5047210 */ /* 0x000fe40007f7e0ff */
[----:B------:R-:W-:-:S03]  /*1b5f0*/  PRMT R11, R5, 0x7610, R11 ;  /* 0x00007610050b7816 */ /* 0x000fc6000000000b */
[----:B------:R-:W-:-:S05]  /*1b600*/  IMAD.X R5, R164, 0x1, R13, P3 ;  /* 0x00000001a4057824 */ /* 0x000fca00018e060d */
[----:B------:R1:W-:Y:S01]  /*1b610*/  @P2 STG.E.U16 desc[UR44][R4.64], R11 ;  /* 0x0000000b04002986 */ /* 0x0003e2000c10152c */
[----:B------:R-:W-:Y:S05]  /*1b620*/  @!P4 BRA `(.L_x_37) ;  /* 0x000000000004c947 */ /* 0x000fea0003800000 */
[----:B------:R2:W5:Y:S02]  /*1b630*/  LDG.E.LTC128B.U16 R10, desc[UR44][R6.64+0x2] ;  /* 0x0000022c060a7981 */ /* 0x000564000c1e1520 */
.L_x_37:
[----:B------:R-:W-:Y:S05]  /*1b640*/  BSYNC B1 ;  /* 0x0000000000017941 */ /* 0x000fea0003800000 */
.L_x_36:
[----:B------:R-:W3:Y:S01]  /*1b650*/  LDL.LU R153, [R1+0x40c] ;  /* 0x00040c0001997983 */ /* 0x000ee20000300800 */
[----:B-1---5:R-:W-:Y:S01]  /*1b660*/  IMAD.U32 R11, R10, 0x10000, RZ ;  /* 0x000100000a0b7824 */ /* 0x022fe200078e00ff */
[----:B------:R-:W-:Y:S01]  /*1b670*/  ISETP.GT.AND P2, PT, R0, 0x8, P0 ;  /* 0x000000080000780c */ /* 0x000fe20000744270 */
[----:B------:R-:W-:Y:S02]  /*1b680*/  BSSY B1, `(.L_x_38) ;  /* 0x0000007000017945 */ /* 0x000fe40003800000 */
[----:B------:R-:W-:-:S04]  /*1b690*/  FMUL R11, R11, R16 ;  /* 0x000000100b0b7220 */ /* 0x000fc80000400000 */
[----:B---3--:R-:W-:-:S05]  /*1b6a0*/  FFMA R11, R153, R2, R11 ;  /* 0x00000002990b7223 */ /* 0x008fca000000000b */
[----:B------:R-:W-:-:S05]  /*1b6b0*/  F2FP.BF16.F32.PACK_AB R11, RZ, R11 ;  /* 0x0000000bff0b723e */ /* 0x000fca00000010ff */
[----:B------:R1:W-:Y:S01]  /*1b6c0*/  @P4 STG.E.U16 desc[UR44][R4.64+0x2], R11 ;  /* 0x0000020b04004986 */ /* 0x0003e2000c10152c */
[----:B------:R-:W-:Y:S05]  /*1b6d0*/  @!P2 BRA `(.L_x_39) ;  /* 0x000000000004a947 */ /* 0x000fea0003800000 */
[----:B------:R3:W5:Y:S02]  /*1b6e0*/  LDG.E.LTC128B.U16 R10, desc[UR44][R8.64+0x10] ;  /* 0x0000102c080a7981 */ /* 0x000764000c1e1520 */
.L_x_39:
[----:B------:R-:W-:Y:S05]  /*1b6f0*/  BSYNC B1 ;  /* 0x0000000000017941 */ /* 0x000fea0003800000 */
.L_x_38:
[----:B------:R-:W4:Y:S01]  /*1b700*/  LDL.LU R153, [R1+0x410] ;  /* 0x0004100001997983 */ /* 0x000f220000300800 */
[----:B-1---5:R-:W-:Y:S01]  /*1b710*/  IMAD.U32 R11, R10, 0x10000, RZ ;  /* 0x000100000a0b7824 */ /* 0x022fe200078e00ff */
[----:B------:R-:W-:Y:S01]  /*1b720*/  ISETP.GT.AND P3, PT, R0, 0x9, P0 ;  /* 0x000000090000780c */ /* 0x000fe20000764270 */
[----:B------:R-:W-:Y:S02]  /*1b730*/  BSSY B1, `(.L_x_40) ;  /* 0x0000007000017945 */ /* 0x000fe40003800000 */
[----:B------:R-:W-:-:S04]  /*1b740*/  FMUL R11, R11, R16 ;  /* 0x000000100b0b7220 */ /* 0x000fc80000400000 */
[----:B----4-:R-:W-:-:S05]  /*1b750*/  FFMA R11, R153, R2, R11 ;  /* 0x00000002990b7223 */ /* 0x010fca000000000b */
[----:B------:R-:W-:-:S05]  /*1b760*/  F2FP.BF16.F32.PACK_AB R11, RZ, R11 ;  /* 0x0000000bff0b723e */ /* 0x000fca00000010ff */
[----:B------:R1:W-:Y:S01]  /*1b770*/  @P2 STG.E.U16 desc[UR44][R12.64+0x10], R11 ;  /* 0x0000100b0c002986 */ /* 0x0003e2000c10152c */
[----:B------:R-:W-:Y:S05]  /*1b780*/  @!P3 BRA `(.L_x_41) ;  /* 0x000000000004b947 */ /* 0x000fea0003800000 */
[----:B------:R4:W5:Y:S02]  /*1b790*/  LDG.E.LTC128B.U16 R10, desc[UR44][R8.64+0x12] ;  /* 0x0000122c080a7981 */ /* 0x000964000c1e1520 */
.L_x_41:
[----:B------:R-:W-:Y:S05]  /*1b7a0*/  BSYNC B1 ;  /* 0x0000000000017941 */ /* 0x000fea0003800000 */
.L_x_40:
[----:B------:R-:W2:Y:S01]  /*1b7b0*/  LDL.LU R153, [R1+0x414] ;  /* 0x0004140001997983 */ /* 0x000ea20000300800 */
[----:B-1---5:R-:W-:Y:S01]  /*1b7c0*/  SHF.L.U32 R11, R10, 0x10, RZ ;  /* 0x000000100a0b7819 */ /* 0x022fe200000006ff */
[----:B------:R-:W-:Y:S01]  /*1b7d0*/  BSSY B1, `(.L_x_42) ;  /* 0x0000008000017945 */ /* 0x000fe20003800000 */
[----:B------:R-:W-:-:S03]  /*1b7e0*/  ISETP.GT.AND P2, PT, R0, 0x8, P1 ;  /* 0x000000080000780c */ /* 0x000fc60000f44270 */
[----:B------:R-:W-:-:S04]  /*1b7f0*/  FMUL R11, R11, R16 ;  /* 0x000000100b0b7220 */ /* 0x000fc80000400000 */
[----:B--2---:R-:W-:-:S05]  /*1b800*/  FFMA R11, R153, R2, R11 ;  /* 0x00000002990b7223 */ /* 0x004fca000000000b */
[----:B------:R-:W-:-:S05]  /*1b810*/  F2FP.BF16.F32.PACK_AB R11, RZ, R11 ;  /* 0x0000000bff0b723e */ /* 0x000fca00000010ff */
[----:B------:R1:W-:Y:S01]  /*1b820*/  @P3 STG.E.U16 desc[UR44][R12.64+0x12], R11 ;  /* 0x0000120b0c003986 */ /* 0x0003e2000c10152c */
[----:B------:R-:W-:Y:S05]  /*1b830*/  @!P2 BRA `(.L_x_43) ;  /* 0x000000000004a947 */ /* 0x000fea0003800000 */
[----:B------:R2:W5:Y:S02]  /*1b840*/  LDG.E.LTC128B.U16 R10, desc[UR44][R6.64+0x10] ;  /* 0x0000102c060a7981 */ /* 0x000564000c1e1520 */
.L_x_43:
[----:B------:R-:W-:Y:S05]  /*1b850*/  BSYNC B1 ;  /* 0x0000000000017941 */ /* 0x000fea0003800000 */
.L_x_42:
        /* <DEDUP_REMOVED lines=10> */
.L_x_45:
[----:B------:R-:W-:Y:S05]  /*1b900*/  BSYNC B1 ;  /* 0x0000000000017941 */ /* 0x000fea0003800000 */
.L_x_44:
[----:B------:R-:W2:Y:S01]  /*1b910*/  LDL.LU R153, [R1+0x41c] ;  /* 0x00041c0001997983 */ /* 0x000ea20000300800 */
[----:B-1---5:R-:W-:Y:S01]  /*1b920*/  IMAD.U32 R11, R10, 0x10000, RZ ;  /* 0x000100000a0b7824 */ /* 0x022fe200078e00ff */
[----:B------:R-:W-:Y:S01]  /*1b930*/  ISETP.GT.AND P2, PT, R0, 0x10, P0 ;  /* 0x000000100000780c */ /* 0x000fe20000744270 */
[----:B------:R-:W-:Y:S02]  /*1b940*/  BSSY B1, `(.L_x_46) ;  /* 0x0000007000017945 */ /* 0x000fe40003800000 */
[----:B------:R-:W-:-:S04]  /*1b950*/  FMUL R11, R11, R16 ;  /* 0x000000100b0b7220 */ /* 0x000fc80000400000 */
[----:B--2---:R-:W-:-:S05]  /*1b960*/  FFMA R11, R153, R2, R11 ;  /* 0x00000002990b7223 */ /* 0x004fca000000000b */
[----:B------:R-:W-:-:S05]  /*1b970*/  F2FP.BF16.F32.PACK_AB R11, RZ, R11 ;  /* 0x0000000bff0b723e */ /* 0x000fca00000010ff */
[----:B------:R1:W-:Y:S01]  /*1b980*/  @P3 STG.E.U16 desc[UR44][R4.64+0x12], R11 ;  /* 0x0000120b04003986 */ /* 0x0003e2000c10152c */
[----:B------:R-:W-:Y:S05]  /*1b990*/  @!P2 BRA `(.L_x_47) ;  /* 0x000000000004a947 */ /* 0x000fea0003800000 */
[----:B------:R2:W5:Y:S02]  /*1b9a0*/  LDG.E.LTC128B.U16 R10, desc[UR44][R8.64+0x20] ;  /* 0x0000202c080a7981 */ /* 0x000564000c1e1520 */
.L_x_47:
[----:B------:R-:W-:Y:S05]  /*1b9b0*/  BSYNC B1 ;  /* 0x0000000000017941 */ /* 0x000fea0003800000 */
.L_x_46:
        /* <DEDUP_REMOVED lines=10> */
.L_x_49:
[----:B------:R-:W-:Y:S05]  /*1ba60*/  BSYNC B1 ;  /* 0x0000000000017941 */ /* 0x000fea0003800000 */
.L_x_48:
        /* <DEDUP_REMOVED lines=10> */
.L_x_51:
[----:B------:R-:W-:Y:S05]  /*1bb10*/  BSYNC B1 ;  /* 0x0000000000017941 */ /* 0x000fea0003800000 */
.L_x_50:
        /* <DEDUP_REMOVED lines=10> */
.L_x_53:
[----:B------:R-:W-:Y:S05]  /*1bbc0*/  BSYNC B1 ;  /* 0x0000000000017941 */ /* 0x000fea0003800000 */
.L_x_52:
        /* <DEDUP_REMOVED lines=10> */
.L_x_55:
[----:B------:R-:W-:Y:S05]  /*1bc70*/  BSYNC B1 ;  /* 0x0000000000017941 */ /* 0x000fea0003800000 */
.L_x_54:
        /* <DEDUP_REMOVED lines=10> */
.L_x_57:
[----:B------:R-:W-:Y:S05]  /*1bd20*/  BSYNC B1 ;  /* 0x0000000000017941 */ /* 0x000fea0003800000 */
.L_x_56:
        /* <DEDUP_REMOVED lines=10> */
.L_x_59:
[----:B------:R-:W-:Y:S05]  /*1bdd0*/  BSYNC B1 ;  /* 0x0000000000017941 */ /* 0x000fea0003800000 */
.L_x_58:
        /* <DEDUP_REMOVED lines=10> */
.L_x_61:
[----:B------:R-:W-:Y:S05]  /*1be80*/  BSYNC B1 ;  /* 0x0000000000017941 */ /* 0x000fea0003800000 */
.L_x_60:
        /* <DEDUP_REMOVED lines=10> */
.L_x_63:
[----:B------:R-:W-:Y:S05]  /*1bf30*/  BSYNC B1 ;  /* 0x0000000000017941 */ /* 0x000fea0003800000 */
.L_x_62:
        /* <DEDUP_REMOVED lines=10> */
.L_x_65:
[----:B------:R-:W-:Y:S05]  /*1bfe0*/  BSYNC B1 ;  /* 0x0000000000017941 */ /* 0x000fea0003800000 */
.L_x_64:
        /* <DEDUP_REMOVED lines=10> */
.L_x_67:
[----:B------:R-:W-:Y:S05]  /*1c090*/  BSYNC B1 ;  /* 0x0000000000017941 */ /* 0x000fea0003800000 */
.L_x_66:
        /* <DEDUP_REMOVED lines=10> */
.L_x_69:
[----:B------:R-:W-:Y:S05]  /*1c140*/  BSYNC B1 ;  /* 0x0000000000017941 */ /* 0x000fea0003800000 */
.L_x_68:
        /* <DEDUP_REMOVED lines=10> */
.L_x_71:
[----:B------:R-:W-:Y:S05]  /*1c1f0*/  BSYNC B1 ;  /* 0x0000000000017941 */ /* 0x000fea0003800000 */
.L_x_70:
        /* <DEDUP_REMOVED lines=10> */
.L_x_73:
[----:B------:R-:W-:Y:S05]  /*1c2a0*/  BSYNC B1 ;  /* 0x0000000000017941 */ /* 0x000fea0003800000 */
.L_x_72:
        /* <DEDUP_REMOVED lines=10> */
.L_x_75:
[----:B------:R-:W-:Y:S05]  /*1c350*/  BSYNC B1 ;  /* 0x0000000000017941 */ /* 0x000fea0003800000 */
.L_x_74:
        /* <DEDUP_REMOVED lines=10> */
.L_x_77:
[----:B------:R-:W-:Y:S05]  /*1c400*/  BSYNC B1 ;  /* 0x0000000000017941 */ /* 0x000fea0003800000 */
.L_x_76:
        /* <DEDUP_REMOVED lines=10> */
.L_x_79:
[----:B------:R-:W-:Y:S05]  /*1c4b0*/  BSYNC B1 ;  /* 0x0000000000017941 */ /* 0x000fea0003800000 */
.L_x_78:
        /* <DEDUP_REMOVED lines=10> */
.L_x_81:
[----:B------:R-:W-:Y:S05]  /*1c560*/  BSYNC B1 ;  /* 0x0000000000017941 */ /* 0x000fea0003800000 */
.L_x_80:
        /* <DEDUP_REMOVED lines=10> */
.L_x_83:
[----:B------:R-:W-:Y:S05]  /*1c610*/  BSYNC B1 ;  /* 0x0000000000017941 */ /* 0x000fea0003800000 */
.L_x_82:
        /* <DEDUP_REMOVED lines=10> */
.L_x_85:
[----:B------:R-:W-:Y:S05]  /*1c6c0*/  BSYNC B1 ;  /* 0x0000000000017941 */ /* 0x000fea0003800000 */
.L_x_84:
        /* <DEDUP_REMOVED lines=10> */
.L_x_87:
[----:B------:R-:W-:Y:S05]  /*1c770*/  BSYNC B1 ;  /* 0x0000000000017941 */ /* 0x000fea0003800000 */
.L_x_86:
        /* <DEDUP_REMOVED lines=10> */
.L_x_89:
[----:B------:R-:W-:Y:S05]  /*1c820*/  BSYNC B1 ;  /* 0x0000000000017941 */ /* 0x000fea0003800000 */
.L_x_88:
        /* <DEDUP_REMOVED lines=10> */
.L_x_91:
[----:B------:R-:W-:Y:S05]  /*1c8d0*/  BSYNC B1 ;  /* 0x0000000000017941 */ /* 0x000fea0003800000 */
.L_x_90:
        /* <DEDUP_REMOVED lines=10> */
.L_x_93:
[----:B------:R-:W-:Y:S05]  /*1c980*/  BSYNC B1 ;  /* 0x0000000000017941 */ /* 0x000fea0003800000 */
.L_x_92:
        /* <DEDUP_REMOVED lines=10> */
.L_x_95:
[----:B------:R-:W-:Y:S05]  /*1ca30*/  BSYNC B1 ;  /* 0x0000000000017941 */ /* 0x000fea0003800000 */
.L_x_94:
        /* <DEDUP_REMOVED lines=10> */
.L_x_97:
[----:B------:R-:W-:Y:S05]  /*1cae0*/  BSYNC B1 ;  /* 0x0000000000017941 */ /* 0x000fea0003800000 */
.L_x_96:
        /* <DEDUP_REMOVED lines=10> */
.L_x_99:
[----:B------:R-:W-:Y:S05]  /*1cb90*/  BSYNC B1 ;  /* 0x0000000000017941 */ /* 0x000fea0003800000 */
.L_x_98:
        /* <DEDUP_REMOVED lines=10> */
.L_x_101:
[----:B------:R-:W-:Y:S05]  /*1cc40*/  BSYNC B1 ;  /* 0x0000000000017941 */ /* 0x000fea0003800000 */
.L_x_100:
        /* <DEDUP_REMOVED lines=10> */
.L_x_103:
[----:B------:R-:W-:Y:S05]  /*1ccf0*/  BSYNC B1 ;  /* 0x0000000000017941 */ /* 0x000fea0003800000 */
.L_x_102:
        /* <DEDUP_REMOVED lines=10> */
.L_x_105:
[----:B------:R-:W-:Y:S05]  /*1cda0*/  BSYNC B1 ;  /* 0x0000000000017941 */ /* 0x000fea0003800000 */
.L_x_104:
        /* <DEDUP_REMOVED lines=10> */
.L_x_107:
[----:B------:R-:W-:Y:S05]  /*1ce50*/  BSYNC B1 ;  /* 0x0000000000017941 */ /* 0x000fea0003800000 */
.L_x_106:
        /* <DEDUP_REMOVED lines=10> */
.L_x_109:
[----:B------:R-:W-:Y:S05]  /*1cf00*/  BSYNC B1 ;  /* 0x0000000000017941 */ /* 0x000fea0003800000 */
.L_x_108:
        /* <DEDUP_REMOVED lines=10> */
.L_x_111:
[----:B------:R-:W-:Y:S05]  /*1cfb0*/  BSYNC B1 ;  /* 0x0000000000017941 */ /* 0x000fea0003800000 */
.L_x_110:
        /* <DEDUP_REMOVED lines=10> */
.L_x_113:
[----:B------:R-:W-:Y:S05]  /*1d060*/  BSYNC B1 ;  /* 0x0000000000017941 */ /* 0x000fea0003800000 */
.L_x_112:
        /* <DEDUP_REMOVED lines=10> */
.L_x_115:
[----:B------:R-:W-:Y:S05]  /*1d110*/  BSYNC B1 ;  /* 0x0000000000017941 */ /* 0x000fea0003800000 */
.L_x_114:
        /* <DEDUP_REMOVED lines=10> */
.L_x_117:
[----:B------:R-:W-:Y:S05]  /*1d1c0*/  BSYNC B1 ;  /* 0x0000000000017941 */ /* 0x000fea0003800000 */
.L_x_116:
        /* <DEDUP_REMOVED lines=10> */
.L_x_119:
[----:B------:R-:W-:Y:S05]  /*1d270*/  BSYNC B1 ;  /* 0x0000000000017941 */ /* 0x000fea0003800000 */
.L_x_118:
        /* <DEDUP_REMOVED lines=10> */
.L_x_121:
[----:B------:R-:W-:Y:S05]  /*1d320*/  BSYNC B1 ;  /* 0x0000000000017941 */ /* 0x000fea0003800000 */
.L_x_120:
        /* <DEDUP_REMOVED lines=10> */
.L_x_123:
[----:B------:R-:W-:Y:S05]  /*1d3d0*/  BSYNC B1 ;  /* 0x0000000000017941 */ /* 0x000fea0003800000 */
.L_x_122:
        /* <DEDUP_REMOVED lines=10> */
.L_x_125:
[----:B------:R-:W-:Y:S05]  /*1d480*/  BSYNC B1 ;  /* 0x0000000000017941 */ /* 0x000fea0003800000 */
.L_x_124:
        /* <DEDUP_REMOVED lines=10> */
.L_x_127:
[----:B------:R-:W-:Y:S05]  /*1d530*/  BSYNC B1 ;  /* 0x0000000000017941 */ /* 0x000fea0003800000 */
.L_x_126:
        /* <DEDUP_REMOVED lines=10> */
.L_x_129:
[----:B------:R-:W-:Y:S05]  /*1d5e0*/  BSYNC B1 ;  /* 0x0000000000017941 */ /* 0x000fea0003800000 */
.L_x_128:
        /* <DEDUP_REMOVED lines=10> */
.L_x_131:
[----:B------:R-:W-:Y:S05]  /*1d690*/  BSYNC B1 ;  /* 0x0000000000017941 */ /* 0x000fea0003800000 */
.L_x_130:
        /* <DEDUP_REMOVED lines=10> */
.L_x_133:
[----:B------:R-:W-:Y:S05]  /*1d740*/  BSYNC B1 ;  /* 0x0000000000017941 */ /* 0x000fea0003800000 */
.L_x_132:
        /* <DEDUP_REMOVED lines=10> */
.L_x_135:
[----:B------:R-:W-:Y:S05]  /*1d7f0*/  BSYNC B1 ;  /* 0x0000000000017941 */ /* 0x000fea0003800000 */
.L_x_134:
        /* <DEDUP_REMOVED lines=10> */
.L_x_137:
[----:B------:R-:W-:Y:S05]  /*1d8a0*/  BSYNC B1 ;  /* 0x0000000000017941 */ /* 0x000fea0003800000 */
.L_x_136:
        /* <DEDUP_REMOVED lines=10> */
.L_x_139:
[----:B------:R-:W-:Y:S05]  /*1d950*/  BSYNC B1 ;  /* 0x0000000000017941 */ /* 0x000fea0003800000 */
.L_x_138:
        /* <DEDUP_REMOVED lines=10> */
.L_x_141:
[----:B------:R-:W-:Y:S05]  /*1da00*/  BSYNC B1 ;  /* 0x0000000000017941 */ /* 0x000fea0003800000 */
.L_x_140:
        /* <DEDUP_REMOVED lines=10> */
.L_x_143:
[----:B------:R-:W-:Y:S05]  /*1dab0*/  BSYNC B1 ;  /* 0x0000000000017941 */ /* 0x000fea0003800000 */
.L_x_142:
        /* <DEDUP_REMOVED lines=10> */
.L_x_145:
[----:B------:R-:W-:Y:S05]  /*1db60*/  BSYNC B1 ;  /* 0x0000000000017941 */ /* 0x000fea0003800000 */
.L_x_144:
        /* <DEDUP_REMOVED lines=10> */
.L_x_147:
[----:B------:R-:W-:Y:S05]  /*1dc10*/  BSYNC B1 ;  /* 0x0000000000017941 */ /* 0x000fea0003800000 */
.L_x_146:
        /* <DEDUP_REMOVED lines=10> */
.L_x_149:
[----:B------:R-:W-:Y:S05]  /*1dcc0*/  BSYNC B1 ;  /* 0x0000000000017941 */ /* 0x000fea0003800000 */
.L_x_148:
        /* <DEDUP_REMOVED lines=10> */
.L_x_151:
[----:B------:R-:W-:Y:S05]  /*1dd70*/  BSYNC B1 ;  /* 0x0000000000017941 */ /* 0x000fea0003800000 */
.L_x_150:
        /* <DEDUP_REMOVED lines=10> */
.L_x_153:
[----:B------:R-:W-:Y:S05]  /*1de20*/  BSYNC B1 ;  /* 0x0000000000017941 */ /* 0x000fea0003800000 */
.L_x_152:
        /* <DEDUP_REMOVED lines=10> */
.L_x_155:
[----:B------:R-:W-:Y:S05]  /*1ded0*/  BSYNC B1 ;  /* 0x0000000000017941 */ /* 0x000fea0003800000 */
.L_x_154:
        /* <DEDUP_REMOVED lines=10> */
.L_x_157:
[----:B------:R-:W-:Y:S05]  /*1df80*/  BSYNC B1 ;  /* 0x0000000000017941 */ /* 0x000fea0003800000 */
.L_x_156:
        /* <DEDUP_REMOVED lines=10> */
.L_x_159:
[----:B------:R-:W-:Y:S05]  /*1e030*/  BSYNC B1 ;  /* 0x0000000000017941 */ /* 0x000fea0003800000 */
.L_x_158:
        /* <DEDUP_REMOVED lines=10> */
.L_x_161:
[----:B------:R-:W-:Y:S05]  /*1e0e0*/  BSYNC B1 ;  /* 0x0000000000017941 */ /* 0x000fea0003800000 */
.L_x_160:
        /* <DEDUP_REMOVED lines=10> */
.L_x_163:
[----:B------:R-:W-:Y:S05]  /*1e190*/  BSYNC B1 ;  /* 0x0000000000017941 */ /* 0x000fea0003800000 */
.L_x_162:
        /* <DEDUP_REMOVED lines=10> */
.L_x_165:
[----:B------:R-:W-:Y:S05]  /*1e240*/  BSYNC B1 ;  /* 0x0000000000017941 */ /* 0x000fea0003800000 */
.L_x_164:
        /* <DEDUP_REMOVED lines=10> */
.L_x_167:
[----:B------:R-:W-:Y:S05]  /*1e2f0*/  BSYNC B1 ;  /* 0x0000000000017941 */ /* 0x000fea0003800000 */
.L_x_166:
        /* <DEDUP_REMOVED lines=10> */
.L_x_169:
[----:B------:R-:W-:Y:S05]  /*1e3a0*/  BSYNC B1 ;  /* 0x0000000000017941 */ /* 0x000fea0003800000 */
.L_x_168:
        /* <DEDUP_REMOVED lines=10> */
.L_x_171:
[----:B------:R-:W-:Y:S05]  /*1e450*/  BSYNC B1 ;  /* 0x0000000000017941 */ /* 0x000fea0003800000 */
.L_x_170:
        /* <DEDUP_REMOVED lines=10> */
.L_x_173:
[----:B------:R-:W-:Y:S05]  /*1e500*/  BSYNC B1 ;  /* 0x0000000000017941 */ /* 0x000fea0003800000 */
.L_x_172:
        /* <DEDUP_REMOVED lines=10> */
.L_x_175:
[----:B------:R-:W-:Y:S05]  /*1e5b0*/  BSYNC B1 ;  /* 0x0000000000017941 */ /* 0x000fea0003800000 */
.L_x_174:
        /* <DEDUP_REMOVED lines=10> */
.L_x_177:
[----:B------:R-:W-:Y:S05]  /*1e660*/  BSYNC B1 ;  /* 0x0000000000017941 */ /* 0x000fea0003800000 */
.L_x_176:
        /* <DEDUP_REMOVED lines=10> */
.L_x_179:
[----:B------:R-:W-:Y:S05]  /*1e710*/  BSYNC B1 ;  /* 0x0000000000017941 */ /* 0x000fea0003800000 */
.L_x_178:
        /* <DEDUP_REMOVED lines=10> */
.L_x_181:
[----:B------:R-:W-:Y:S05]  /*1e7c0*/  BSYNC B1 ;  /* 0x0000000000017941 */ /* 0x000fea0003800000 */
.L_x_180:
        /* <DEDUP_REMOVED lines=10> */
.L_x_183:
[----:B------:R-:W-:Y:S05]  /*1e870*/  BSYNC B1 ;  /* 0x0000000000017941 */ /* 0x000fea0003800000 */
.L_x_182:
        /* <DEDUP_REMOVED lines=10> */
.L_x_185:
[----:B------:R-:W-:Y:S05]  /*1e920*/  BSYNC B1 ;  /* 0x0000000000017941 */ /* 0x000fea0003800000 */
.L_x_184:
        /* <DEDUP_REMOVED lines=10> */
.L_x_187:
[----:B------:R-:W-:Y:S05]  /*1e9d0*/  BSYNC B1 ;  /* 0x0000000000017941 */ /* 0x000fea0003800000 */
.L_x_186:
        /* <DEDUP_REMOVED lines=10> */
.L_x_189:
[----:B------:R-:W-:Y:S05]  /*1ea80*/  BSYNC B1 ;  /* 0x0000000000017941 */ /* 0x000fea0003800000 */
.L_x_188:
        /* <DEDUP_REMOVED lines=10> */
.L_x_191:
[----:B------:R-:W-:Y:S05]  /*1eb30*/  BSYNC B1 ;  /* 0x0000000000017941 */ /* 0x000fea0003800000 */
.L_x_190:
        /* <DEDUP_REMOVED lines=10> */
.L_x_193:
[----:B------:R-:W-:Y:S05]  /*1ebe0*/  BSYNC B1 ;  /* 0x0000000000017941 */ /* 0x000fea0003800000 */
.L_x_192:
        /* <DEDUP_REMOVED lines=10> */
.L_x_195:
[----:B------:R-:W-:Y:S05]  /*1ec90*/  BSYNC B1 ;  /* 0x0000000000017941 */ /* 0x000fea0003800000 */
.L_x_194:
        /* <DEDUP_REMOVED lines=10> */
.L_x_197:
[----:B------:R-:W-:Y:S05]  /*1ed40*/  BSYNC B1 ;  /* 0x0000000000017941 */ /* 0x000fea0003800000 */
.L_x_196:
        /* <DEDUP_REMOVED lines=10> */
.L_x_199:
[----:B------:R-:W-:Y:S05]  /*1edf0*/  BSYNC B1 ;  /* 0x0000000000017941 */ /* 0x000fea0003800000 */
.L_x_198:
        /* <DEDUP_REMOVED lines=10> */
.L_x_201:
[----:B------:R-:W-:Y:S05]  /*1eea0*/  BSYNC B1 ;  /* 0x0000000000017941 */ /* 0x000fea0003800000 */
.L_x_200:
        /* <DEDUP_REMOVED lines=10> */
.L_x_203:
[----:B------:R-:W-:Y:S05]  /*1ef50*/  BSYNC B1 ;  /* 0x0000000000017941 */ /* 0x000fea0003800000 */
.L_x_202:
        /* <DEDUP_REMOVED lines=10> */
.L_x_205:
[----:B------:R-:W-:Y:S05]  /*1f000*/  BSYNC B1 ;  /* 0x0000000000017941 */ /* 0x000fea0003800000 */
.L_x_204:
        /* <DEDUP_REMOVED lines=10> */
.L_x_207:
[----:B------:R-:W-:Y:S05]  /*1f0b0*/  BSYNC B1 ;  /* 0x0000000000017941 */ /* 0x000fea0003800000 */
.L_x_206:
        /* <DEDUP_REMOVED lines=10> */
.L_x_209:
[----:B------:R-:W-:Y:S05]  /*1f160*/  BSYNC B1 ;  /* 0x0000000000017941 */ /* 0x000fea0003800000 */
.L_x_208:
        /* <DEDUP_REMOVED lines=10> */
.L_x_211:
[----:B------:R-:W-:Y:S05]  /*1f210*/  BSYNC B1 ;  /* 0x0000000000017941 */ /* 0x000fea0003800000 */
.L_x_210:
        /* <DEDUP_REMOVED lines=10> */
.L_x_213:
[----:B------:R-:W-:Y:S05]  /*1f2c0*/  BSYNC B1 ;  /* 0x0000000000017941 */ /* 0x000fea0003800000 */
.L_x_212:
        /* <DEDUP_REMOVED lines=10> */
.L_x_215:
[----:B------:R-:W-:Y:S05]  /*1f370*/  BSYNC B1 ;  /* 0x0000000000017941 */ /* 0x000fea0003800000 */
.L_x_214:
        /* <DEDUP_REMOVED lines=10> */
.L_x_217:
[----:B------:R-:W-:Y:S05]  /*1f420*/  BSYNC B1 ;  /* 0x0000000000017941 */ /* 0x000fea0003800000 */
.L_x_216:
        /* <DEDUP_REMOVED lines=10> */
.L_x_219:
[----:B------:R-:W-:Y:S05]  /*1f4d0*/  BSYNC B1 ;  /* 0x0000000000017941 */ /* 0x000fea0003800000 */
.L_x_218:
        /* <DEDUP_REMOVED lines=10> */
.L_x_221:
[----:B------:R-:W-:Y:S05]  /*1f580*/  BSYNC B1 ;  /* 0x0000000000017941 */ /* 0x000fea0003800000 */
.L_x_220:
        /* <DEDUP_REMOVED lines=10> */
.L_x_223:
[----:B------:R-:W-:Y:S05]  /*1f630*/  BSYNC B1 ;  /* 0x0000000000017941 */ /* 0x000fea0003800000 */
.L_x_222:
        /* <DEDUP_REMOVED lines=10> */
.L_x_225:
[----:B------:R-:W-:Y:S05]  /*1f6e0*/  BSYNC B1 ;  /* 0x0000000000017941 */ /* 0x000fea0003800000 */
.L_x_224:
        /* <DEDUP_REMOVED lines=10> */
.L_x_227:
[----:B------:R-:W-:Y:S05]  /*1f790*/  BSYNC B1 ;  /* 0x0000000000017941 */ /* 0x000fea0003800000 */
.L_x_226:
        /* <DEDUP_REMOVED lines=10> */
.L_x_229:
[----:B------:R-:W-:Y:S05]  /*1f840*/  BSYNC B1 ;  /* 0x0000000000017941 */ /* 0x000fea0003800000 */
.L_x_228:
        /* <DEDUP_REMOVED lines=10> */
.L_x_231:
[----:B------:R-:W-:Y:S05]  /*1f8f0*/  BSYNC B1 ;  /* 0x0000000000017941 */ /* 0x000fea0003800000 */
.L_x_230:
        /* <DEDUP_REMOVED lines=10> */
.L_x_233:
[----:B------:R-:W-:Y:S05]  /*1f9a0*/  BSYNC B1 ;  /* 0x0000000000017941 */ /* 0x000fea0003800000 */
.L_x_232:
        /* <DEDUP_REMOVED lines=10> */
.L_x_235:
[----:B------:R-:W-:Y:S05]  /*1fa50*/  BSYNC B1 ;  /* 0x0000000000017941 */ /* 0x000fea0003800000 */
.L_x_234:
        /* <DEDUP_REMOVED lines=10> */
.L_x_237:
[----:B------:R-:W-:Y:S05]  /*1fb00*/  BSYNC B1 ;  /* 0x0000000000017941 */ /* 0x000fea0003800000 */
.L_x_236:
        /* <DEDUP_REMOVED lines=10> */
.L_x_239:
[----:B------:R-:W-:Y:S05]  /*1fbb0*/  BSYNC B1 ;  /* 0x0000000000017941 */ /* 0x000fea0003800000 */
.L_x_238:
        /* <DEDUP_REMOVED lines=10> */
.L_x_241:
[----:B------:R-:W-:Y:S05]  /*1fc60*/  BSYNC B1 ;  /* 0x0000000000017941 */ /* 0x000fea0003800000 */
.L_x_240:
        /* <DEDUP_REMOVED lines=10> */
.L_x_243:
[----:B------:R-:W-:Y:S05]  /*1fd10*/  BSYNC B1 ;  /* 0x0000000000017941 */ /* 0x000fea0003800000 */
.L_x_242:
        /* <DEDUP_REMOVED lines=10> */
.L_x_245:
[----:B------:R-:W-:Y:S05]  /*1fdc0*/  BSYNC B1 ;  /* 0x0000000000017941 */ /* 0x000fea0003800000 */
.L_x_244:
        /* <DEDUP_REMOVED lines=10> */
.L_x_247:
[----:B------:R-:W-:Y:S05]  /*1fe70*/  BSYNC B1 ;  /* 0x0000000000017941 */ /* 0x000fea0003800000 */
.L_x_246:
        /* <DEDUP_REMOVED lines=10> */
.L_x_249:
[----:B------:R-:W-:Y:S05]  /*1ff20*/  BSYNC B1 ;  /* 0x0000000000017941 */ /* 0x000fea0003800000 */
.L_x_248:
        /* <DEDUP_REMOVED lines=10> */
.L_x_251:
[----:B------:R-:W-:Y:S05]  /*1ffd0*/  BSYNC B1 ;  /* 0x0000000000017941 */ /* 0x000fea0003800000 */
.L_x_250:
        /* <DEDUP_REMOVED lines=10> */
.L_x_253:
[----:B------:R-:W-:Y:S05]  /*20080*/  BSYNC B1 ;  /* 0x0000000000017941 */ /* 0x000fea0003800000 */
.L_x_252:
        /* <DEDUP_REMOVED lines=10> */
.L_x_255:
[----:B------:R-:W-:Y:S05]  /*20130*/  BSYNC B1 ;  /* 0x0000000000017941 */ /* 0x000fea0003800000 */
.L_x_254:
        /* <DEDUP_REMOVED lines=10> */
.L_x_257:
[----:B------:R-:W-:Y:S05]  /*201e0*/  BSYNC B1 ;  /* 0x0000000000017941 */ /* 0x000fea0003800000 */
.L_x_256:
        /* <DEDUP_REMOVED lines=10> */
.L_x_259:
[----:B------:R-:W-:Y:S05]  /*20290*/  BSYNC B1 ;  /* 0x0000000000017941 */ /* 0x000fea0003800000 */
.L_x_258:
        /* <DEDUP_REMOVED lines=10> */
.L_x_261:
[----:B------:R-:W-:Y:S05]  /*20340*/  BSYNC B1 ;  /* 0x0000000000017941 */ /* 0x000fea0003800000 */
.L_x_260:
        /* <DEDUP_REMOVED lines=10> */
.L_x_263:
[----:B------:R-:W-:Y:S05]  /*203f0*/  BSYNC B1 ;  /* 0x0000000000017941 */ /* 0x000fea0003800000 */
.L_x_262:
        /* <DEDUP_REMOVED lines=10> */
.L_x_265:
[----:B------:R-:W-:Y:S05]  /*204a0*/  BSYNC B1 ;  /* 0x0000000000017941 */ /* 0x000fea0003800000 */
.L_x_264:
        /* <DEDUP_REMOVED lines=10> */
.L_x_267:
[----:B------:R-:W-:Y:S05]  /*20550*/  BSYNC B1 ;  /* 0x0000000000017941 */ /* 0x000fea0003800000 */
.L_x_266:
        /* <DEDUP_REMOVED lines=10> */
.L_x_269:
[----:B------:R-:W-:Y:S05]  /*20600*/  BSYNC B1 ;  /* 0x0000000000017941 */ /* 0x000fea0003800000 */
.L_x_268:
        /* <DEDUP_REMOVED lines=10> */
.L_x_271:
[----:B------:R-:W-:Y:S05]  /*206b0*/  BSYNC B1 ;  /* 0x0000000000017941 */ /* 0x000fea0003800000 */
.L_x_270:
        /* <DEDUP_REMOVED lines=10> */
.L_x_273:
[----:B------:R-:W-:Y:S05]  /*20760*/  BSYNC B1 ;  /* 0x0000000000017941 */ /* 0x000fea0003800000 */
.L_x_272:
        /* <DEDUP_REMOVED lines=10> */
.L_x_275:
[----:B------:R-:W-:Y:S05]  /*20810*/  BSYNC B1 ;  /* 0x0000000000017941 */ /* 0x000fea0003800000 */
.L_x_274:
        /* <DEDUP_REMOVED lines=10> */
.L_x_277:
[----:B------:R-:W-:Y:S05]  /*208c0*/  BSYNC B1 ;  /* 0x0000000000017941 */ /* 0x000fea0003800000 */
.L_x_276:
        /* <DEDUP_REMOVED lines=10> */
.L_x_279:
[----:B------:R-:W-:Y:S05]  /*20970*/  BSYNC B1 ;  /* 0x0000000000017941 */ /* 0x000fea0003800000 */
.L_x_278:
        /* <DEDUP_REMOVED lines=10> */
.L_x_281:
[----:B------:R-:W-:Y:S05]  /*20a20*/  BSYNC B1 ;  /* 0x0000000000017941 */ /* 0x000fea0003800000 */
.L_x_280:
[----:B-1----:R-:W2:Y:S02]  /*20a30*/  LDL.LU R11, [R1+0x5f4] ;  /* 0x0005f400010b7983 */ /* 0x002ea40000300800 */
[----:B0-2345:R-:W-:Y:S01]  /*20a40*/  SHF.L.U32 R8, R10, 0x10, RZ ;  /* 0x000000100a087819 */ /* 0x03dfe200000006ff */
[----:B------:R-:W-:Y:S01]  /*20a50*/  BSSY B1, `(.L_x_282) ;  /* 0x000000a000017945 */ /* 0x000fe20003800000 */
[----:B------:R-:W-:-:S03]  /*20a60*/  ISETP.GT.AND P2, PT, R0, 0xf8, P1 ;  /* 0x000000f80000780c */ /* 0x000fc60000f44270 */
[----:B------:R-:W-:-:S04]  /*20a70*/  FMUL R8, R8, R16 ;  /* 0x0000001008087220 */ /* 0x000fc80000400000 */
[----:B------:R-:W-:-:S05]  /*20a80*/  FFMA R8, R11, R2, R8 ;  /* 0x000000020b087223 */ /* 0x000fca0000000008 */
[----:B------:R-:W-:-:S04]  /*20a90*/  F2FP.BF16.F32.PACK_AB R8, RZ, R8 ;  /* 0x00000008ff08723e */ /* 0x000fc800000010ff */
[----:B------:R-:W-:Y:S02]  /*20aa0*/  PRMT R9, R8, 0x7610, R9 ;  /* 0x0000761008097816 */ /* 0x000fe40000000009 */
[----:B------:R-:W-:-:S03]  /*20ab0*/  PRMT R8, R10, 0x7610, R8 ;  /* 0x000076100a087816 */ /* 0x000fc60000000008 */
[----:B------:R0:W-:Y:S01]  /*20ac0*/  @P0 STG.E.U16 desc[UR44][R12.64+0x1f2], R9 ;  /* 0x0001f2090c000986 */ /* 0x0001e2000c10152c */
[----:B------:R-:W-:Y:S05]  /*20ad0*/  @!P2 BRA `(.L_x_283) ;  /* 0x000000000004a947 */ /* 0x000fea0003800000 */
[----:B------:R1:W5:Y:S02]  /*20ae0*/  LDG.E.LTC128B.U16 R8, desc[UR44][R6.64+0x1f0] ;  /* 0x0001f02c06087981 */ /* 0x000364000c1e1520 */
.L_x_283:
[----:B------:R-:W-:Y:S05]  /*20af0*/  BSYNC B1 ;  /* 0x0000000000017941 */ /* 0x000fea0003800000 */
.L_x_282:
[----:B------:R-:W2:Y:S01]  /*20b00*/  LDL.LU R10, [R1+0x5f8] ;  /* 0x0005f800010a7983 */ /* 0x000ea20000300800 */
[----:B0----5:R-:W-:Y:S01]  /*20b10*/  IMAD.U32 R9, R8, 0x10000, RZ ;  /* 0x0001000008097824 */ /* 0x021fe200078e00ff */
[----:B------:R-:W-:Y:S01]  /*20b20*/  ISETP.GT.AND P1, PT, R0, 0xf9, P1 ;  /* 0x000000f90000780c */ /* 0x000fe20000f24270 */
[----:B------:R-:W-:Y:S01]  /*20b30*/  BSSY B1, `(.L_x_284) ;  /* 0x000000a000017945 */ /* 0x000fe20003800000 */
[----:B------:R-:W-:Y:S01]  /*20b40*/  PRMT R153, R8, 0x7610, R153 ;  /* 0x0000761008997816 */ /* 0x000fe20000000099 */
[----:B------:R-:W-:-:S04]  /*20b50*/  FMUL R9, R9, R16 ;  /* 0x0000001009097220 */ /* 0x000fc80000400000 */
[----:B--2---:R-:W-:Y:S01]  /*20b60*/  FFMA R9, R10, R2, R9 ;  /* 0x000000020a097223 */ /* 0x004fe20000000009 */
[----:B------:R-:W-:-:S04]  /*20b70*/  IADD3 R10, P0, R163, 0x80, RZ ;  /* 0x00000080a30a7810 */ /* 0x000fc80007f1e0ff */
[----:B------:R-:W-:Y:S01]  /*20b80*/  F2FP.BF16.F32.PACK_AB R9, RZ, R9 ;  /* 0x00000009ff09723e */ /* 0x000fe200000010ff */
[----:B------:R-:W-:-:S04]  /*20b90*/  IMAD.X R11, RZ, RZ, UR7, P0 ;  /* 0x00000007ff0b7e24 */ /* 0x000fc800080e06ff */
[----:B------:R0:W-:Y:S01]  /*20ba0*/  @P2 STG.E.U16 desc[UR44][R4.64+0x1f0], R9 ;  /* 0x0001f00904002986 */ /* 0x0001e2000c10152c */
[----:B------:R-:W-:Y:S05]  /*20bb0*/  @!P1 BRA `(.L_x_285) ;  /* 0x0000000000049947 */ /* 0x000fea0003800000 */
[----:B------:R2:W5:Y:S02]  /*20bc0*/  LDG.E.LTC128B.U16 R153, desc[UR44][R6.64+0x1f2] ;  /* 0x0001f22c06997981 */ /* 0x000564000c1e1520 */
.L_x_285:
[----:B------:R-:W-:Y:S05]  /*20bd0*/  BSYNC B1 ;  /* 0x0000000000017941 */ /* 0x000fea0003800000 */
.L_x_284:
[----:B------:R-:W3:Y:S01]  /*20be0*/  LDL.LU R8, [R1+0x5fc] ;  /* 0x0005fc0001087983 */ /* 0x000ee20000300800 */
[----:B-12--5:R-:W-:Y:S01]  /*20bf0*/  IMAD.U32 R6, R153, 0x10000, RZ ;  /* 0x0001000099067824 */ /* 0x026fe200078e00ff */
[----:B------:R-:W-:Y:S01]  /*20c00*/  ISETP.GT.AND P0, PT, R3, 0x80, PT ;  /* 0x000000800300780c */ /* 0x000fe20003f04270 */
[----:B------:R-:W-:Y:S01]  /*20c10*/  IMAD R11, R11, R18, RZ ;  /* 0x000000120b0b7224 */ /* 0x000fe200078e02ff */
[----:B------:R-:W2:Y:S01]  /*20c20*/  LDL.LU R155, [R1+0x200] ;  /* 0x00020000019b7983 */ /* 0x000ea20000300800 */
[----:B0-----:R-:W-:Y:S01]  /*20c30*/  FMUL R9, R6, R16 ;  /* 0x0000001006097220 */ /* 0x001fe20000400000 */
[----:B------:R-:W-:Y:S01]  /*20c40*/  IMAD.WIDE.U32 R6, R10, R18, R22 ;  /* 0x000000120a067225 */ /* 0x000fe200078e0016 */
[----:B------:R-:W-:-:S03]  /*20c50*/  ISETP.GT.AND P4, PT, R0, RZ, P0 ;  /* 0x000000ff0000720c */ /* 0x000fc60000784270 */
[----:B------:R-:W-:-:S05]  /*20c60*/  IMAD R11, R10, R19, R11 ;  /* 0x000000130a0b7224 */ /* 0x000fca00078e020b */
[----:B------:R-:W-:Y:S01]  /*20c70*/  IADD3 R154, R7, R11, RZ ;  /* 0x0000000b079a7210 */ /* 0x000fe20007ffe0ff */
[----:B---3--:R-:W-:Y:S01]  /*20c80*/  FFMA R9, R8, R2, R9 ;  /* 0x0000000208097223 */ /* 0x008fe20000000009 */
[----:B------:R-:W-:-:S04]  /*20c90*/  LEA R8, P2, R6, R14, 0x1 ;  /* 0x0000000e06087211 */ /* 0x000fc800078408ff */
[----:B------:R-:W-:Y:S02]  /*20ca0*/  F2FP.BF16.F32.PACK_AB R7, RZ, R9 ;  /* 0x00000009ff07723e */ /* 0x000fe400000010ff */
[----:B------:R-:W-:-:S03]  /*20cb0*/  LEA.HI.X R9, R6, R15, R154, 0x1, P2 ;  /* 0x0000000f06097211 */ /* 0x000fc600010f0c9a */
[----:B------:R0:W-:Y:S04]  /*20cc0*/  @P1 STG.E.U16 desc[UR44][R4.64+0x1f2], R7 ;  /* 0x0001f20704001986 */ /* 0x0001e8000c10152c */
[----:B------:R1:W3:Y:S01]  /*20cd0*/  @P4 LDG.E.LTC128B.U16 R153, desc[UR44][R8.64] ;  /* 0x0000002c08994981 */ /* 0x0002e2000c1e1520 */
[----:B------:R-:W-:Y:S01]  /*20ce0*/  IMAD.U32 R160, RZ, RZ, UR8 ;  /* 0x00000008ffa07e24 */ /* 0x000fe2000f8e00ff */
[----:B------:R-:W-:Y:S01]  /*20cf0*/  ISETP.GT.AND P2, PT, R0, 0x1, P0 ;  /* 0x000000010000780c */ /* 0x000fe20000744270 */
[----:B------:R-:W-:Y:S01]  /*20d00*/  IMAD.U32 R157, RZ, RZ, UR9 ;  /* 0x00000009ff9d7e24 */ /* 0x000fe2000f8e00ff */
[----:B------:R-:W-:Y:S01]  /*20d10*/  BSSY B1, `(.L_x_286) ;  /* 0x0000013000017945 */ /* 0x000fe20003800000 */
[----:B------:R-:W-:Y:S02]  /*20d20*/  IMAD.SHL.U32 R160, R160, 0x100, RZ ;  /* 0x00000100a0a07824 */ /* 0x000fe400078e00ff */
[----:B0-----:R-:W-:Y:S01]  /*20d30*/  IMAD.WIDE.U32 R4, R10, R18, R20 ;  /* 0x000000120a047225 */ /* 0x001fe200078e0014 */
[----:B-1----:R-:W-:-:S03]  /*20d40*/  MOV R9, UR8 ;  /* 0x0000000800097c02 */ /* 0x002fc60008000f00 */
[----:B------:R-:W-:Y:S01]  /*20d50*/  IMAD.IADD R5, R11, 0x1, R5 ;  /* 0x000000010b057824 */ /* 0x000fe200078e0205 */
[----:B------:R-:W-:Y:S01]  /*20d60*/  SHF.L.U64.HI R157, R9, 0x8, R157 ;  /* 0x00000008099d7819 */ /* 0x000fe2000001029d */
[----:B---3--:R-:W-:-:S04]  /*20d70*/  IMAD.U32 R6, R153, 0x10000, RZ ;  /* 0x0001000099067824 */ /* 0x008fc800078e00ff */
[----:B------:R-:W-:Y:S01]  /*20d80*/  FMUL R8, R6, R16 ;  /* 0x0000001006087220 */ /* 0x000fe20000400000 */
[----:B------:R-:W-:Y:S01]  /*20d90*/  IMAD.WIDE.U32 R6, R152, UR42, R4 ;  /* 0x0000002a98067c25 */ /* 0x000fe2000f8e0004 */
[----:B------:R-:W-:-:S03]  /*20da0*/  IADD3 R4, P1, R160, R12, RZ ;  /* 0x0000000ca0047210 */ /* 0x000fc60007f3e0ff */
[----:B--2---:R-:W-:Y:S01]  /*20db0*/  FFMA R5, R155, R2, R8 ;  /* 0x000000029b057223 */ /* 0x004fe20000000008 */
[----:B------:R-:W-:Y:S01]  /*20dc0*/  IMAD.IADD R9, R162, 0x1, R7 ;  /* 0x00000001a2097824 */ /* 0x000fe200078e0207 */
[----:B------:R-:W-:-:S03]  /*20dd0*/  LEA R8, P3, R6, R14, 0x1 ;  /* 0x0000000e06087211 */ /* 0x000fc600078608ff */
[----:B------:R-:W-:Y:S02]  /*20de0*/  F2FP.BF16.F32.PACK_AB R7, RZ, R5 ;  /* 0x00000005ff07723e */ /* 0x000fe400000010ff */
[----:B------:R-:W-:Y:S02]  /*20df0*/  IADD3.X R5, R157, R13, RZ, P1, !PT ;  /* 0x0000000d9d057210 */ /* 0x000fe40000ffe4ff */
[----:B------:R-:W-:-:S03]  /*20e00*/  LEA.HI.X R9, R6, R15, R9, 0x1, P3 ;  /* 0x0000000f06097211 */ /* 0x000fc600018f0c09 */
[----:B------:R0:W-:Y:S01]  /*20e10*/  @P4 STG.E.U16 desc[UR44][R4.64], R7 ;  /* 0x0000000704004986 */ /* 0x0001e2000c10152c */
[----:B------:R-:W-:Y:S05]  /*20e20*/  @!P2 BRA `(.L_x_287) ;  /* 0x000000000004a947 */ /* 0x000fea0003800000 */
[----:B------:R1:W5:Y:S02]  /*20e30*/  LDG.E.LTC128B.U16 R153, desc[UR44][R8.64+0x2] ;  /* 0x0000022c08997981 */ /* 0x000364000c1e1520 */
.L_x_287:
[----:B------:R-:W-:Y:S05]  /*20e40*/  BSYNC B1 ;  /* 0x0000000000017941 */ /* 0x000fea0003800000 */
.L_x_286:
[----:B------:R-:W2:Y:S01]  /*20e50*/  LDL.LU R155, [R1+0x204] ;  /* 0x00020400019b7983 */ /* 0x000ea20000300800 */
[----:B-----5:R-:W-:Y:S01]  /*20e60*/  IMAD.U32 R6, R153, 0x10000, RZ ;  /* 0x0001000099067824 */ /* 0x020fe200078e00ff */
[----:B------:R-:W-:Y:S01]  /*20e70*/  ISETP.GT.AND P1, PT, R3, 0x88, PT ;  /* 0x000000880300780c */ /* 0x000fe20003f24270 */
[----:B------:R-:W-:Y:S02]  /*20e80*/  BSSY B1, `(.L_x_288) ;  /* 0x0000012000017945 */ /* 0x000fe40003800000 */
[----:B------:R-:W-:Y:S01]  /*20e90*/  FMUL R154, R6, R16 ;  /* 0x00000010069a7220 */ /* 0x000fe20000400000 */
[----:B0-----:R-:W-:Y:S01]  /*20ea0*/  IMAD.WIDE.U32 R6, R10, R18, R168 ;  /* 0x000000120a067225 */ /* 0x001fe200078e00a8 */
[----:B------:R-:W-:-:S03]  /*20eb0*/  ISETP.GT.AND P3, PT, R0, RZ, P1 ;  /* 0x000000ff0000720c */ /* 0x000fc60000f64270 */
[----:B--2---:R-:W-:Y:S01]  /*20ec0*/  FFMA R10, R155, R2, R154 ;  /* 0x000000029b0a7223 */ /* 0x004fe2000000009a */
[----:B------:R-:W-:Y:S01]  /*20ed0*/  IMAD.IADD R155, R11, 0x1, R7 ;  /* 0x000000010b9b7824 */ /* 0x000fe200078e0207 */
[-C--:B------:R-:W-:Y:S02]  /*20ee0*/  IADD3 R7, P4, R166, R6.reuse, RZ ;  /* 0x00000006a6077210 */ /* 0x080fe40007f9e0ff */
[----:B------:R-:W-:Y:S02]  /*20ef0*/  IADD3 R154, P5, R20, R6, RZ ;  /* 0x00000006149a7210 */ /* 0x000fe40007fbe0ff */
[----:B------:R-:W-:Y:S01]  /*20f00*/  F2FP.BF16.F32.PACK_AB R10, RZ, R10 ;  /* 0x0000000aff0a723e */ /* 0x000fe200000010ff */
[----:B------:R-:W-:Y:S01]  /*20f10*/  IMAD.X R11, R155, 0x1, R23, P4 ;  /* 0x000000019b0b7824 */ /* 0x000fe200020e0617 */
[----:B------:R-:W-:Y:S02]  /*20f20*/  LEA R6, P4, R7, R14, 0x1 ;  /* 0x0000000e07067211 */ /* 0x000fe400078808ff */
[----:B------:R-:W-:-:S02]  /*20f30*/  PRMT R158, R10, 0x7610, R158 ;  /* 0x000076100a9e7816 */ /* 0x000fc4000000009e */
[----:B------:R-:W-:Y:S01]  /*20f40*/  LEA.HI.X R7, R7, R15, R11, 0x1, P4 ;  /* 0x0000000f07077211 */ /* 0x000fe200020f0c0b */
[----:B------:R-:W-:Y:S01]  /*20f50*/  IMAD.MOV.U32 R11, RZ, RZ, R5 ;  /* 0x000000ffff0b7224 */ /* 0x000fe200078e0005 */
[----:B------:R-:W-:-:S05]  /*20f60*/  MOV R10, R4 ;  /* 0x00000004000a7202 */ /* 0x000fca0000000f00 */
[----:B------:R0:W-:Y:S01]  /*20f70*/  @P2 STG.E.U16 desc[UR44][R10.64+0x2], R158 ;  /* 0x0000029e0a002986 */ /* 0x0001e2000c10152c */
[----:B------:R-:W-:Y:S05]  /*20f80*/  @!P3 BRA `(.L_x_289) ;  /* 0x000000000004b947 */ /* 0x000fea0003800000 */
[----:B------:R2:W5:Y:S02]  /*20f90*/  LDG.E.LTC128B.U16 R153, desc[UR44][R6.64] ;  /* 0x0000002c06997981 */ /* 0x000564000c1e1520 */
.L_x_289:
[----:B------:R-:W-:Y:S05]  /*20fa0*/  BSYNC B1 ;  /* 0x0000000000017941 */ /* 0x000fea0003800000 */
.L_x_288:
[----:B--2---:R-:W2:Y:S01]  /*20fb0*/  LDL.LU R7, [R1+0x208] ;  /* 0x0002080001077983 */ /* 0x004ea20000300800 */
[----:B-----5:R-:W-:Y:S01]  /*20fc0*/  IMAD.U32 R6, R153, 0x10000, RZ ;  /* 0x0001000099067824 */ /* 0x020fe200078e00ff */
[----:B0-----:R-:W-:Y:S01]  /*20fd0*/  IADD3 R158, P4, R4, R165, RZ ;  /* 0x000000a5049e7210 */ /* 0x001fe20007f9e0ff */
[----:B------:R-:W-:Y:S01]  /*20fe0*/  IMAD.X R155, R21, 0x1, R155, P5 ;  /* 0x00000001159b7824 */ /* 0x000fe200028e069b */
[----:B------:R-:W-:Y:S01]  /*20ff0*/  ISETP.GT.AND P2, PT, R0, 0x1, P1 ;  /* 0x000000010000780c */ /* 0x000fe20000f44270 */
[----:B------:R-:W-:Y:S01]  /*21000*/  FMUL R6, R6, R16 ;  /* 0x0000001006067220 */ /* 0x000fe20000400000 */
[----:B------:R-:W-:Y:S01]  /*21010*/  BSSY B1, `(.L_x_290) ;  /* 0x000000b000017945 */ /* 0x000fe20003800000 */
[----:B------:R-:W-:-:S04]  /*21020*/  IMAD.WIDE.U32 R154, R152, UR42, R154 ;  /* 0x0000002a989a7c25 */ /* 0x000fc8000f8e009a */
[----:B------:R-:W-:Y:S01]  /*21030*/  IMAD.X R159, R5, 0x1, R164, P4 ;  /* 0x00000001059f7824 */ /* 0x000fe200020e06a4 */
[----:B------:R-:W-:Y:S01]  /*21040*/  IADD3 R161, R162, R155, RZ ;  /* 0x0000009ba2a17210 */ /* 0x000fe20007ffe0ff */
[----:B--2---:R-:W-:Y:S01]  /*21050*/  FFMA R7, R7, R2, R6 ;  /* 0x0000000207077223 */ /* 0x004fe20000000006 */
[----:B------:R-:W-:-:S04]  /*21060*/  LEA R6, P5, R154, R14, 0x1 ;  /* 0x0000000e9a067211 */ /* 0x000fc800078a08ff */
[----:B------:R-:W-:Y:S02]  /*21070*/  F2FP.BF16.F32.PACK_AB R155, RZ, R7 ;  /* 0x00000007ff9b723e */ /* 0x000fe400000010ff */
[----:B------:R-:W-:-:S03]  /*21080*/  LEA.HI.X R7, R154, R15, R161, 0x1, P5 ;  /* 0x0000000f9a077211 */ /* 0x000fc600028f0ca1 */
[----:B------:R0:W-:Y:S01]  /*21090*/  @P3 STG.E.U16 desc[UR44][R158.64], R155 ;  /* 0x0000009b9e003986 */ /* 0x0001e2000c10152c */
[----:B------:R-:W-:Y:S05]  /*210a0*/  @!P2 BRA `(.L_x_291) ;  /* 0x000000000004a947 */ /* 0x000fea0003800000 */
[----:B------:R2:W5:Y:S02]  /*210b0*/  LDG.E.LTC128B.U16 R153, desc[UR44][R6.64+0x2] ;  /* 0x0000022c06997981 */ /* 0x000564000c1e1520 */
.L_x_291:
[----:B------:R-:W-:Y:S05]  /*210c0*/  BSYNC B1 ;  /* 0x0000000000017941 */ /* 0x000fea0003800000 */
.L_x_290:
[----:B0-----:R-:W3:Y:S01]  /*210d0*/  LDL.LU R155, [R1+0x20c] ;  /* 0x00020c00019b7983 */ /* 0x001ee20000300800 */
[----:B-----5:R-:W-:Y:S01]  /*210e0*/  IMAD.U32 R154, R153, 0x10000, RZ ;  /* 0x00010000999a7824 */ /* 0x020fe200078e00ff */
[----:B------:R-:W-:Y:S01]  /*210f0*/  IADD3 R4, P3, R165, R4, RZ ;  /* 0x00000004a5047210 */ /* 0x000fe20007f7e0ff */
[----:B------:R-:W-:Y:S01]  /*21100*/  BSSY B1, `(.L_x_292) ;  /* 0x0000009000017945 */ /* 0x000fe20003800000 */
[----:B------:R-:W-:Y:S01]  /*21110*/  ISETP.GT.AND P4, PT, R0, 0x8, P0 ;  /* 0x000000080000780c */ /* 0x000fe20000784270 */
[----:B------:R-:W-:Y:S02]  /*21120*/  FMUL R154, R154, R16 ;  /* 0x000000109a9a7220 */ /* 0x000fe40000400000 */
[----:B------:R-:W-:Y:S02]  /*21130*/  IMAD.X R5, R164, 0x1, R5, P3 ;  /* 0x00000001a4057824 */ /* 0x000fe400018e0605 */
[----:B---3--:R-:W-:-:S05]  /*21140*/  FFMA R154, R155, R2, R154 ;  /* 0x000000029b9a7223 */ /* 0x008fca000000009a */
[----:B------:R-:W-:-:S05]  /*21150*/  F2FP.BF16.F32.PACK_AB R154, RZ, R154 ;  /* 0x0000009aff9a723e */ /* 0x000fca00000010ff */
[----:B------:R0:W-:Y:S01]  /*21160*/  @P2 STG.E.U16 desc[UR44][R4.64+0x2], R154 ;  /* 0x0000029a04002986 */ /* 0x0001e2000c10152c */
[----:B------:R-:W-:Y:S05]  /*21170*/  @!P4 BRA `(.L_x_293) ;  /* 0x000000000004c947 */ /* 0x000fea0003800000 */
[----:B------:R3:W5:Y:S02]  /*21180*/  LDG.E.LTC128B.U16 R153, desc[UR44][R8.64+0x10] ;  /* 0x0000102c08997981 */ /* 0x000764000c1e1520 */
.L_x_293:
[----:B------:R-:W-:Y:S05]  /*21190*/  BSYNC B1 ;  /* 0x0000000000017941 */ /* 0x000fea0003800000 */
.L_x_292:
[----:B0-----:R-:W4:Y:S01]  /*211a0*/  LDL.LU R154, [R1+0x210] ;  /* 0x00021000019a7983 */ /* 0x001f220000300800 */
[----:B-----5:R-:W-:Y:S01]  /*211b0*/  SHF.L.U32 R4, R153, 0x10, RZ ;  /* 0x0000001099047819 */ /* 0x020fe200000006ff */
[----:B------:R-:W-:Y:S01]  /*211c0*/  BSSY B1, `(.L_x_294) ;  /* 0x000000a000017945 */ /* 0x000fe20003800000 */
[----:B------:R-:W-:-:S03]  /*211d0*/  ISETP.GT.AND P2, PT, R0, 0x9, P0 ;  /* 0x000000090000780c */ /* 0x000fc60000744270 */
[----:B------:R-:W-:-:S04]  /*211e0*/  FMUL R4, R4, R16 ;  /* 0x0000001004047220 */ /* 0x000fc80000400000 */
[----:B----4-:R-:W-:-:S05]  /*211f0*/  FFMA R4, R154, R2, R4 ;  /* 0x000000029a047223 */ /* 0x010fca0000000004 */
[----:B------:R-:W-:-:S04]  /*21200*/  F2FP.BF16.F32.PACK_AB R4, RZ, R4 ;  /* 0x00000004ff04723e */ /* 0x000fc800000010ff */
[----:B------:R-:W-:Y:S02]  /*21210*/  PRMT R5, R4, 0x7610, R5 ;  /* 0x0000761004057816 */ /* 0x000fe40000000005 */
[----:B------:R-:W-:-:S03]  /*21220*/  PRMT R4, R153, 0x7610, R4 ;  /* 0x0000761099047816 */ /* 0x000fc60000000004 */
[----:B------:R0:W-:Y:S01]  /*21230*/  @P4 STG.E.U16 desc[UR44][R10.64+0x10], R5 ;  /* 0x000010050a004986 */ /* 0x0001e2000c10152c */
[----:B------:R-:W-:Y:S05]  /*21240*/  @!P2 BRA `(.L_x_295) ;  /* 0x000000000004a947 */ /* 0x000fea0003800000 */
[----:B------:R4:W5:Y:S02]  /*21250*/  LDG.E.LTC128B.U16 R4, desc[UR44][R8.64+0x12] ;  /* 0x0000122c08047981 */ /* 0x000964000c1e1520 */
.L_x_295:
[----:B------:R-:W-:Y:S05]  /*21260*/  BSYNC B1 ;  /* 0x0000000000017941 */ /* 0x000fea0003800000 */
.L_x_294:
[----:B------:R-:W2:Y:S01]  /*21270*/  LDL.LU R154, [R1+0x214] ;  /* 0x00021400019a7983 */ /* 0x000ea20000300800 */
[----:B0----5:R-:W-:Y:S01]  /*21280*/  IMAD.U32 R5, R4, 0x10000, RZ ;  /* 0x0001000004057824 */ /* 0x021fe200078e00ff */
[----:B------:R-:W-:Y:S01]  /*21290*/  ISETP.GT.AND P4, PT, R0, 0x8, P1 ;  /* 0x000000080000780c */ /* 0x000fe20000f84270 */
[----:B------:R-:W-:Y:S01]  /*212a0*/  BSSY B1, `(.L_x_296) ;  /* 0x0000008000017945 */ /* 0x000fe20003800000 */
[----:B------:R-:W-:Y:S01]  /*212b0*/  PRMT R153, R4, 0x7610, R153 ;  /* 0x0000761004997816 */ /* 0x000fe20000000099 */
[----:B------:R-:W-:-:S04]  /*212c0*/  FMUL R5, R5, R16 ;  /* 0x0000001005057220 */ /* 0x000fc80000400000 */
[----:B--2---:R-:W-:-:S05]  /*212d0*/  FFMA R5, R154, R2, R5 ;  /* 0x000000029a057223 */ /* 0x004fca0000000005 */
[----:B------:R-:W-:-:S05]  /*212e0*/  F2FP.BF16.F32.PACK_AB R5, RZ, R5 ;  /* 0x00000005ff05723e */ /* 0x000fca00000010ff */
[----:B------:R0:W-:Y:S01]  /*212f0*/  @P2 STG.E.U16 desc[UR44][R10.64+0x12], R5 ;  /* 0x000012050a002986 */ /* 0x0001e2000c10152c */
[----:B------:R-:W-:Y:S05]  /*21300*/  @!P4 BRA `(.L_x_297) ;  /* 0x000000000004c947 */ /* 0x000fea0003800000 */
[----:B------:R2:W5:Y:S02]  /*21310*/  LDG.E.LTC128B.U16 R153, desc[UR44][R6.64+0x10] ;  /* 0x0000102c06997981 */ /* 0x000564000c1e1520 */
.L_x_297:
[----:B------:R-:W-:Y:S05]  /*21320*/  BSYNC B1 ;  /* 0x0000000000017941 */ /* 0x000fea0003800000 */
.L_x_296:
[----:B0-----:R-:W3:Y:S01]  /*21330*/  LDL.LU R5, [R1+0x218] ;  /* 0x0002180001057983 */ /* 0x001ee20000300800 */
[----:B-----5:R-:W-:Y:S01]  /*21340*/  IMAD.U32 R4, R153, 0x10000, RZ ;  /* 0x0001000099047824 */ /* 0x020fe200078e00ff */
[----:B------:R-:W-:Y:S01]  /*21350*/  ISETP.GT.AND P5, PT, R0, 0x9, P1 ;  /* 0x000000090000780c */ /* 0x000fe20000fa4270 */
[----:B------:R-:W-:Y:S02]  /*21360*/  BSSY B1, `(.L_x_298) ;  /* 0x0000009000017945 */ /* 0x000fe40003800000 */
[----:B------:R-:W-:-:S04]  /*21370*/  FMUL R4, R4, R16 ;  /* 0x0000001004047220 */ /* 0x000fc80000400000 */
[----:B---3--:R-:W-:Y:S01]  /*21380*/  FFMA R154, R5, R2, R4 ;  /* 0x00000002059a7223 */ /* 0x008fe20000000004 */
[----:B------:R-:W-:-:S04]  /*21390*/  IADD3 R4, P2, P3, R165, R12, R160 ;  /* 0x0000000ca5047210 */ /* 0x000fc80007b5e0a0 */
[----:B------:R-:W-:Y:S02]  /*213a0*/  F2FP.BF16.F32.PACK_AB R154, RZ, R154 ;  /* 0x0000009aff9a723e */ /* 0x000fe400000010ff */
[----:B------:R-:W-:-:S05]  /*213b0*/  IADD3.X R5, R164, R13, R157, P2, P3 ;  /* 0x0000000da4057210 */ /* 0x000fca00017e649d */
[----:B------:R0:W-:Y:S01]  /*213c0*/  @P4 STG.E.U16 desc[UR44][R4.64+0x10], R154 ;  /* 0x0000109a04004986 */ /* 0x0001e2000c10152c */
[----:B------:R-:W-:Y:S05]  /*213d0*/  @!P5 BRA `(.L_x_299) ;  /* 0x000000000004d947 */ /* 0x000fea0003800000 */
[----:B------:R3:W5:Y:S02]  /*213e0*/  LDG.E.LTC128B.U16 R153, desc[UR44][R6.64+0x12] ;  /* 0x0000122c06997981 */ /* 0x000764000c1e1520 */
.L_x_299:
[----:B------:R-:W-:Y:S05]  /*213f0*/  BSYNC B1 ;  /* 0x0000000000017941 */ /* 0x000fea0003800000 */
.L_x_298:
[----:B------:R-:W2:Y:S01]  /*21400*/  LDL.LU R155, [R1+0x21c] ;  /* 0x00021c00019b7983 */ /* 0x000ea20000300800 */
[----:B0----5:R-:W-:Y:S01]  /*21410*/  IMAD.U32 R154, R153, 0x10000, RZ ;  /* 0x00010000999a7824 */ /* 0x021fe200078e00ff */
        /* <DEDUP_REMOVED lines=8> */
.L_x_301:
[----:B------:R-:W-:Y:S05]  /*214a0*/  BSYNC B1 ;  /* 0x0000000000017941 */ /* 0x000fea0003800000 */
.L_x_300:
[----:B------:R-:W3:Y:S01]  /*214b0*/  LDL.LU R155, [R1+0x220] ;  /* 0x00022000019b7983 */ /* 0x000ee20000300800 */
[----:B0----5:R-:W-:Y:S01]  /*214c0*/  SHF.L.U32 R154, R153, 0x10, RZ ;  /* 0x00000010999a7819 */ /* 0x021fe200000006ff */
[----:B------:R-:W-:Y:S01]  /*214d0*/  BSSY B1, `(.L_x_302) ;  /* 0x0000008000017945 */ /* 0x000fe20003800000 */
[----:B------:R-:W-:-:S03]  /*214e0*/  ISETP.GT.AND P3, PT, R0, 0x11, P0 ;  /* 0x000000110000780c */ /* 0x000fc60000764270 */
[----:B------:R-:W-:-:S04]  /*214f0*/  FMUL R154, R154, R16 ;  /* 0x000000109a9a7220 */ /* 0x000fc80000400000 */
[----:B---3--:R-:W-:-:S05]  /*21500*/  FFMA R154, R155, R2, R154 ;  /* 0x000000029b9a7223 */ /* 0x008fca000000009a */
[----:B------:R-:W-:-:S05]  /*21510*/  F2FP.BF16.F32.PACK_AB R154, RZ, R154 ;  /* 0x0000009aff9a723e */ /* 0x000fca00000010ff */
[----:B------:R0:W-:Y:S01]  /*21520*/  @P2 STG.E.U16 desc[UR44][R10.64+0x20], R154 ;  /* 0x0000209a0a002986 */ /* 0x0001e2000c10152c */
[----:B------:R-:W-:Y:S05]  /*21530*/  @!P3 BRA `(.L_x_303) ;  /* 0x000000000004b947 */ /* 0x000fea0003800000 */
[----:B------:R3:W5:Y:S02]  /*21540*/  LDG.E.LTC128B.U16 R153, desc[UR44][R8.64+0x22] ;  /* 0x0000222c08997981 */ /* 0x000764000c1e1520 */
.L_x_303:
[----:B------:R-:W-:Y:S05]  /*21550*/  BSYNC B1 ;  /* 0x0000000000017941 */ /* 0x000fea0003800000 */
.L_x_302:
        /* <DEDUP_REMOVED lines=10> */
.L_x_305:
[----:B------:R-:W-:Y:S05]  /*21600*/  BSYNC B1 ;  /* 0x0000000000017941 */ /* 0x000fea0003800000 */
.L_x_304:
[----:B------:R-:W3:Y:S01]  /*21610*/  LDL.LU R155, [R1+0x228] ;  /* 0x00022800019b7983 */ /* 0x000ee20000300800 */
[----:B0----5:R-:W-:Y:S01]  /*21620*/  IMAD.U32 R154, R153, 0x10000, RZ ;  /* 0x00010000999a7824 */ /* 0x021fe200078e00ff */
        /* <DEDUP_REMOVED lines=8> */
.L_x_307:
[----:B------:R-:W-:Y:S05]  /*216b0*/  BSYNC B1 ;  /* 0x0000000000017941 */ /* 0x000fea0003800000 */
.L_x_306:
        /* <DEDUP_REMOVED lines=10> */
.L_x_309:
[----:B------:R-:W-:Y:S05]  /*21760*/  BSYNC B1 ;  /* 0x0000000000017941 */ /* 0x000fea0003800000 */
.L_x_308:
        /* <DEDUP_REMOVED lines=10> */
.L_x_311:
[----:B------:R-:W-:Y:S05]  /*21810*/  BSYNC B1 ;  /* 0x0000000000017941 */ /* 0x000fea0003800000 */
.L_x_310:
        /* <DEDUP_REMOVED lines=10> */
.L_x_313:
[----:B------:R-:W-:Y:S05]  /*218c0*/  BSYNC B1 ;  /* 0x0000000000017941 */ /* 0x000fea0003800000 */
.L_x_312:
        /* <DEDUP_REMOVED lines=10> */
.L_x_315:
[----:B------:R-:W-:Y:S05]  /*21970*/  BSYNC B1 ;  /* 0x0000000000017941 */ /* 0x000fea0003800000 */
.L_x_314:
        /* <DEDUP_REMOVED lines=10> */
.L_x_317:
[----:B------:R-:W-:Y:S05]  /*21a20*/  BSYNC B1 ;  /* 0x0000000000017941 */ /* 0x000fea0003800000 */
.L_x_316:
        /* <DEDUP_REMOVED lines=10> */
.L_x_319:
[----:B------:R-:W-:Y:S05]  /*21ad0*/  BSYNC B1 ;  /* 0x0000000000017941 */ /* 0x000fea0003800000 */
.L_x_318:
        /* <DEDUP_REMOVED lines=10> */
.L_x_321:
[----:B------:R-:W-:Y:S05]  /*21b80*/  BSYNC B1 ;  /* 0x0000000000017941 */ /* 0x000fea0003800000 */
.L_x_320:
        /* <DEDUP_REMOVED lines=10> */
.L_x_323:
[----:B------:R-:W-:Y:S05]  /*21c30*/  BSYNC B1 ;  /* 0x0000000000017941 */ /* 0x000fea0003800000 */
.L_x_322:
        /* <DEDUP_REMOVED lines=10> */
.L_x_325:
[----:B------:R-:W-:Y:S05]  /*21ce0*/  BSYNC B1 ;  /* 0x0000000000017941 */ /* 0x000fea0003800000 */
.L_x_324:
        /* <DEDUP_REMOVED lines=10> */
.L_x_327:
[----:B------:R-:W-:Y:S05]  /*21d90*/  BSYNC B1 ;  /* 0x0000000000017941 */ /* 0x000fea0003800000 */
.L_x_326:
        /* <DEDUP_REMOVED lines=10> */
.L_x_329:
[----:B------:R-:W-:Y:S05]  /*21e40*/  BSYNC B1 ;  /* 0x0000000000017941 */ /* 0x000fea0003800000 */
.L_x_328:
        /* <DEDUP_REMOVED lines=10> */
.L_x_331:
[----:B------:R-:W-:Y:S05]  /*21ef0*/  BSYNC B1 ;  /* 0x0000000000017941 */ /* 0x000fea0003800000 */
.L_x_330:
        /* <DEDUP_REMOVED lines=10> */
.L_x_333:
[----:B------:R-:W-:Y:S05]  /*21fa0*/  BSYNC B1 ;  /* 0x0000000000017941 */ /* 0x000fea0003800000 */
.L_x_332:
        /* <DEDUP_REMOVED lines=10> */
.L_x_335:
[----:B------:R-:W-:Y:S05]  /*22050*/  BSYNC B1 ;  /* 0x0000000000017941 */ /* 0x000fea0003800000 */
.L_x_334:
        /* <DEDUP_REMOVED lines=10> */
.L_x_337:
[----:B------:R-:W-:Y:S05]  /*22100*/  BSYNC B1 ;  /* 0x0000000000017941 */ /* 0x000fea0003800000 */
.L_x_336:
        /* <DEDUP_REMOVED lines=10> */
.L_x_339:
[----:B------:R-:W-:Y:S05]  /*221b0*/  BSYNC B1 ;  /* 0x0000000000017941 */ /* 0x000fea0003800000 */
.L_x_338:
        /* <DEDUP_REMOVED lines=10> */
.L_x_341:
[----:B------:R-:W-:Y:S05]  /*22260*/  BSYNC B1 ;  /* 0x0000000000017941 */ /* 0x000fea0003800000 */
.L_x_340:
        /* <DEDUP_REMOVED lines=10> */
.L_x_343:
[----:B------:R-:W-:Y:S05]  /*22310*/  BSYNC B1 ;  /* 0x0000000000017941 */ /* 0x000fea0003800000 */
.L_x_342:
        /* <DEDUP_REMOVED lines=10> */
.L_x_345:
[----:B------:R-:W-:Y:S05]  /*223c0*/  BSYNC B1 ;  /* 0x0000000000017941 */ /* 0x000fea0003800000 */
.L_x_344:
        /* <DEDUP_REMOVED lines=10> */
.L_x_347:
[----:B------:R-:W-:Y:S05]  /*22470*/  BSYNC B1 ;  /* 0x0000000000017941 */ /* 0x000fea0003800000 */
.L_x_346:
        /* <DEDUP_REMOVED lines=10> */
.L_x_349:
[----:B------:R-:W-:Y:S05]  /*22520*/  BSYNC B1 ;  /* 0x0000000000017941 */ /* 0x000fea0003800000 */
.L_x_348:
        /* <DEDUP_REMOVED lines=10> */
.L_x_351:
[----:B------:R-:W-:Y:S05]  /*225d0*/  BSYNC B1 ;  /* 0x0000000000017941 */ /* 0x000fea0003800000 */
.L_x_350:
        /* <DEDUP_REMOVED lines=10> */
.L_x_353:
[----:B------:R-:W-:Y:S05]  /*22680*/  BSYNC B1 ;  /* 0x0000000000017941 */ /* 0x000fea0003800000 */
.L_x_352:
        /* <DEDUP_REMOVED lines=10> */
.L_x_355:
[----:B------:R-:W-:Y:S05]  /*22730*/  BSYNC B1 ;  /* 0x0000000000017941 */ /* 0x000fea0003800000 */
.L_x_354:
        /* <DEDUP_REMOVED lines=10> */
.L_x_357:
[----:B------:R-:W-:Y:S05]  /*227e0*/  BSYNC B1 ;  /* 0x0000000000017941 */ /* 0x000fea0003800000 */
.L_x_356:
        /* <DEDUP_REMOVED lines=10> */
.L_x_359:
[----:B------:R-:W-:Y:S05]  /*22890*/  BSYNC B1 ;  /* 0x0000000000017941 */ /* 0x000fea0003800000 */
.L_x_358:
        /* <DEDUP_REMOVED lines=10> */
.L_x_361:
[----:B------:R-:W-:Y:S05]  /*22940*/  BSYNC B1 ;  /* 0x0000000000017941 */ /* 0x000fea0003800000 */
.L_x_360:
        /* <DEDUP_REMOVED lines=10> */
.L_x_363:
[----:B------:R-:W-:Y:S05]  /*229f0*/  BSYNC B1 ;  /* 0x0000000000017941 */ /* 0x000fea0003800000 */
.L_x_362:
        /* <DEDUP_REMOVED lines=10> */
.L_x_365:
[----:B------:R-:W-:Y:S05]  /*22aa0*/  BSYNC B1 ;  /* 0x0000000000017941 */ /* 0x000fea0003800000 */
.L_x_364:
        /* <DEDUP_REMOVED lines=10> */
.L_x_367:
[----:B------:R-:W-:Y:S05]  /*22b50*/  BSYNC B1 ;  /* 0x0000000000017941 */ /* 0x000fea0003800000 */
.L_x_366:
        /* <DEDUP_REMOVED lines=10> */
.L_x_369:
[----:B------:R-:W-:Y:S05]  /*22c00*/  BSYNC B1 ;  /* 0x0000000000017941 */ /* 0x000fea0003800000 */
.L_x_368:
        /* <DEDUP_REMOVED lines=10> */
.L_x_371:
[----:B------:R-:W-:Y:S05]  /*22cb0*/  BSYNC B1 ;  /* 0x0000000000017941 */ /* 0x000fea0003800000 */
.L_x_370:
        /* <DEDUP_REMOVED lines=10> */
.L_x_373:
[----:B------:R-:W-:Y:S05]  /*22d60*/  BSYNC B1 ;  /* 0x0000000000017941 */ /* 0x000fea0003800000 */
.L_x_372:
        /* <DEDUP_REMOVED lines=10> */
.L_x_375:
[----:B------:R-:W-:Y:S05]  /*22e10*/  BSYNC B1 ;  /* 0x0000000000017941 */ /* 0x000fea0003800000 */
.L_x_374:
        /* <DEDUP_REMOVED lines=10> */
.L_x_377:
[----:B------:R-:W-:Y:S05]  /*22ec0*/  BSYNC B1 ;  /* 0x0000000000017941 */ /* 0x000fea0003800000 */
.L_x_376:
        /* <DEDUP_REMOVED lines=10> */
.L_x_379:
[----:B------:R-:W-:Y:S05]  /*22f70*/  BSYNC B1 ;  /* 0x0000000000017941 */ /* 0x000fea0003800000 */
.L_x_378:
        /* <DEDUP_REMOVED lines=10> */
.L_x_381:
[----:B------:R-:W-:Y:S05]  /*23020*/  BSYNC B1 ;  /* 0x0000000000017941 */ /* 0x000fea0003800000 */
.L_x_380:
        /* <DEDUP_REMOVED lines=10> */
.L_x_383:
[----:B------:R-:W-:Y:S05]  /*230d0*/  BSYNC B1 ;  /* 0x0000000000017941 */ /* 0x000fea0003800000 */
.L_x_382:
        /* <DEDUP_REMOVED lines=10> */
.L_x_385:
[----:B------:R-:W-:Y:S05]  /*23180*/  BSYNC B1 ;  /* 0x0000000000017941 */ /* 0x000fea0003800000 */
.L_x_384:
        /* <DEDUP_REMOVED lines=10> */
.L_x_387:
[----:B------:R-:W-:Y:S05]  /*23230*/  BSYNC B1 ;  /* 0x0000000000017941 */ /* 0x000fea0003800000 */
.L_x_386:
        /* <DEDUP_REMOVED lines=10> */
.L_x_389:
[----:B------:R-:W-:Y:S05]  /*232e0*/  BSYNC B1 ;  /* 0x0000000000017941 */ /* 0x000fea0003800000 */
.L_x_388:
        /* <DEDUP_REMOVED lines=10> */
.L_x_391:
[----:B------:R-:W-:Y:S05]  /*23390*/  BSYNC B1 ;  /* 0x0000000000017941 */ /* 0x000fea0003800000 */
.L_x_390:
        /* <DEDUP_REMOVED lines=10> */
.L_x_393:
[----:B------:R-:W-:Y:S05]  /*23440*/  BSYNC B1 ;  /* 0x0000000000017941 */ /* 0x000fea0003800000 */
.L_x_392:
        /* <DEDUP_REMOVED lines=10> */
.L_x_395:
[----:B------:R-:W-:Y:S05]  /*234f0*/  BSYNC B1 ;  /* 0x0000000000017941 */ /* 0x000fea0003800000 */
.L_x_394:
        /* <DEDUP_REMOVED lines=10> */
.L_x_397:
[----:B------:R-:W-:Y:S05]  /*235a0*/  BSYNC B1 ;  /* 0x0000000000017941 */ /* 0x000fea0003800000 */
.L_x_396:
        /* <DEDUP_REMOVED lines=10> */
.L_x_399:
[----:B------:R-:W-:Y:S05]  /*23650*/  BSYNC B1 ;  /* 0x0000000000017941 */ /* 0x000fea0003800000 */
.L_x_398:
        /* <DEDUP_REMOVED lines=10> */
.L_x_401:
[----:B------:R-:W-:Y:S05]  /*23700*/  BSYNC B1 ;  /* 0x0000000000017941 */ /* 0x000fea0003800000 */
.L_x_400:
        /* <DEDUP_REMOVED lines=10> */
.L_x_403:
[----:B------:R-:W-:Y:S05]  /*237b0*/  BSYNC B1 ;  /* 0x0000000000017941 */ /* 0x000fea0003800000 */
.L_x_402:
        /* <DEDUP_REMOVED lines=10> */
.L_x_405:
[----:B------:R-:W-:Y:S05]  /*23860*/  BSYNC B1 ;  /* 0x0000000000017941 */ /* 0x000fea0003800000 */
.L_x_404:
        /* <DEDUP_REMOVED lines=10> */
.L_x_407:
[----:B------:R-:W-:Y:S05]  /*23910*/  BSYNC B1 ;  /* 0x0000000000017941 */ /* 0x000fea0003800000 */
.L_x_406:
        /* <DEDUP_REMOVED lines=10> */
.L_x_409:
[----:B------:R-:W-:Y:S05]  /*239c0*/  BSYNC B1 ;  /* 0x0000000000017941 */ /* 0x000fea0003800000 */
.L_x_408:
        /* <DEDUP_REMOVED lines=10> */
.L_x_411:
[----:B------:R-:W-:Y:S05]  /*23a70*/  BSYNC B1 ;  /* 0x0000000000017941 */ /* 0x000fea0003800000 */
.L_x_410:
        /* <DEDUP_REMOVED lines=10> */
.L_x_413:
[----:B------:R-:W-:Y:S05]  /*23b20*/  BSYNC B1 ;  /* 0x0000000000017941 */ /* 0x000fea0003800000 */
.L_x_412:
        /* <DEDUP_REMOVED lines=10> */
.L_x_415:
[----:B------:R-:W-:Y:S05]  /*23bd0*/  BSYNC B1 ;  /* 0x0000000000017941 */ /* 0x000fea0003800000 */
.L_x_414:
        /* <DEDUP_REMOVED lines=10> */
.L_x_417:
[----:B------:R-:W-:Y:S05]  /*23c80*/  BSYNC B1 ;  /* 0x0000000000017941 */ /* 0x000fea0003800000 */
.L_x_416:
        /* <DEDUP_REMOVED lines=10> */
.L_x_419:
[----:B------:R-:W-:Y:S05]  /*23d30*/  BSYNC B1 ;  /* 0x0000000000017941 */ /* 0x000fea0003800000 */
.L_x_418:
        /* <DEDUP_REMOVED lines=10> */
.L_x_421:
[----:B------:R-:W-:Y:S05]  /*23de0*/  BSYNC B1 ;  /* 0x0000000000017941 */ /* 0x000fea0003800000 */
.L_x_420:
        /* <DEDUP_REMOVED lines=10> */
.L_x_423:
[----:B------:R-:W-:Y:S05]  /*23e90*/  BSYNC B1 ;  /* 0x0000000000017941 */ /* 0x000fea0003800000 */
.L_x_422:
        /* <DEDUP_REMOVED lines=10> */
.L_x_425:
[----:B------:R-:W-:Y:S05]  /*23f40*/  BSYNC B1 ;  /* 0x0000000000017941 */ /* 0x000fea0003800000 */
.L_x_424:
        /* <DEDUP_REMOVED lines=10> */
.L_x_427:
[----:B------:R-:W-:Y:S05]  /*23ff0*/  BSYNC B1 ;  /* 0x0000000000017941 */ /* 0x000fea0003800000 */
.L_x_426:
        /* <DEDUP_REMOVED lines=10> */
.L_x_429:
[----:B------:R-:W-:Y:S05]  /*240a0*/  BSYNC B1 ;  /* 0x0000000000017941 */ /* 0x000fea0003800000 */
.L_x_428:
        /* <DEDUP_REMOVED lines=10> */
.L_x_431:
[----:B------:R-:W-:Y:S05]  /*24150*/  BSYNC B1 ;  /* 0x0000000000017941 */ /* 0x000fea0003800000 */
.L_x_430:
        /* <DEDUP_REMOVED lines=10> */
.L_x_433:
[----:B------:R-:W-:Y:S05]  /*24200*/  BSYNC B1 ;  /* 0x0000000000017941 */ /* 0x000fea0003800000 */
.L_x_432:
        /* <DEDUP_REMOVED lines=10> */
.L_x_435:
[----:B------:R-:W-:Y:S05]  /*242b0*/  BSYNC B1 ;  /* 0x0000000000017941 */ /* 0x000fea0003800000 */
.L_x_434:
        /* <DEDUP_REMOVED lines=10> */
.L_x_437:
[----:B------:R-:W-:Y:S05]  /*24360*/  BSYNC B1 ;  /* 0x0000000000017941 */ /* 0x000fea0003800000 */
.L_x_436:
        /* <DEDUP_REMOVED lines=10> */
.L_x_439:
[----:B------:R-:W-:Y:S05]  /*24410*/  BSYNC B1 ;  /* 0x0000000000017941 */ /* 0x000fea0003800000 */
.L_x_438:
        /* <DEDUP_REMOVED lines=10> */
.L_x_441:
[----:B------:R-:W-:Y:S05]  /*244c0*/  BSYNC B1 ;  /* 0x0000000000017941 */ /* 0x000fea0003800000 */
.L_x_440:
        /* <DEDUP_REMOVED lines=10> */
.L_x_443:
[----:B------:R-:W-:Y:S05]  /*24570*/  BSYNC B1 ;  /* 0x0000000000017941 */ /* 0x000fea0003800000 */
.L_x_442:
        /* <DEDUP_REMOVED lines=10> */
.L_x_445:
[----:B------:R-:W-:Y:S05]  /*24620*/  BSYNC B1 ;  /* 0x0000000000017941 */ /* 0x000fea0003800000 */
.L_x_444:
        /* <DEDUP_REMOVED lines=10> */
.L_x_447:
[----:B------:R-:W-:Y:S05]  /*246d0*/  BSYNC B1 ;  /* 0x0000000000017941 */ /* 0x000fea0003800000 */
.L_x_446:
        /* <DEDUP_REMOVED lines=10> */
.L_x_449:
[----:B------:R-:W-:Y:S05]  /*24780*/  BSYNC B1 ;  /* 0x0000000000017941 */ /* 0x000fea0003800000 */
.L_x_448:
        /* <DEDUP_REMOVED lines=10> */
.L_x_451:
[----:B------:R-:W-:Y:S05]  /*24830*/  BSYNC B1 ;  /* 0x0000000000017941 */ /* 0x000fea0003800000 */
.L_x_450:
        /* <DEDUP_REMOVED lines=10> */
.L_x_453:
[----:B------:R-:W-:Y:S05]  /*248e0*/  BSYNC B1 ;  /* 0x0000000000017941 */ /* 0x000fea0003800000 */
.L_x_452:
        /* <DEDUP_REMOVED lines=10> */
.L_x_455:
[----:B------:R-:W-:Y:S05]  /*24990*/  BSYNC B1 ;  /* 0x0000000000017941 */ /* 0x000fea0003800000 */
.L_x_454:
        /* <DEDUP_REMOVED lines=10> */
.L_x_457:
[----:B------:R-:W-:Y:S05]  /*24a40*/  BSYNC B1 ;  /* 0x0000000000017941 */ /* 0x000fea0003800000 */
.L_x_456:
        /* <DEDUP_REMOVED lines=10> */
.L_x_459:
[----:B------:R-:W-:Y:S05]  /*24af0*/  BSYNC B1 ;  /* 0x0000000000017941 */ /* 0x000fea0003800000 */
.L_x_458:
        /* <DEDUP_REMOVED lines=10> */
.L_x_461:
[----:B------:R-:W-:Y:S05]  /*24ba0*/  BSYNC B1 ;  /* 0x0000000000017941 */ /* 0x000fea0003800000 */
.L_x_460:
        /* <DEDUP_REMOVED lines=10> */
.L_x_463:
[----:B------:R-:W-:Y:S05]  /*24c50*/  BSYNC B1 ;  /* 0x0000000000017941 */ /* 0x000fea0003800000 */
.L_x_462:
        /* <DEDUP_REMOVED lines=10> */
.L_x_465:
[----:B------:R-:W-:Y:S05]  /*24d00*/  BSYNC B1 ;  /* 0x0000000000017941 */ /* 0x000fea0003800000 */
.L_x_464:
        /* <DEDUP_REMOVED lines=10> */
.L_x_467:
[----:B------:R-:W-:Y:S05]  /*24db0*/  BSYNC B1 ;  /* 0x0000000000017941 */ /* 0x000fea0003800000 */
.L_x_466:
        /* <DEDUP_REMOVED lines=10> */
.L_x_469:
[----:B------:R-:W-:Y:S05]  /*24e60*/  BSYNC B1 ;  /* 0x0000000000017941 */ /* 0x000fea0003800000 */
.L_x_468:
        /* <DEDUP_REMOVED lines=10> */
.L_x_471:
[----:B------:R-:W-:Y:S05]  /*24f10*/  BSYNC B1 ;  /* 0x0000000000017941 */ /* 0x000fea0003800000 */
.L_x_470:
        /* <DEDUP_REMOVED lines=10> */
.L_x_473:
[----:B------:R-:W-:Y:S05]  /*24fc0*/  BSYNC B1 ;  /* 0x0000000000017941 */ /* 0x000fea0003800000 */
.L_x_472:
        /* <DEDUP_REMOVED lines=10> */
.L_x_475:
[----:B------:R-:W-:Y:S05]  /*25070*/  BSYNC B1 ;  /* 0x0000000000017941 */ /* 0x000fea0003800000 */
.L_x_474:
        /* <DEDUP_REMOVED lines=10> */
.L_x_477:
[----:B------:R-:W-:Y:S05]  /*25120*/  BSYNC B1 ;  /* 0x0000000000017941 */ /* 0x000fea0003800000 */
.L_x_476:
        /* <DEDUP_REMOVED lines=10> */
.L_x_479:
[----:B------:R-:W-:Y:S05]  /*251d0*/  BSYNC B1 ;  /* 0x0000000000017941 */ /* 0x000fea0003800000 */
.L_x_478:
        /* <DEDUP_REMOVED lines=10> */
.L_x_481:
[----:B------:R-:W-:Y:S05]  /*25280*/  BSYNC B1 ;  /* 0x0000000000017941 */ /* 0x000fea0003800000 */
.L_x_480:
        /* <DEDUP_REMOVED lines=10> */
.L_x_483:
[----:B------:R-:W-:Y:S05]  /*25330*/  BSYNC B1 ;  /* 0x0000000000017941 */ /* 0x000fea0003800000 */
.L_x_482:
        /* <DEDUP_REMOVED lines=10> */
.L_x_485:
[----:B------:R-:W-:Y:S05]  /*253e0*/  BSYNC B1 ;  /* 0x0000000000017941 */ /* 0x000fea0003800000 */
.L_x_484:
        /* <DEDUP_REMOVED lines=10> */
.L_x_487:
[----:B------:R-:W-:Y:S05]  /*25490*/  BSYNC B1 ;  /* 0x0000000000017941 */ /* 0x000fea0003800000 */
.L_x_486:
        /* <DEDUP_REMOVED lines=10> */
.L_x_489:
[----:B------:R-:W-:Y:S05]  /*25540*/  BSYNC B1 ;  /* 0x0000000000017941 */ /* 0x000fea0003800000 */
.L_x_488:
        /* <DEDUP_REMOVED lines=10> */
.L_x_491:
[----:B------:R-:W-:Y:S05]  /*255f0*/  BSYNC B1 ;  /* 0x0000000000017941 */ /* 0x000fea0003800000 */
.L_x_490:
        /* <DEDUP_REMOVED lines=10> */
.L_x_493:
[----:B------:R-:W-:Y:S05]  /*256a0*/  BSYNC B1 ;  /* 0x0000000000017941 */ /* 0x000fea0003800000 */
.L_x_492:
        /* <DEDUP_REMOVED lines=10> */
.L_x_495:
[----:B------:R-:W-:Y:S05]  /*25750*/  BSYNC B1 ;  /* 0x0000000000017941 */ /* 0x000fea0003800000 */
.L_x_494:
        /* <DEDUP_REMOVED lines=10> */
.L_x_497:
[----:B------:R-:W-:Y:S05]  /*25800*/  BSYNC B1 ;  /* 0x0000000000017941 */ /* 0x000fea0003800000 */
.L_x_496:
        /* <DEDUP_REMOVED lines=10> */
.L_x_499:
[----:B------:R-:W-:Y:S05]  /*258b0*/  BSYNC B1 ;  /* 0x0000000000017941 */ /* 0x000fea0003800000 */
.L_x_498:
        /* <DEDUP_REMOVED lines=10> */
.L_x_501:
[----:B------:R-:W-:Y:S05]  /*25960*/  BSYNC B1 ;  /* 0x0000000000017941 */ /* 0x000fea0003800000 */
.L_x_500:
        /* <DEDUP_REMOVED lines=10> */
.L_x_503:
[----:B------:R-:W-:Y:S05]  /*25a10*/  BSYNC B1 ;  /* 0x0000000000017941 */ /* 0x000fea0003800000 */
.L_x_502:
        /* <DEDUP_REMOVED lines=10> */
.L_x_505:
[----:B------:R-:W-:Y:S05]  /*25ac0*/  BSYNC B1 ;  /* 0x0000000000017941 */ /* 0x000fea0003800000 */
.L_x_504:
        /* <DEDUP_REMOVED lines=10> */
.L_x_507:
[----:B------:R-:W-:Y:S05]  /*25b70*/  BSYNC B1 ;  /* 0x0000000000017941 */ /* 0x000fea0003800000 */
.L_x_506:
        /* <DEDUP_REMOVED lines=10> */
.L_x_509:
[----:B------:R-:W-:Y:S05]  /*25c20*/  BSYNC B1 ;  /* 0x0000000000017941 */ /* 0x000fea0003800000 */
.L_x_508:
        /* <DEDUP_REMOVED lines=10> */
.L_x_511:
[----:B------:R-:W-:Y:S05]  /*25cd0*/  BSYNC B1 ;  /* 0x0000000000017941 */ /* 0x000fea0003800000 */
.L_x_510:
        /* <DEDUP_REMOVED lines=10> */
.L_x_513:
[----:B------:R-:W-:Y:S05]  /*25d80*/  BSYNC B1 ;  /* 0x0000000000017941 */ /* 0x000fea0003800000 */
.L_x_512:
        /* <DEDUP_REMOVED lines=10> */
.L_x_515:
[----:B------:R-:W-:Y:S05]  /*25e30*/  BSYNC B1 ;  /* 0x0000000000017941 */ /* 0x000fea0003800000 */
.L_x_514:
        /* <DEDUP_REMOVED lines=10> */
.L_x_517:
[----:B------:R-:W-:Y:S05]  /*25ee0*/  BSYNC B1 ;  /* 0x0000000000017941 */ /* 0x000fea0003800000 */
.L_x_516:
        /* <DEDUP_REMOVED lines=10> */
.L_x_519:
[----:B------:R-:W-:Y:S05]  /*25f90*/  BSYNC B1 ;  /* 0x0000000000017941 */ /* 0x000fea0003800000 */
.L_x_518:
        /* <DEDUP_REMOVED lines=10> */
.L_x_521:
[----:B------:R-:W-:Y:S05]  /*26040*/  BSYNC B1 ;  /* 0x0000000000017941 */ /* 0x000fea0003800000 */
.L_x_520:
        /* <DEDUP_REMOVED lines=10> */
.L_x_523:
[----:B------:R-:W-:Y:S05]  /*260f0*/  BSYNC B1 ;  /* 0x0000000000017941 */ /* 0x000fea0003800000 */
.L_x_522:
        /* <DEDUP_REMOVED lines=10> */
.L_x_525:
[----:B------:R-:W-:Y:S05]  /*261a0*/  BSYNC B1 ;  /* 0x0000000000017941 */ /* 0x000fea0003800000 */
.L_x_524:
        /* <DEDUP_REMOVED lines=10> */
.L_x_527:
[----:B------:R-:W-:Y:S05]  /*26250*/  BSYNC B1 ;  /* 0x0000000000017941 */ /* 0x000fea0003800000 */
.L_x_526:
        /* <DEDUP_REMOVED lines=10> */
.L_x_529:
[----:B------:R-:W-:Y:S05]  /*26300*/  BSYNC B1 ;  /* 0x0000000000017941 */ /* 0x000fea0003800000 */
.L_x_528:
        /* <DEDUP_REMOVED lines=10> */
.L_x_531:
[----:B------:R-:W-:Y:S05]  /*263b0*/  BSYNC B1 ;  /* 0x0000000000017941 */ /* 0x000fea0003800000 */
.L_x_530:
        /* <DEDUP_REMOVED lines=10> */
.L_x_533:
[----:B------:R-:W-:Y:S05]  /*26460*/  BSYNC B1 ;  /* 0x0000000000017941 */ /* 0x000fea0003800000 */
.L_x_532:
        /* <DEDUP_REMOVED lines=10> */
.L_x_535:
[----:B------:R-:W-:Y:S05]  /*26510*/  BSYNC B1 ;  /* 0x0000000000017941 */ /* 0x000fea0003800000 */
.L_x_534:
[----:B0-----:R-:W2:Y:S02]  /*26520*/  LDL.LU R154, [R1+0x3f4] ;  /* 0x0003f400019a7983 */ /* 0x001ea40000300800 */
[----:B-12345:R-:W-:Y:S01]  /*26530*/  IMAD.U32 R8, R153, 0x10000, RZ ;  /* 0x0001000099087824 */ /* 0x03efe200078e00ff */
[----:B------:R-:W-:Y:S01]  /*26540*/  ISETP.GT.AND P2, PT, R0, 0xf8, P1 ;  /* 0x000000f80000780c */ /* 0x000fe20000f44270 */
[----:B------:R-:W-:Y:S02]  /*26550*/  BSSY B1, `(.L_x_536) ;  /* 0x0000009000017945 */ /* 0x000fe40003800000 */
        /* <DEDUP_REMOVED lines=8> */
.L_x_537:
[----:B------:R-:W-:Y:S05]  /*265e0*/  BSYNC B1 ;  /* 0x0000000000017941 */ /* 0x000fea0003800000 */
.L_x_536:
[----:B0-----:R-:W2:Y:S01]  /*265f0*/  LDL.LU R10, [R1+0x3f8] ;  /* 0x0003f800010a7983 */ /* 0x001ea20000300800 */
[----:B-----5:R-:W-:Y:S01]  /*26600*/  IMAD.U32 R9, R8, 0x10000, RZ ;  /* 0x0001000008097824 */ /* 0x020fe200078e00ff */
        /* <DEDUP_REMOVED lines=11> */
.L_x_539:
[----:B------:R-:W-:Y:S05]  /*266c0*/  BSYNC B1 ;  /* 0x0000000000017941 */ /* 0x000fea0003800000 */
.L_x_538:
[----:B------:R-:W3:Y:S01]  /*266d0*/  LDL.LU R8, [R1+0x3fc] ;  /* 0x0003fc0001087983 */ /* 0x000ee20000300800 */
[----:B-12--5:R-:W-:Y:S01]  /*266e0*/  SHF.L.U32 R6, R153, 0x10, RZ ;  /* 0x0000001099067819 */ /* 0x026fe200000006ff */
[----:B------:R-:W-:Y:S01]  /*266f0*/  IMAD R11, R11, R18, RZ ;  /* 0x000000120b0b7224 */ /* 0x000fe200078e02ff */
[----:B------:R-:W-:Y:S01]  /*26700*/  ISETP.GT.AND P0, PT, R3, 0x100, PT ;  /* 0x000001000300780c */ /* 0x000fe20003f04270 */
[----:B------:R-:W2:Y:S02]  /*26710*/  LDL.LU R155, [R1] ;  /* 0x00000000019b7983 */ /* 0x000ea40000300800 */
[----:B0-----:R-:W-:Y:S01]  /*26720*/  FMUL R9, R6, R16 ;  /* 0x0000001006097220 */ /* 0x001fe20000400000 */
[----:B------:R-:W-:Y:S01]  /*26730*/  IMAD R11, R10, R19, R11 ;  /* 0x000000130a0b7224 */ /* 0x000fe200078e020b */
[----:B------:R-:W-:Y:S01]  /*26740*/  ISETP.GT.AND P4, PT, R0, RZ, P0 ;  /* 0x000000ff0000720c */ /* 0x000fe20000784270 */
[----:B------:R-:W-:-:S04]  /*26750*/  IMAD.WIDE.U32 R6, R10, R18, R22 ;  /* 0x000000120a067225 */ /* 0x000fc800078e0016 */
[----:B------:R-:W-:Y:S02]  /*26760*/  IMAD.IADD R154, R7, 0x1, R11 ;  /* 0x00000001079a7824 */ /* 0x000fe400078e020b */
[----:B---3--:R-:W-:Y:S01]  /*26770*/  FFMA R9, R8, R2, R9 ;  /* 0x0000000208097223 */ /* 0x008fe20000000009 */
[----:B------:R-:W-:-:S04]  /*26780*/  LEA R8, P2, R6, R14, 0x1 ;  /* 0x0000000e06087211 */ /* 0x000fc800078408ff */
[----:B------:R-:W-:Y:S02]  /*26790*/  F2FP.BF16.F32.PACK_AB R7, RZ, R9 ;  /* 0x00000009ff07723e */ /* 0x000fe400000010ff */
[----:B------:R-:W-:-:S03]  /*267a0*/  LEA.HI.X R9, R6, R15, R154, 0x1, P2 ;  /* 0x0000000f06097211 */ /* 0x000fc600010f0c9a */
[----:B------:R0:W-:Y:S04]  /*267b0*/  @P1 STG.E.U16 desc[UR44][R4.64+0x1f2], R7 ;  /* 0x0001f20704001986 */ /* 0x0001e8000c10152c */
[----:B------:R1:W3:Y:S01]  /*267c0*/  @P4 LDG.E.LTC128B.U16 R153, desc[UR44][R8.64] ;  /* 0x0000002c08994981 */ /* 0x0002e2000c1e1520 */
[----:B------:R-:W-:Y:S01]  /*267d0*/  MOV R160, UR8 ;  /* 0x0000000800a07c02 */ /* 0x000fe20008000f00 */
[----:B------:R-:W-:Y:S01]  /*267e0*/  IMAD.U32 R157, RZ, RZ, UR9 ;  /* 0x00000009ff9d7e24 */ /* 0x000fe2000f8e00ff */
[----:B------:R-:W-:Y:S01]  /*267f0*/  ISETP.GT.AND P2, PT, R0, 0x1, P0 ;  /* 0x000000010000780c */ /* 0x000fe20000744270 */
[----:B------:R-:W-:Y:S02]  /*26800*/  BSSY B1, `(.L_x_540) ;  /* 0x0000013000017945 */ /* 0x000fe40003800000 */
[----:B------:R-:W-:-:S02]  /*26810*/  IMAD.SHL.U32 R160, R160, 0x200, RZ ;  /* 0x00000200a0a07824 */ /* 0x000fc400078e00ff */
[----:B0-----:R-:W-:-:S04]  /*26820*/  IMAD.WIDE.U32 R4, R10, R18, R20 ;  /* 0x000000120a047225 */ /* 0x001fc800078e0014 */
[----:B------:R-:W-:Y:S02]  /*26830*/  IMAD.IADD R5, R11, 0x1, R5 ;  /* 0x000000010b057824 */ /* 0x000fe400078e0205 */
[----:B-1----:R-:W-:-:S05]  /*26840*/  IMAD.U32 R9, RZ, RZ, UR8 ;  /* 0x00000008ff097e24 */ /* 0x002fca000f8e00ff */
[----:B------:R-:W-:Y:S01]  /*26850*/  SHF.L.U64.HI R157, R9, 0x9, R157 ;  /* 0x00000009099d7819 */ /* 0x000fe2000001029d */
[----:B---3--:R-:W-:-:S04]  /*26860*/  IMAD.U32 R6, R153, 0x10000, RZ ;  /* 0x0001000099067824 */ /* 0x008fc800078e00ff */
[----:B------:R-:W-:Y:S01]  /*26870*/  FMUL R8, R6, R16 ;  /* 0x0000001006087220 */ /* 0x000fe20000400000 */
[----:B------:R-:W-:Y:S01]  /*26880*/  IMAD.WIDE.U32 R6, R152, UR42, R4 ;  /* 0x0000002a98067c25 */ /* 0x000fe2000f8e0004 */
[----:B------:R-:W-:-:S03]  /*26890*/  IADD3 R4, P1, R160, R12, RZ ;  /* 0x0000000ca0047210 */ /* 0x000fc60007f3e0ff */
[----:B--2---:R-:W-:Y:S01]  /*268a0*/  FFMA R5, R155, R2, R8 ;  /* 0x000000029b057223 */ /* 0x004fe20000000008 */
[----:B------:R-:W-:Y:S02]  /*268b0*/  IADD3 R9, R162, R7, RZ ;  /* 0x00000007a2097210 */ /* 0x000fe40007ffe0ff */
[C---:B------:R-:W-:Y:S02]  /*268c0*/  LEA R8, P3, R6.reuse, R14, 0x1 ;  /* 0x0000000e06087211 */ /* 0x040fe400078608ff */
[----:B------:R-:W-:Y:S01]  /*268d0*/  F2FP.BF16.F32.PACK_AB R7, RZ, R5 ;  /* 0x00000005ff07723e */ /* 0x000fe200000010ff */
[----:B------:R-:W-:Y:S01]  /*268e0*/  IMAD.X R5, R157, 0x1, R13, P1 ;  /* 0x000000019d057824 */ /* 0x000fe200008e060d */
[----:B------:R-:W-:-:S04]  /*268f0*/  LEA.HI.X R9, R6, R15, R9, 0x1, P3 ;  /* 0x0000000f06097211 */ /* 0x000fc800018f0c09 */
[----:B------:R0:W-:Y:S01]  /*26900*/  @P4 STG.E.U16 desc[UR44][R4.64], R7 ;  /* 0x0000000704004986 */ /* 0x0001e2000c10152c */
[----:B------:R-:W-:Y:S05]  /*26910*/  @!P2 BRA `(.L_x_541) ;  /* 0x000000000004a947 */ /* 0x000fea0003800000 */
[----:B------:R1:W5:Y:S02]  /*26920*/  LDG.E.LTC128B.U16 R153, desc[UR44][R8.64+0x2] ;  /* 0x0000022c08997981 */ /* 0x000364000c1e1520 */
.L_x_541:
[----:B------:R-:W-:Y:S05]  /*26930*/  BSYNC B1 ;  /* 0x0000000000017941 */ /* 0x000fea0003800000 */
.L_x_540:
        /* <DEDUP_REMOVED lines=11> */
[----:B------:R-:W-:Y:S02]  /*269f0*/  IADD3.X R11, R155, R23, RZ, P4, !PT ;  /* 0x000000179b0b7210 */ /* 0x000fe400027fe4ff */
[----:B------:R-:W-:Y:S02]  /*26a00*/  F2FP.BF16.F32.PACK_AB R10, RZ, R10 ;  /* 0x0000000aff0a723e */ /* 0x000fe400000010ff */
[----:B------:R-:W-:-:S02]  /*26a10*/  LEA R6, P4, R7, R14, 0x1 ;  /* 0x0000000e07067211 */ /* 0x000fc400078808ff */
[----:B------:R-:W-:Y:S01]  /*26a20*/  PRMT R158, R10, 0x7610, R158 ;  /* 0x000076100a9e7816 */ /* 0x000fe2000000009e */
[----:B------:R-:W-:Y:S01]  /*26a30*/  IMAD.MOV.U32 R10, RZ, RZ, R4 ;  /* 0x000000ffff0a7224 */ /* 0x000fe200078e0004 */
[----:B------:R-:W-:Y:S01]  /*26a40*/  LEA.HI.X R7, R7, R15, R11, 0x1, P4 ;  /* 0x0000000f07077211 */ /* 0x000fe200020f0c0b */
[----:B------:R-:W-:-:S05]  /*26a50*/  IMAD.MOV.U32 R11, RZ, RZ, R5 ;  /* 0x000000ffff0b7224 */ /* 0x000fca00078e0005 */
[----:B------:R0:W-:Y:S01]  /*26a60*/  @P2 STG.E.U16 desc[UR44][R10.64+0x2], R158 ;  /* 0x0000029e0a002986 */ /* 0x0001e2000c10152c */
[----:B------:R-:W-:Y:S05]  /*26a70*/  @!P3 BRA `(.L_x_543) ;  /* 0x000000000004b947 */ /* 0x000fea0003800000 */
[----:B------:R2:W5:Y:S02]  /*26a80*/  LDG.E.LTC128B.U16 R153, desc[UR44][R6.64] ;  /* 0x0000002c06997981 */ /* 0x000564000c1e1520 */
.L_x_543:
[----:B------:R-:W-:Y:S05]  /*26a90*/  BSYNC B1 ;  /* 0x0000000000017941 */ /* 0x000fea0003800000 */
.L_x_542:
[----:B--2---:R-:W2:Y:S01]  /*26aa0*/  LDL.LU R7, [R1+0x8] ;  /* 0x0000080001077983 */ /* 0x004ea20000300800 */
[----:B-----5:R-:W-:Y:S01]  /*26ab0*/  IMAD.U32 R6, R153, 0x10000, RZ ;  /* 0x0001000099067824 */ /* 0x020fe200078e00ff */
[----:B------:R-:W-:Y:S01]  /*26ac0*/  IADD3.X R155, R21, R155, RZ, P5, !PT ;  /* 0x0000009b159b7210 */ /* 0x000fe20002ffe4ff */
[----:B------:R-:W-:Y:S01]  /*26ad0*/  BSSY B1, `(.L_x_544) ;  /* 0x000000e000017945 */ /* 0x000fe20003800000 */
[----:B0-----:R-:W-:Y:S01]  /*26ae0*/  IADD3 R158, P4, R4, R165, RZ ;  /* 0x000000a5049e7210 */ /* 0x001fe20007f9e0ff */
[----:B------:R-:W-:Y:S01]  /*26af0*/  FMUL R6, R6, R16 ;  /* 0x0000001006067220 */ /* 0x000fe20000400000 */
[----:B------:R-:W-:Y:S01]  /*26b00*/  ISETP.GT.AND P2, PT, R0, 0x1, P1 ;  /* 0x000000010000780c */ /* 0x000fe20000f44270 */
[----:B------:R-:W-:-:S04]  /*26b10*/  IMAD.WIDE.U32 R154, R152, UR42, R154 ;  /* 0x0000002a989a7c25 */ /* 0x000fc8000f8e009a */
[----:B------:R-:W-:Y:S02]  /*26b20*/  IMAD.IADD R161, R162, 0x1, R155 ;  /* 0x00000001a2a17824 */ /* 0x000fe400078e029b */
[----:B------:R-:W-:Y:S02]  /*26b30*/  IMAD.X R159, R5, 0x1, R164, P4 ;  /* 0x00000001059f7824 */ /* 0x000fe400020e06a4 */
[----:B--2---:R-:W-:Y:S01]  /*26b40*/  FFMA R7, R7, R2, R6 ;  /* 0x0000000207077223 */ /* 0x004fe20000000006 */
[----:B------:R-:W-:-:S04]  /*26b50*/  LEA R6, P5, R154, R14, 0x1 ;  /* 0x0000000e9a067211 */ /* 0x000fc800078a08ff */
[----:B------:R-:W-:Y:S02]  /*26b60*/  F2FP.BF16.F32.PACK_AB R155, RZ, R7 ;  /* 0x00000007ff9b723e */ /* 0x000fe400000010ff */
[----:B------:R-:W-:-:S03]  /*26b70*/  LEA.HI.X R7, R154, R15, R161, 0x1, P5 ;  /* 0x0000000f9a077211 */ /* 0x000fc600028f0ca1 */
[----:B------:R0:W-:Y:S01]  /*26b80*/  @P3 STG.E.U16 desc[UR44][R158.64], R155 ;  /* 0x0000009b9e003986 */ /* 0x0001e2000c10152c */
[----:B------:R-:W-:Y:S05]  /*26b90*/  @!P2 BRA `(.L_x_545) ;  /* 0x000000000004a947 */ /* 0x000fea0003800000 */
[----:B------:R2:W5:Y:S02]  /*26ba0*/  LDG.E.LTC128B.U16 R153, desc[UR44][R6.64+0x2] ;  /* 0x0000022c06997981 */ /* 0x000564000c1e1520 */
.L_x_545:
[----:B------:R-:W-:Y:S05]  /*26bb0*/  BSYNC B1 ;  /* 0x0000000000017941 */ /* 0x000fea0003800000 */
.L_x_544:
[----:B0-----:R-:W3:Y:S01]  /*26bc0*/  LDL.LU R155, [R1+0xc] ;  /* 0x00000c00019b7983 */ /* 0x001ee20000300800 */
[----:B-----5:R-:W-:Y:S01]  /*26bd0*/  IMAD.U32 R154, R153, 0x10000, RZ ;  /* 0x00010000999a7824 */ /* 0x020fe200078e00ff */
[----:B------:R-:W-:Y:S01]  /*26be0*/  IADD3 R4, P3, R165, R4, RZ ;  /* 0x00000004a5047210 */ /* 0x000fe20007f7e0ff */
[----:B------:R-:W-:Y:S01]  /*26bf0*/  BSSY B1, `(.L_x_546) ;  /* 0x0000009000017945 */ /* 0x000fe20003800000 */
[----:B------:R-:W-:Y:S01]  /*26c00*/  ISETP.GT.AND P4, PT, R0, 0x8, P0 ;  /* 0x000000080000780c */ /* 0x000fe20000784270 */
[----:B------:R-:W-:Y:S01]  /*26c10*/  FMUL R154, R154, R16 ;  /* 0x000000109a9a7220 */ /* 0x000fe20000400000 */
[----:B------:R-:W-:-:S03]  /*26c20*/  IADD3.X R5, R164, R5, RZ, P3, !PT ;  /* 0x00000005a4057210 */ /* 0x000fc60001ffe4ff */
[----:B---3--:R-:W-:-:S05]  /*26c30*/  FFMA R154, R155, R2, R154 ;  /* 0x000000029b9a7223 */ /* 0x008fca000000009a */
[----:B------:R-:W-:-:S05]  /*26c40*/  F2FP.BF16.F32.PACK_AB R154, RZ, R154 ;  /* 0x0000009aff9a723e */ /* 0x000fca00000010ff */
[----:B------:R0:W-:Y:S01]  /*26c50*/  @P2 STG.E.U16 desc[UR44][R4.64+0x2], R154 ;  /* 0x0000029a04002986 */ /* 0x0001e2000c10152c */
[----:B------:R-:W-:Y:S05]  /*26c60*/  @!P4 BRA `(.L_x_547) ;  /* 0x000000000004c947 */ /* 0x000fea0003800000 */
[----:B------:R3:W5:Y:S02]  /*26c70*/  LDG.E.LTC128B.U16 R153, desc[UR44][R8.64+0x10] ;  /* 0x0000102c08997981 */ /* 0x000764000c1e1520 */
.L_x_547:
[----:B------:R-:W-:Y:S05]  /*26c80*/  BSYNC B1 ;  /* 0x0000000000017941 */ /* 0x000fea0003800000 */
.L_x_546:
[----:B0-----:R-:W4:Y:S01]  /*26c90*/  LDL.LU R154, [R1+0x10] ;  /* 0x00001000019a7983 */ /* 0x001f220000300800 */
[----:B-----5:R-:W-:Y:S01]  /*26ca0*/  IMAD.U32 R4, R153, 0x10000, RZ ;  /* 0x0001000099047824 */ /* 0x020fe200078e00ff */
[----:B------:R-:W-:Y:S01]  /*26cb0*/  ISETP.GT.AND P2, PT, R0, 0x9, P0 ;  /* 0x000000090000780c */ /* 0x000fe20000744270 */
[----:B------:R-:W-:Y:S02]  /*26cc0*/  BSSY B1, `(.L_x_548) ;  /* 0x0000009000017945 */ /* 0x000fe40003800000 */
        /* <DEDUP_REMOVED lines=8> */
.L_x_549:
[----:B------:R-:W-:Y:S05]  /*26d50*/  BSYNC B1 ;  /* 0x0000000000017941 */ /* 0x000fea0003800000 */
.L_x_548:
        /* <DEDUP_REMOVED lines=11> */
.L_x_551:
[----:B------:R-:W-:Y:S05]  /*26e10*/  BSYNC B1 ;  /* 0x0000000000017941 */ /* 0x000fea0003800000 */
.L_x_550:
        /* <DEDUP_REMOVED lines=12> */
.L_x_553:
[----:B------:R-:W-:Y:S05]  /*26ee0*/  BSYNC B1 ;  /* 0x0000000000017941 */ /* 0x000fea0003800000 */
.L_x_552:
[----:B------:R-:W2:Y:S01]  /*26ef0*/  LDL.LU R155, [R1+0x1c] ;  /* 0x00001c00019b7983 */ /* 0x000ea20000300800 */
[----:B0----5:R-:W-:Y:S01]  /*26f00*/  SHF.L.U32 R154, R153, 0x10, RZ ;  /* 0x00000010999a7819 */ /* 0x021fe200000006ff */
        /* <DEDUP_REMOVED lines=8> */
.L_x_555:
[----:B------:R-:W-:Y:S05]  /*26f90*/  BSYNC B1 ;  /* 0x0000000000017941 */ /* 0x000fea0003800000 */
.L_x_554:
        /* <DEDUP_REMOVED lines=10> */
.L_x_557:
[----:B------:R-:W-:Y:S05]  /*27040*/  BSYNC B1 ;  /* 0x0000000000017941 */ /* 0x000fea0003800000 */
.L_x_556:
        /* <DEDUP_REMOVED lines=10> */
.L_x_559:
[----:B------:R-:W-:Y:S05]  /*270f0*/  BSYNC B1 ;  /* 0x0000000000017941 */ /* 0x000fea0003800000 */
.L_x_558:
        /* <DEDUP_REMOVED lines=10> */
.L_x_561:
[----:B------:R-:W-:Y:S05]  /*271a0*/  BSYNC B1 ;  /* 0x0000000000017941 */ /* 0x000fea0003800000 */
.L_x_560:
        /* <DEDUP_REMOVED lines=10> */
.L_x_563:
[----:B------:R-:W-:Y:S05]  /*27250*/  BSYNC B1 ;  /* 0x0000000000017941 */ /* 0x000fea0003800000 */
.L_x_562:
        /* <DEDUP_REMOVED lines=10> */
.L_x_565:
[----:B------:R-:W-:Y:S05]  /*27300*/  BSYNC B1 ;  /* 0x0000000000017941 */ /* 0x000fea0003800000 */
.L_x_564:
        /* <DEDUP_REMOVED lines=10> */
.L_x_567:
[----:B------:R-:W-:Y:S05]  /*273b0*/  BSYNC B1 ;  /* 0x0000000000017941 */ /* 0x000fea0003800000 */
.L_x_566:
        /* <DEDUP_REMOVED lines=10> */
.L_x_569:
[----:B------:R-:W-:Y:S05]  /*27460*/  BSYNC B1 ;  /* 0x0000000000017941 */ /* 0x000fea0003800000 */
.L_x_568:
        /* <DEDUP_REMOVED lines=10> */
.L_x_571:
[----:B------:R-:W-:Y:S05]  /*27510*/  BSYNC B1 ;  /* 0x0000000000017941 */ /* 0x000fea0003800000 */
.L_x_570:
        /* <DEDUP_REMOVED lines=10> */
.L_x_573:
[----:B------:R-:W-:Y:S05]  /*275c0*/  BSYNC B1 ;  /* 0x0000000000017941 */ /* 0x000fea0003800000 */
.L_x_572:
        /* <DEDUP_REMOVED lines=10> */
.L_x_575:
[----:B------:R-:W-:Y:S05]  /*27670*/  BSYNC B1 ;  /* 0x0000000000017941 */ /* 0x000fea0003800000 */
.L_x_574:
        /* <DEDUP_REMOVED lines=10> */
.L_x_577:
[----:B------:R-:W-:Y:S05]  /*27720*/  BSYNC B1 ;  /* 0x0000000000017941 */ /* 0x000fea0003800000 */
.L_x_576:
        /* <DEDUP_REMOVED lines=10> */
.L_x_579:
[----:B------:R-:W-:Y:S05]  /*277d0*/  BSYNC B1 ;  /* 0x0000000000017941 */ /* 0x000fea0003800000 */
.L_x_578:
        /* <DEDUP_REMOVED lines=10> */
.L_x_581:
[----:B------:R-:W-:Y:S05]  /*27880*/  BSYNC B1 ;  /* 0x0000000000017941 */ /* 0x000fea0003800000 */
.L_x_580:
        /* <DEDUP_REMOVED lines=10> */
.L_x_583:
[----:B------:R-:W-:Y:S05]  /*27930*/  BSYNC B1 ;  /* 0x0000000000017941 */ /* 0x000fea0003800000 */
.L_x_582:
        /* <DEDUP_REMOVED lines=10> */
.L_x_585:
[----:B------:R-:W-:Y:S05]  /*279e0*/  BSYNC B1 ;  /* 0x0000000000017941 */ /* 0x000fea0003800000 */
.L_x_584:
        /* <DEDUP_REMOVED lines=10> */
.L_x_587:
[----:B------:R-:W-:Y:S05]  /*27a90*/  BSYNC B1 ;  /* 0x0000000000017941 */ /* 0x000fea0003800000 */
.L_x_586:
        /* <DEDUP_REMOVED lines=10> */
.L_x_589:
[----:B------:R-:W-:Y:S05]  /*27b40*/  BSYNC B1 ;  /* 0x0000000000017941 */ /* 0x000fea0003800000 */
.L_x_588:
        /* <DEDUP_REMOVED lines=10> */
.L_x_591:
[----:B------:R-:W-:Y:S05]  /*27bf0*/  BSYNC B1 ;  /* 0x0000000000017941 */ /* 0x000fea0003800000 */
.L_x_590:
        /* <DEDUP_REMOVED lines=10> */
.L_x_593:
[----:B------:R-:W-:Y:S05]  /*27ca0*/  BSYNC B1 ;  /* 0x0000000000017941 */ /* 0x000fea0003800000 */
.L_x_592:
        /* <DEDUP_REMOVED lines=10> */
.L_x_595:
[----:B------:R-:W-:Y:S05]  /*27d50*/  BSYNC B1 ;  /* 0x0000000000017941 */ /* 0x000fea0003800000 */
.L_x_594:
        /* <DEDUP_REMOVED lines=10> */
.L_x_597:
[----:B------:R-:W-:Y:S05]  /*27e00*/  BSYNC B1 ;  /* 0x0000000000017941 */ /* 0x000fea0003800000 */
.L_x_596:
        /* <DEDUP_REMOVED lines=10> */
.L_x_599:
[----:B------:R-:W-:Y:S05]  /*27eb0*/  BSYNC B1 ;  /* 0x0000000000017941 */ /* 0x000fea0003800000 */
.L_x_598:
        /* <DEDUP_REMOVED lines=10> */
.L_x_601:
[----:B------:R-:W-:Y:S05]  /*27f60*/  BSYNC B1 ;  /* 0x0000000000017941 */ /* 0x000fea0003800000 */
.L_x_600:
        /* <DEDUP_REMOVED lines=10> */
.L_x_603:
[----:B------:R-:W-:Y:S05]  /*28010*/  BSYNC B1 ;  /* 0x0000000000017941 */ /* 0x000fea0003800000 */
.L_x_602:
        /* <DEDUP_REMOVED lines=10> */
.L_x_605:
[----:B------:R-:W-:Y:S05]  /*280c0*/  BSYNC B1 ;  /* 0x0000000000017941 */ /* 0x000fea0003800000 */
.L_x_604:
        /* <DEDUP_REMOVED lines=10> */
.L_x_607:
[----:B------:R-:W-:Y:S05]  /*28170*/  BSYNC B1 ;  /* 0x0000000000017941 */ /* 0x000fea0003800000 */
.L_x_606:
        /* <DEDUP_REMOVED lines=10> */
.L_x_609:
[----:B------:R-:W-:Y:S05]  /*28220*/  BSYNC B1 ;  /* 0x0000000000017941 */ /* 0x000fea0003800000 */
.L_x_608:
        /* <DEDUP_REMOVED lines=10> */
.L_x_611:
[----:B------:R-:W-:Y:S05]  /*282d0*/  BSYNC B1 ;  /* 0x0000000000017941 */ /* 0x000fea0003800000 */
.L_x_610:
        /* <DEDUP_REMOVED lines=10> */
.L_x_613:
[----:B------:R-:W-:Y:S05]  /*28380*/  BSYNC B1 ;  /* 0x0000000000017941 */ /* 0x000fea0003800000 */
.L_x_612:
        /* <DEDUP_REMOVED lines=10> */
.L_x_615:
[----:B------:R-:W-:Y:S05]  /*28430*/  BSYNC B1 ;  /* 0x0000000000017941 */ /* 0x000fea0003800000 */
.L_x_614:
        /* <DEDUP_REMOVED lines=10> */
.L_x_617:
[----:B------:R-:W-:Y:S05]  /*284e0*/  BSYNC B1 ;  /* 0x0000000000017941 */ /* 0x000fea0003800000 */
.L_x_616:
        /* <DEDUP_REMOVED lines=10> */
.L_x_619:
[----:B------:R-:W-:Y:S05]  /*28590*/  BSYNC B1 ;  /* 0x0000000000017941 */ /* 0x000fea0003800000 */
.L_x_618:
        /* <DEDUP_REMOVED lines=10> */
.L_x_621:
[----:B------:R-:W-:Y:S05]  /*28640*/  BSYNC B1 ;  /* 0x0000000000017941 */ /* 0x000fea0003800000 */
.L_x_620:
        /* <DEDUP_REMOVED lines=10> */
.L_x_623:
[----:B------:R-:W-:Y:S05]  /*286f0*/  BSYNC B1 ;  /* 0x0000000000017941 */ /* 0x000fea0003800000 */
.L_x_622:
        /* <DEDUP_REMOVED lines=10> */
.L_x_625:
[----:B------:R-:W-:Y:S05]  /*287a0*/  BSYNC B1 ;  /* 0x0000000000017941 */ /* 0x000fea0003800000 */
.L_x_624:
        /* <DEDUP_REMOVED lines=10> */
.L_x_627:
[----:B------:R-:W-:Y:S05]  /*28850*/  BSYNC B1 ;  /* 0x0000000000017941 */ /* 0x000fea0003800000 */
.L_x_626:
        /* <DEDUP_REMOVED lines=10> */
.L_x_629:
[----:B------:R-:W-:Y:S05]  /*28900*/  BSYNC B1 ;  /* 0x0000000000017941 */ /* 0x000fea0003800000 */
.L_x_628:
        /* <DEDUP_REMOVED lines=10> */
.L_x_631:
[----:B------:R-:W-:Y:S05]  /*289b0*/  BSYNC B1 ;  /* 0x0000000000017941 */ /* 0x000fea0003800000 */
.L_x_630:
        /* <DEDUP_REMOVED lines=10> */
.L_x_633:
[----:B------:R-:W-:Y:S05]  /*28a60*/  BSYNC B1 ;  /* 0x0000000000017941 */ /* 0x000fea0003800000 */
.L_x_632:
        /* <DEDUP_REMOVED lines=10> */
.L_x_635:
[----:B------:R-:W-:Y:S05]  /*28b10*/  BSYNC B1 ;  /* 0x0000000000017941 */ /* 0x000fea0003800000 */
.L_x_634:
        /* <DEDUP_REMOVED lines=10> */
.L_x_637:
[----:B------:R-:W-:Y:S05]  /*28bc0*/  BSYNC B1 ;  /* 0x0000000000017941 */ /* 0x000fea0003800000 */
.L_x_636:
        /* <DEDUP_REMOVED lines=10> */
.L_x_639:
[----:B------:R-:W-:Y:S05]  /*28c70*/  BSYNC B1 ;  /* 0x0000000000017941 */ /* 0x000fea0003800000 */
.L_x_638:
        /* <DEDUP_REMOVED lines=10> */
.L_x_641:
[----:B------:R-:W-:Y:S05]  /*28d20*/  BSYNC B1 ;  /* 0x0000000000017941 */ /* 0x000fea0003800000 */
.L_x_640:
        /* <DEDUP_REMOVED lines=10> */
.L_x_643:
[----:B------:R-:W-:Y:S05]  /*28dd0*/  BSYNC B1 ;  /* 0x0000000000017941 */ /* 0x000fea0003800000 */
.L_x_642:
        /* <DEDUP_REMOVED lines=10> */
.L_x_645:
[----:B------:R-:W-:Y:S05]  /*28e80*/  BSYNC B1 ;  /* 0x0000000000017941 */ /* 0x000fea0003800000 */
.L_x_644:
        /* <DEDUP_REMOVED lines=10> */
.L_x_647:
[----:B------:R-:W-:Y:S05]  /*28f30*/  BSYNC B1 ;  /* 0x0000000000017941 */ /* 0x000fea0003800000 */
.L_x_646:
        /* <DEDUP_REMOVED lines=10> */
.L_x_649:
[----:B------:R-:W-:Y:S05]  /*28fe0*/  BSYNC B1 ;  /* 0x0000000000017941 */ /* 0x000fea0003800000 */
.L_x_648:
        /* <DEDUP_REMOVED lines=10> */
.L_x_651:
[----:B------:R-:W-:Y:S05]  /*29090*/  BSYNC B1 ;  /* 0x0000000000017941 */ /* 0x000fea0003800000 */
.L_x_650:
        /* <DEDUP_REMOVED lines=10> */
.L_x_653:
[----:B------:R-:W-:Y:S05]  /*29140*/  BSYNC B1 ;  /* 0x0000000000017941 */ /* 0x000fea0003800000 */
.L_x_652:
[----:B0-----:R-:W2:Y:S01]  /*29150*/  LDL.LU R154, [R1+0xe4] ;  /* 0x0000e400019a7983 */ /* 0x001ea20000300800 */
[----:B-----5:R-:W-:Y:S01]  /*29160*/  IMAD.U32 R155, R153, 0x10000, RZ ;  /* 0x00010000999b7824 */ /* 0x020fe200078e00ff */
        /* <DEDUP_REMOVED lines=8> */
.L_x_655:
[----:B------:R-:W-:Y:S05]  /*291f0*/  BSYNC B1 ;  /* 0x0000000000017941 */ /* 0x000fea0003800000 */
.L_x_654:
        /* <DEDUP_REMOVED lines=10> */
.L_x_657:
[----:B------:R-:W-:Y:S05]  /*292a0*/  BSYNC B1 ;  /* 0x0000000000017941 */ /* 0x000fea0003800000 */
.L_x_656:
[----:B0-----:R-:W2:Y:S01]  /*292b0*/  LDL.LU R154, [R1+0xec] ;  /* 0x0000ec00019a7983 */ /* 0x001ea20000300800 */
[----:B-----5:R-:W-:Y:S01]  /*292c0*/  SHF.L.U32 R155, R153, 0x10, RZ ;  /* 0x00000010999b7819 */ /* 0x020fe200000006ff */
        /* <DEDUP_REMOVED lines=8> */
.L_x_659:
[----:B------:R-:W-:Y:S05]  /*29350*/  BSYNC B1 ;  /* 0x0000000000017941 */ /* 0x000fea0003800000 */
.L_x_658:
        /* <DEDUP_REMOVED lines=10> */
.L_x_661:
[----:B------:R-:W-:Y:S05]  /*29400*/  BSYNC B1 ;  /* 0x0000000000017941 */ /* 0x000fea0003800000 */
.L_x_660:
        /* <DEDUP_REMOVED lines=10> */
.L_x_663:
[----:B------:R-:W-:Y:S05]  /*294b0*/  BSYNC B1 ;  /* 0x0000000000017941 */ /* 0x000fea0003800000 */
.L_x_662:
        /* <DEDUP_REMOVED lines=10> */
.L_x_665:
[----:B------:R-:W-:Y:S05]  /*29560*/  BSYNC B1 ;  /* 0x0000000000017941 */ /* 0x000fea0003800000 */
.L_x_664:
        /* <DEDUP_REMOVED lines=10> */
.L_x_667:
[----:B------:R-:W-:Y:S05]  /*29610*/  BSYNC B1 ;  /* 0x0000000000017941 */ /* 0x000fea0003800000 */
.L_x_666:
        /* <DEDUP_REMOVED lines=10> */
.L_x_669:
[----:B------:R-:W-:Y:S05]  /*296c0*/  BSYNC B1 ;  /* 0x0000000000017941 */ /* 0x000fea0003800000 */
.L_x_668:
        /* <DEDUP_REMOVED lines=10> */
.L_x_671:
[----:B------:R-:W-:Y:S05]  /*29770*/  BSYNC B1 ;  /* 0x0000000000017941 */ /* 0x000fea0003800000 */
.L_x_670:
        /* <DEDUP_REMOVED lines=10> */
.L_x_673:
[----:B------:R-:W-:Y:S05]  /*29820*/  BSYNC B1 ;  /* 0x0000000000017941 */ /* 0x000fea0003800000 */
.L_x_672:
        /* <DEDUP_REMOVED lines=10> */
.L_x_675:
[----:B------:R-:W-:Y:S05]  /*298d0*/  BSYNC B1 ;  /* 0x0000000000017941 */ /* 0x000fea0003800000 */
.L_x_674:
        /* <DEDUP_REMOVED lines=10> */
.L_x_677:
[----:B------:R-:W-:Y:S05]  /*29980*/  BSYNC B1 ;  /* 0x0000000000017941 */ /* 0x000fea0003800000 */
.L_x_676:
        /* <DEDUP_REMOVED lines=10> */
.L_x_679:
[----:B------:R-:W-:Y:S05]  /*29a30*/  BSYNC B1 ;  /* 0x0000000000017941 */ /* 0x000fea0003800000 */
.L_x_678:
        /* <DEDUP_REMOVED lines=10> */
.L_x_681:
[----:B------:R-:W-:Y:S05]  /*29ae0*/  BSYNC B1 ;  /* 0x0000000000017941 */ /* 0x000fea0003800000 */
.L_x_680:
        /* <DEDUP_REMOVED lines=10> */
.L_x_683:
[----:B------:R-:W-:Y:S05]  /*29b90*/  BSYNC B1 ;  /* 0x0000000000017941 */ /* 0x000fea0003800000 */
.L_x_682:
        /* <DEDUP_REMOVED lines=10> */
.L_x_685:
[----:B------:R-:W-:Y:S05]  /*29c40*/  BSYNC B1 ;  /* 0x0000000000017941 */ /* 0x000fea0003800000 */
.L_x_684:
        /* <DEDUP_REMOVED lines=10> */
.L_x_687:
[----:B------:R-:W-:Y:S05]  /*29cf0*/  BSYNC B1 ;  /* 0x0000000000017941 */ /* 0x000fea0003800000 */
.L_x_686:
        /* <DEDUP_REMOVED lines=10> */
.L_x_689:
[----:B------:R-:W-:Y:S05]  /*29da0*/  BSYNC B1 ;  /* 0x0000000000017941 */ /* 0x000fea0003800000 */
.L_x_688:
        /* <DEDUP_REMOVED lines=10> */
.L_x_691:
[----:B------:R-:W-:Y:S05]  /*29e50*/  BSYNC B1 ;  /* 0x0000000000017941 */ /* 0x000fea0003800000 */
.L_x_690:
        /* <DEDUP_REMOVED lines=10> */
.L_x_693:
[----:B------:R-:W-:Y:S05]  /*29f00*/  BSYNC B1 ;  /* 0x0000000000017941 */ /* 0x000fea0003800000 */
.L_x_692:
        /* <DEDUP_REMOVED lines=10> */
.L_x_695:
[----:B------:R-:W-:Y:S05]  /*29fb0*/  BSYNC B1 ;  /* 0x0000000000017941 */ /* 0x000fea0003800000 */
.L_x_694:
        /* <DEDUP_REMOVED lines=10> */
.L_x_697:
[----:B------:R-:W-:Y:S05]  /*2a060*/  BSYNC B1 ;  /* 0x0000000000017941 */ /* 0x000fea0003800000 */
.L_x_696:
        /* <DEDUP_REMOVED lines=10> */
.L_x_699:
[----:B------:R-:W-:Y:S05]  /*2a110*/  BSYNC B1 ;  /* 0x0000000000017941 */ /* 0x000fea0003800000 */
.L_x_698:
        /* <DEDUP_REMOVED lines=10> */
.L_x_701:
[----:B------:R-:W-:Y:S05]  /*2a1c0*/  BSYNC B1 ;  /* 0x0000000000017941 */ /* 0x000fea0003800000 */
.L_x_700:
        /* <DEDUP_REMOVED lines=10> */
.L_x_703:
[----:B------:R-:W-:Y:S05]  /*2a270*/  BSYNC B1 ;  /* 0x0000000000017941 */ /* 0x000fea0003800000 */
.L_x_702:
        /* <DEDUP_REMOVED lines=10> */
.L_x_705:
[----:B------:R-:W-:Y:S05]  /*2a320*/  BSYNC B1 ;  /* 0x0000000000017941 */ /* 0x000fea0003800000 */
.L_x_704:
        /* <DEDUP_REMOVED lines=10> */
.L_x_707:
[----:B------:R-:W-:Y:S05]  /*2a3d0*/  BSYNC B1 ;  /* 0x0000000000017941 */ /* 0x000fea0003800000 */
.L_x_706:
        /* <DEDUP_REMOVED lines=10> */
.L_x_709:
[----:B------:R-:W-:Y:S05]  /*2a480*/  BSYNC B1 ;  /* 0x0000000000017941 */ /* 0x000fea0003800000 */
.L_x_708:
        /* <DEDUP_REMOVED lines=10> */
.L_x_711:
[----:B------:R-:W-:Y:S05]  /*2a530*/  BSYNC B1 ;  /* 0x0000000000017941 */ /* 0x000fea0003800000 */
.L_x_710:
        /* <DEDUP_REMOVED lines=10> */
.L_x_713:
[----:B------:R-:W-:Y:S05]  /*2a5e0*/  BSYNC B1 ;  /* 0x0000000000017941 */ /* 0x000fea0003800000 */
.L_x_712:
        /* <DEDUP_REMOVED lines=10> */
.L_x_715:
[----:B------:R-:W-:Y:S05]  /*2a690*/  BSYNC B1 ;  /* 0x0000000000017941 */ /* 0x000fea0003800000 */
.L_x_714:
        /* <DEDUP_REMOVED lines=10> */
.L_x_717:
[----:B------:R-:W-:Y:S05]  /*2a740*/  BSYNC B1 ;  /* 0x0000000000017941 */ /* 0x000fea0003800000 */
.L_x_716:
        /* <DEDUP_REMOVED lines=10> */
.L_x_719:
[----:B------:R-:W-:Y:S05]  /*2a7f0*/  BSYNC B1 ;  /* 0x0000000000017941 */ /* 0x000fea0003800000 */
.L_x_718:
        /* <DEDUP_REMOVED lines=10> */
.L_x_721:
[----:B------:R-:W-:Y:S05]  /*2a8a0*/  BSYNC B1 ;  /* 0x0000000000017941 */ /* 0x000fea0003800000 */
.L_x_720:
        /* <DEDUP_REMOVED lines=10> */
.L_x_723:
[----:B------:R-:W-:Y:S05]  /*2a950*/  BSYNC B1 ;  /* 0x0000000000017941 */ /* 0x000fea0003800000 */
.L_x_722:
        /* <DEDUP_REMOVED lines=10> */
.L_x_725:
[----:B------:R-:W-:Y:S05]  /*2aa00*/  BSYNC B1 ;  /* 0x0000000000017941 */ /* 0x000fea0003800000 */
.L_x_724:
        /* <DEDUP_REMOVED lines=10> */
.L_x_727:
[----:B------:R-:W-:Y:S05]  /*2aab0*/  BSYNC B1 ;  /* 0x0000000000017941 */ /* 0x000fea0003800000 */
.L_x_726:
        /* <DEDUP_REMOVED lines=10> */
.L_x_729:
[----:B------:R-:W-:Y:S05]  /*2ab60*/  BSYNC B1 ;  /* 0x0000000000017941 */ /* 0x000fea0003800000 */
.L_x_728:
        /* <DEDUP_REMOVED lines=10> */
.L_x_731:
[----:B------:R-:W-:Y:S05]  /*2ac10*/  BSYNC B1 ;  /* 0x0000000000017941 */ /* 0x000fea0003800000 */
.L_x_730:
        /* <DEDUP_REMOVED lines=10> */
.L_x_733:
[----:B------:R-:W-:Y:S05]  /*2acc0*/  BSYNC B1 ;  /* 0x0000000000017941 */ /* 0x000fea0003800000 */
.L_x_732:
        /* <DEDUP_REMOVED lines=10> */
.L_x_735:
[----:B------:R-:W-:Y:S05]  /*2ad70*/  BSYNC B1 ;  /* 0x0000000000017941 */ /* 0x000fea0003800000 */
.L_x_734:
        /* <DEDUP_REMOVED lines=10> */
.L_x_737:
[----:B------:R-:W-:Y:S05]  /*2ae20*/  BSYNC B1 ;  /* 0x0000000000017941 */ /* 0x000fea0003800000 */
.L_x_736:
        /* <DEDUP_REMOVED lines=10> */
.L_x_739:
[----:B------:R-:W-:Y:S05]  /*2aed0*/  BSYNC B1 ;  /* 0x0000000000017941 */ /* 0x000fea0003800000 */
.L_x_738:
        /* <DEDUP_REMOVED lines=10> */
.L_x_741:
[----:B------:R-:W-:Y:S05]  /*2af80*/  BSYNC B1 ;  /* 0x0000000000017941 */ /* 0x000fea0003800000 */
.L_x_740:
        /* <DEDUP_REMOVED lines=10> */
.L_x_743:
[----:B------:R-:W-:Y:S05]  /*2b030*/  BSYNC B1 ;  /* 0x0000000000017941 */ /* 0x000fea0003800000 */
.L_x_742:
        /* <DEDUP_REMOVED lines=10> */
.L_x_745:
[----:B------:R-:W-:Y:S05]  /*2b0e0*/  BSYNC B1 ;  /* 0x0000000000017941 */ /* 0x000fea0003800000 */
.L_x_744:
        /* <DEDUP_REMOVED lines=10> */
.L_x_747:
[----:B------:R-:W-:Y:S05]  /*2b190*/  BSYNC B1 ;  /* 0x0000000000017941 */ /* 0x000fea0003800000 */
.L_x_746:
        /* <DEDUP_REMOVED lines=10> */
.L_x_749:
[----:B------:R-:W-:Y:S05]  /*2b240*/  BSYNC B1 ;  /* 0x0000000000017941 */ /* 0x000fea0003800000 */
.L_x_748:
        /* <DEDUP_REMOVED lines=10> */
.L_x_751:
[----:B------:R-:W-:Y:S05]  /*2b2f0*/  BSYNC B1 ;  /* 0x0000000000017941 */ /* 0x000fea0003800000 */
.L_x_750:
        /* <DEDUP_REMOVED lines=10> */
.L_x_753:
[----:B------:R-:W-:Y:S05]  /*2b3a0*/  BSYNC B1 ;  /* 0x0000000000017941 */ /* 0x000fea0003800000 */
.L_x_752:
        /* <DEDUP_REMOVED lines=10> */
.L_x_755:
[----:B------:R-:W-:Y:S05]  /*2b450*/  BSYNC B1 ;  /* 0x0000000000017941 */ /* 0x000fea0003800000 */
.L_x_754:
        /* <DEDUP_REMOVED lines=10> */
.L_x_757:
[----:B------:R-:W-:Y:S05]  /*2b500*/  BSYNC B1 ;  /* 0x0000000000017941 */ /* 0x000fea0003800000 */
.L_x_756:
        /* <DEDUP_REMOVED lines=10> */
.L_x_759:
[----:B------:R-:W-:Y:S05]  /*2b5b0*/  BSYNC B1 ;  /* 0x0000000000017941 */ /* 0x000fea0003800000 */
.L_x_758:
        /* <DEDUP_REMOVED lines=10> */
.L_x_761:
[----:B------:R-:W-:Y:S05]  /*2b660*/  BSYNC B1 ;  /* 0x0000000000017941 */ /* 0x000fea0003800000 */
.L_x_760:
        /* <DEDUP_REMOVED lines=10> */
.L_x_763:
[----:B------:R-:W-:Y:S05]  /*2b710*/  BSYNC B1 ;  /* 0x0000000000017941 */ /* 0x000fea0003800000 */
.L_x_762:
        /* <DEDUP_REMOVED lines=10> */
.L_x_765:
[----:B------:R-:W-:Y:S05]  /*2b7c0*/  BSYNC B1 ;  /* 0x0000000000017941 */ /* 0x000fea0003800000 */
.L_x_764:
        /* <DEDUP_REMOVED lines=10> */
.L_x_767:
[----:B------:R-:W-:Y:S05]  /*2b870*/  BSYNC B1 ;  /* 0x0000000000017941 */ /* 0x000fea0003800000 */
.L_x_766:
        /* <DEDUP_REMOVED lines=10> */
.L_x_769:
[----:B------:R-:W-:Y:S05]  /*2b920*/  BSYNC B1 ;  /* 0x0000000000017941 */ /* 0x000fea0003800000 */
.L_x_768:
        /* <DEDUP_REMOVED lines=10> */
.L_x_771:
[----:B------:R-:W-:Y:S05]  /*2b9d0*/  BSYNC B1 ;  /* 0x0000000000017941 */ /* 0x000fea0003800000 */
.L_x_770:
        /* <DEDUP_REMOVED lines=10> */
.L_x_773:
[----:B------:R-:W-:Y:S05]  /*2ba80*/  BSYNC B1 ;  /* 0x0000000000017941 */ /* 0x000fea0003800000 */
.L_x_772:
        /* <DEDUP_REMOVED lines=10> */
.L_x_775:
[----:B------:R-:W-:Y:S05]  /*2bb30*/  BSYNC B1 ;  /* 0x0000000000017941 */ /* 0x000fea0003800000 */
.L_x_774:
        /* <DEDUP_REMOVED lines=10> */
.L_x_777:
[----:B------:R-:W-:Y:S05]  /*2bbe0*/  BSYNC B1 ;  /* 0x0000000000017941 */ /* 0x000fea0003800000 */
.L_x_776:
        /* <DEDUP_REMOVED lines=10> */
.L_x_779:
[----:B------:R-:W-:Y:S05]  /*2bc90*/  BSYNC B1 ;  /* 0x0000000000017941 */ /* 0x000fea0003800000 */
.L_x_778:
        /* <DEDUP_REMOVED lines=10> */
.L_x_781:
[----:B------:R-:W-:Y:S05]  /*2bd40*/  BSYNC B1 ;  /* 0x0000000000017941 */ /* 0x000fea0003800000 */
.L_x_780:
        /* <DEDUP_REMOVED lines=10> */
.L_x_783:
[----:B------:R-:W-:Y:S05]  /*2bdf0*/  BSYNC B1 ;  /* 0x0000000000017941 */ /* 0x000fea0003800000 */
.L_x_782:
        /* <DEDUP_REMOVED lines=10> */
.L_x_785:
[----:B------:R-:W-:Y:S05]  /*2bea0*/  BSYNC B1 ;  /* 0x0000000000017941 */ /* 0x000fea0003800000 */
.L_x_784:
        /* <DEDUP_REMOVED lines=10> */
.L_x_787:
[----:B------:R-:W-:Y:S05]  /*2bf50*/  BSYNC B1 ;  /* 0x0000000000017941 */ /* 0x000fea0003800000 */
.L_x_786:
        /* <DEDUP_REMOVED lines=10> */
.L_x_789:
[----:B------:R-:W-:Y:S05]  /*2c000*/  BSYNC B1 ;  /* 0x0000000000017941 */ /* 0x000fea0003800000 */
.L_x_788:
[----:B-1234-:R-:W2:Y:S01]  /*2c010*/  LDL.LU R8, [R1+0x1f4] ;  /* 0x0001f40001087983 */ /* 0x01eea20000300800 */
        /* <DEDUP_REMOVED lines=9> */
.L_x_791:
[----:B------:R-:W-:Y:S05]  /*2c0b0*/  BSYNC B1 ;  /* 0x0000000000017941 */ /* 0x000fea0003800000 */
.L_x_790:
[----:B01----:R-:W3:Y:S01]  /*2c0c0*/  LDL.LU R10, [R1+0x1f8] ;  /* 0x0001f800010a7983 */ /* 0x003ee20000300800 */
[----:B-----5:R-:W-:Y:S01]  /*2c0d0*/  IMAD.U32 R9, R153, 0x10000, RZ ;  /* 0x0001000099097824 */ /* 0x020fe200078e00ff */
[----:B------:R-:W-:Y:S01]  /*2c0e0*/  ISETP.GT.AND P1, PT, R0, 0xf9, P1 ;  /* 0x000000f90000780c */ /* 0x000fe20000f24270 */
[----:B------:R-:W-:Y:S01]  /*2c0f0*/  BSSY B1, `(.L_x_792) ;  /* 0x000000a000017945 */ /* 0x000fe20003800000 */
[----:B------:R-:W-:Y:S01]  /*2c100*/  IADD3 R163, P0, R163, 0x180, RZ ;  /* 0x00000180a3a37810 */ /* 0x000fe20007f1e0ff */
[----:B------:R-:W-:-:S04]  /*2c110*/  FMUL R9, R9, R16 ;  /* 0x0000001009097220 */ /* 0x000fc80000400000 */
[----:B---3--:R-:W-:-:S05]  /*2c120*/  FFMA R9, R10, R2, R9 ;  /* 0x000000020a097223 */ /* 0x008fca0000000009 */
[----:B------:R-:W-:-:S04]  /*2c130*/  F2FP.BF16.F32.PACK_AB R9, RZ, R9 ;  /* 0x00000009ff09723e */ /* 0x000fc800000010ff */
[----:B------:R-:W-:Y:S01]  /*2c140*/  PRMT R8, R9, 0x7610, R8 ;  /* 0x0000761009087816 */ /* 0x000fe20000000008 */
[----:B------:R-:W-:-:S04]  /*2c150*/  IMAD.X R9, RZ, RZ, UR7, P0 ;  /* 0x00000007ff097e24 */ /* 0x000fc800080e06ff */
[----:B------:R0:W-:Y:S01]  /*2c160*/  @P2 STG.E.U16 desc[UR44][R4.64+0x1f0], R8 ;  /* 0x0001f00804002986 */ /* 0x0001e2000c10152c */
[----:B------:R-:W-:Y:S05]  /*2c170*/  @!P1 BRA `(.L_x_793) ;  /* 0x0000000000049947 */ /* 0x000fea0003800000 */
[----:B------:R1:W5:Y:S02]  /*2c180*/  LDG.E.LTC128B.U16 R153, desc[UR44][R6.64+0x1f2] ;  /* 0x0001f22c06997981 */ /* 0x000364000c1e1520 */
.L_x_793:
[----:B------:R-:W-:Y:S05]  /*2c190*/  BSYNC B1 ;  /* 0x0000000000017941 */ /* 0x000fea0003800000 */
.L_x_792:
[----:B0-----:R-:W3:Y:S01]  /*2c1a0*/  LDL.LU R8, [R1+0x1fc] ;  /* 0x0001fc0001087983 */ /* 0x001ee20000300800 */
[----:B-12--5:R-:W-:Y:S01]  /*2c1b0*/  SHF.L.U32 R7, R153, 0x10, RZ ;  /* 0x0000001099077819 */ /* 0x026fe200000006ff */
[----:B------:R-:W-:Y:S01]  /*2c1c0*/  IMAD R6, R9, R18, RZ ;  /* 0x0000001209067224 */ /* 0x000fe200078e02ff */
[----:B------:R-:W-:-:S03]  /*2c1d0*/  ISETP.GT.AND P0, PT, R3, 0x180, PT ;  /* 0x000001800300780c */ /* 0x000fc60003f04270 */
[----:B------:R-:W-:Y:S01]  /*2c1e0*/  FMUL R9, R7, R16 ;  /* 0x0000001007097220 */ /* 0x000fe20000400000 */
[C---:B------:R-:W-:Y:S01]  /*2c1f0*/  IMAD R155, R163.reuse, R19, R6 ;  /* 0x00000013a39b7224 */ /* 0x040fe200078e0206 */
[----:B------:R-:W-:Y:S01]  /*2c200*/  ISETP.GT.AND P3, PT, R0, RZ, P0 ;  /* 0x000000ff0000720c */ /* 0x000fe20000764270 */
[----:B------:R-:W-:-:S04]  /*2c210*/  IMAD.WIDE.U32 R6, R163, R18, R22 ;  /* 0x00000012a3067225 */ /* 0x000fc800078e0016 */
[----:B------:R-:W-:Y:S02]  /*2c220*/  IMAD.IADD R7, R7, 0x1, R155 ;  /* 0x0000000107077824 */ /* 0x000fe400078e029b */
[----:B---3--:R-:W-:Y:S01]  /*2c230*/  FFMA R9, R8, R2, R9 ;  /* 0x0000000208097223 */ /* 0x008fe20000000009 */
[----:B------:R-:W-:-:S04]  /*2c240*/  LEA R8, P2, R6, R14, 0x1 ;  /* 0x0000000e06087211 */ /* 0x000fc800078408ff */
[----:B------:R-:W-:Y:S02]  /*2c250*/  F2FP.BF16.F32.PACK_AB R10, RZ, R9 ;  /* 0x00000009ff0a723e */ /* 0x000fe400000010ff */
[--C-:B------:R-:W-:Y:S02]  /*2c260*/  LEA.HI.X R9, R6, R15, R7.reuse, 0x1, P2 ;  /* 0x0000000f06097211 */ /* 0x100fe400010f0c07 */
[----:B------:R-:W-:-:S05]  /*2c270*/  PRMT R7, R10, 0x7610, R7 ;  /* 0x000076100a077816 */ /* 0x000fca0000000007 */
[----:B------:R0:W-:Y:S04]  /*2c280*/  @P1 STG.E.U16 desc[UR44][R4.64+0x1f2], R7 ;  /* 0x0001f20704001986 */ /* 0x0001e8000c10152c */
[----:B------:R1:W2:Y:S01]  /*2c290*/  @P3 LDG.E.LTC128B.U16 R153, desc[UR44][R8.64] ;  /* 0x0000002c08993981 */ /* 0x0002a2000c1e1520 */
[----:B------:R-:W-:Y:S01]  /*2c2a0*/  IMAD.U32 R157, RZ, RZ, UR8 ;  /* 0x00000008ff9d7e24 */ /* 0x000fe2000f8e00ff */
[----:B------:R-:W-:Y:S01]  /*2c2b0*/  ISETP.GT.AND P2, PT, R0, 0x1, P0 ;  /* 0x000000010000780c */ /* 0x000fe20000744270 */
[----:B------:R-:W-:Y:S01]  /*2c2c0*/  IMAD.U32 R154, RZ, RZ, UR9 ;  /* 0x00000009ff9a7e24 */ /* 0x000fe2000f8e00ff */
[----:B------:R-:W-:Y:S01]  /*2c2d0*/  BSSY B1, `(.L_x_794) ;  /* 0x0000014000017945 */ /* 0x000fe20003800000 */
[----:B0-----:R-:W-:Y:S01]  /*2c2e0*/  MOV R4, R12 ;  /* 0x0000000c00047202 */ /* 0x001fe20000000f00 */
[----:B------:R-:W-:-:S02]  /*2c2f0*/  IMAD.MOV.U32 R5, RZ, RZ, R13 ;  /* 0x000000ffff057224 */ /* 0x000fc400078e000d */
[----:B------:R-:W-:-:S04]  /*2c300*/  IMAD.WIDE.U32 R6, R163, R18, R20 ;  /* 0x00000012a3067225 */ /* 0x000fc800078e0014 */
[----:B------:R-:W-:Y:S01]  /*2c310*/  IMAD.WIDE.U32 R4, R157, 0x300, R4 ;  /* 0x000003009d047825 */ /* 0x000fe200078e0004 */
[----:B------:R-:W-:-:S03]  /*2c320*/  IADD3 R7, R155, R7, RZ ;  /* 0x000000079b077210 */ /* 0x000fc60007ffe0ff */
[----:B------:R-:W-:Y:S02]  /*2c330*/  IMAD R157, R154, 0x300, RZ ;  /* 0x000003009a9d7824 */ /* 0x000fe400078e02ff */
[----:B-1----:R-:W-:-:S03]  /*2c340*/  @P3 IMAD.MOV.U32 R8, RZ, RZ, R4 ;  /* 0x000000ffff083224 */ /* 0x002fc600078e0004 */
[----:B------:R-:W-:Y:S01]  /*2c350*/  IADD3 R9, R5, R157, RZ ;  /* 0x0000009d05097210 */ /* 0x000fe20007ffe0ff */
[----:B--2---:R-:W-:-:S04]  /*2c360*/  IMAD.U32 R11, R153, 0x10000, RZ ;  /* 0x00010000990b7824 */ /* 0x004fc800078e00ff */
[----:B------:R-:W-:Y:S01]  /*2c370*/  FMUL R19, R11, R16 ;  /* 0x000000100b137220 */ /* 0x000fe20000400000 */
[----:B------:R-:W-:-:S04]  /*2c380*/  IMAD.WIDE.U32 R10, R152, UR42, R6 ;  /* 0x0000002a980a7c25 */ /* 0x000fc8000f8e0006 */
[----:B------:R-:W-:Y:S01]  /*2c390*/  FFMA R19, R24, R2, R19 ;  /* 0x0000000218137223 */ /* 0x000fe20000000013 */
[----:B------:R-:W-:Y:S01]  /*2c3a0*/  IMAD.IADD R7, R162, 0x1, R11 ;  /* 0x00000001a2077824 */ /* 0x000fe200078e020b */
[----:B------:R-:W-:-:S03]  /*2c3b0*/  LEA R6, P1, R10, R14, 0x1 ;  /* 0x0000000e0a067211 */ /* 0x000fc600078208ff */
[----:B------:R-:W-:Y:S02]  /*2c3c0*/  F2FP.BF16.F32.PACK_AB R19, RZ, R19 ;  /* 0x00000013ff13723e */ /* 0x000fe400000010ff */
[----:B------:R-:W-:-:S03]  /*2c3d0*/  LEA.HI.X R7, R10, R15, R7, 0x1, P1 ;  /* 0x0000000f0a077211 */ /* 0x000fc600008f0c07 */
[----:B------:R0:W-:Y:S01]  /*2c3e0*/  @P3 STG.E.U16 desc[UR44][R8.64], R19 ;  /* 0x0000001308003986 */ /* 0x0001e2000c10152c */
[----:B------:R-:W-:Y:S05]  /*2c3f0*/  @!P2 BRA `(.L_x_795) ;  /* 0x000000000004a947 */ /* 0x000fea0003800000 */
[----:B------:R1:W5:Y:S02]  /*2c400*/  LDG.E.LTC128B.U16 R153, desc[UR44][R6.64+0x2] ;  /* 0x0000022c06997981 */ /* 0x000364000c1e1520 */
.L_x_795:
[----:B------:R-:W-:Y:S05]  /*2c410*/  BSYNC B1 ;  /* 0x0000000000017941 */ /* 0x000fea0003800000 */
.L_x_794:
[----:B-----5:R-:W-:Y:S01]  /*2c420*/  IMAD.U32 R11, R153, 0x10000, RZ ;  /* 0x00010000990b7824 */ /* 0x020fe200078e00ff */
[----:B------:R-:W-:Y:S01]  /*2c430*/  ISETP.GT.AND P1, PT, R3, 0x188, PT ;  /* 0x000001880300780c */ /* 0x000fe20003f24270 */
[----:B------:R-:W-:Y:S01]  /*2c440*/  IMAD.WIDE.U32 R12, R163, R18, R168 ;  /* 0x00000012a30c7225 */ /* 0x000fe200078e00a8 */
[----:B0-----:R-:W-:-:S03]  /*2c450*/  @P2 MOV R19, R9 ;  /* 0x0000000900132202 */ /* 0x001fc60000000f00 */
[----:B------:R-:W-:Y:S01]  /*2c460*/  FMUL R10, R11, R16 ;  /* 0x000000100b0a7220 */ /* 0x000fe20000400000 */
[----:B------:R-:W-:Y:S01]  /*2c470*/  ISETP.GT.AND P3, PT, R0, RZ, P1 ;  /* 0x000000ff0000720c */ /* 0x000fe20000f64270 */
[----:B------:R-:W-:Y:S01]  /*2c480*/  @P2 IMAD.MOV.U32 R18, RZ, RZ, R4 ;  /* 0x000000ffff122224 */ /* 0x000fe200078e0004 */
[----:B------:R-:W-:Y:S01]  /*2c490*/  IADD3 R166, P4, R166, R12, RZ ;  /* 0x0000000ca6a67210 */ /* 0x000fe20007f9e0ff */
[----:B------:R-:W-:Y:S01]  /*2c4a0*/  FFMA R10, R25, R2, R10 ;  /* 0x00000002190a7223 */ /* 0x000fe2000000000a */
[----:B------:R-:W-:Y:S01]  /*2c4b0*/  IADD3 R155, R155, R13, RZ ;  /* 0x0000000d9b9b7210 */ /* 0x000fe20007ffe0ff */
[----:B------:R-:W-:Y:S01]  /*2c4c0*/  BSSY B1, `(.L_x_796) ;  /* 0x000000b000017945 */ /* 0x000fe20003800000 */
[----:B------:R-:W-:Y:S02]  /*2c4d0*/  IADD3 R12, P5, R20, R12, RZ ;  /* 0x0000000c140c7210 */ /* 0x000fe40007fbe0ff */
[----:B------:R-:W-:Y:S01]  /*2c4e0*/  F2FP.BF16.F32.PACK_AB R3, RZ, R10 ;  /* 0x0000000aff03723e */ /* 0x000fe200000010ff */
[----:B------:R-:W-:Y:S01]  /*2c4f0*/  IMAD.X R22, R155, 0x1, R23, P4 ;  /* 0x000000019b167824 */ /* 0x000fe200020e0617 */
[----:B------:R-:W-:-:S02]  /*2c500*/  LEA R10, P4, R166, R14, 0x1 ;  /* 0x0000000ea60a7211 */ /* 0x000fc400078808ff */
[----:B------:R-:W-:Y:S02]  /*2c510*/  PRMT R23, R3, 0x7610, R23 ;  /* 0x0000761003177816 */ /* 0x000fe40000000017 */
[----:B------:R-:W-:Y:S02]  /*2c520*/  LEA.HI.X R11, R166, R15, R22, 0x1, P4 ;  /* 0x0000000fa60b7211 */ /* 0x000fe400020f0c16 */
[----:B------:R-:W-:Y:S01]  /*2c530*/  PRMT R3, R153, 0x7610, R3 ;  /* 0x0000761099037816 */ /* 0x000fe20000000003 */
[----:B------:R0:W-:Y:S01]  /*2c540*/  @P2 STG.E.U16 desc[UR44][R18.64+0x2], R23 ;  /* 0x0000021712002986 */ /* 0x0001e2000c10152c */
[----:B------:R-:W-:Y:S05]  /*2c550*/  @!P3 BRA `(.L_x_797) ;  /* 0x000000000004b947 */ /* 0x000fea0003800000 */
[----:B------:R2:W5:Y:S02]  /*2c560*/  LDG.E.LTC128B.U16 R3, desc[UR44][R10.64] ;  /* 0x0000002c0a037981 */ /* 0x000564000c1e1520 */
.L_x_797:
[----:B------:R-:W-:Y:S05]  /*2c570*/  BSYNC B1 ;  /* 0x0000000000017941 */ /* 0x000fea0003800000 */
.L_x_796:
[----:B--2--5:R-:W-:Y:S01]  /*2c580*/  IMAD.U32 R11, R3, 0x10000, RZ ;  /* 0x00010000030b7824 */ /* 0x024fe200078e00ff */
[----:B------:R-:W-:Y:S01]  /*2c590*/  IADD3 R8, P2, R165, R4, RZ ;  /* 0x00000004a5087210 */ /* 0x000fe20007f5e0ff */
[----:B------:R-:W-:Y:S01]  /*2c5a0*/  IMAD.X R13, R21, 0x1, R155, P5 ;  /* 0x00000001150d7824 */ /* 0x000fe200028e069b */
[----:B------:R-:W-:Y:S01]  /*2c5b0*/  ISETP.GT.AND P5, PT, R0, 0x1, P1 ;  /* 0x000000010000780c */ /* 0x000fe20000fa4270 */
[----:B------:R-:W-:Y:S01]  /*2c5c0*/  FMUL R11, R11, R16 ;  /* 0x000000100b0b7220 */ /* 0x000fe20000400000 */
[----:B------:R-:W-:Y:S01]  /*2c5d0*/  BSSY B1, `(.L_x_798) ;  /* 0x000000b000017945 */ /* 0x000fe20003800000 */
[----:B------:R-:W-:Y:S02]  /*2c5e0*/  IMAD.X R9, R9, 0x1, R164, P2 ;  /* 0x0000000109097824 */ /* 0x000fe400010e06a4 */
[----:B------:R-:W-:Y:S01]  /*2c5f0*/  FFMA R11, R26, R2, R11 ;  /* 0x000000021a0b7223 */ /* 0x000fe2000000000b */
[----:B------:R-:W-:-:S04]  /*2c600*/  IMAD.WIDE.U32 R152, R152, UR42, R12 ;  /* 0x0000002a98987c25 */ /* 0x000fc8000f8e000c */
[----:B------:R-:W-:Y:S02]  /*2c610*/  F2FP.BF16.F32.PACK_AB R11, RZ, R11 ;  /* 0x0000000bff0b723e */ /* 0x000fe400000010ff */
[----:B------:R-:W-:Y:S02]  /*2c620*/  IADD3 R162, R162, R153, RZ ;  /* 0x00000099a2a27210 */ /* 0x000fe40007ffe0ff */
[C---:B------:R-:W-:Y:S01]  /*2c630*/  LEA R14, P4, R152.reuse, R14, 0x1 ;  /* 0x0000000e980e7211 */ /* 0x040fe200078808ff */
[----:B------:R2:W-:Y:S03]  /*2c640*/  @P3 STG.E.U16 desc[UR44][R8.64], R11 ;  /* 0x0000000b08003986 */ /* 0x0005e6000c10152c */
[----:B------:R-:W-:Y:S01]  /*2c650*/  LEA.HI.X R15, R152, R15, R162, 0x1, P4 ;  /* 0x0000000f980f7211 */ /* 0x000fe200020f0ca2 */
[----:B------:R-:W-:Y:S08]  /*2c660*/  @!P5 BRA `(.L_x_799) ;  /* 0x000000000004d947 */ /* 0x000ff00003800000 */
[----:B------:R3:W5:Y:S02]  /*2c670*/  LDG.E.LTC128B.U16 R3, desc[UR44][R14.64+0x2] ;  /* 0x0000022c0e037981 */ /* 0x000764000c1e1520 */
.L_x_799:
[----:B------:R-:W-:Y:S05]  /*2c680*/  BSYNC B1 ;  /* 0x0000000000017941 */ /* 0x000fea0003800000 */
.L_x_798:
[----:B--2--5:R-:W-:Y:S01]  /*2c690*/  IMAD.U32 R11, R3, 0x10000, RZ ;  /* 0x00010000030b7824 */ /* 0x024fe200078e00ff */
[----:B------:R-:W-:Y:S01]  /*2c6a0*/  ISETP.GT.AND P2, PT, R0, 0x8, P0 ;  /* 0x000000080000780c */ /* 0x000fe20000744270 */
[----:B------:R-:W-:Y:S02]  /*2c6b0*/  BSSY B1, `(.L_x_800) ;  /* 0x0000007000017945 */ /* 0x000fe40003800000 */
[----:B------:R-:W-:-:S04]  /*2c6c0*/  FMUL R10, R11, R16 ;  /* 0x000000100b0a7220 */ /* 0x000fc80000400000 */
[----:B------:R-:W-:-:S05]  /*2c6d0*/  FFMA R10, R27, R2, R10 ;  /* 0x000000021b0a7223 */ /* 0x000fca000000000a */
[----:B------:R-:W-:-:S05]  /*2c6e0*/  F2FP.BF16.F32.PACK_AB R10, RZ, R10 ;  /* 0x0000000aff0a723e */ /* 0x000fca00000010ff */
[----:B------:R2:W-:Y:S01]  /*2c6f0*/  @P5 STG.E.U16 desc[UR44][R8.64+0x2], R10 ;  /* 0x0000020a08005986 */ /* 0x0005e2000c10152c */
[----:B------:R-:W-:Y:S05]  /*2c700*/  @!P2 BRA `(.L_x_801) ;  /* 0x000000000004a947 */ /* 0x000fea0003800000 */
[----:B------:R4:W5:Y:S02]  /*2c710*/  LDG.E.LTC128B.U16 R3, desc[UR44][R6.64+0x10] ;  /* 0x0000102c06037981 */ /* 0x000964000c1e1520 */
.L_x_801:
[----:B------:R-:W-:Y:S05]  /*2c720*/  BSYNC B1 ;  /* 0x0000000000017941 */ /* 0x000fea0003800000 */
.L_x_800:
[----:B--2--5:R-:W-:Y:S01]  /*2c730*/  SHF.L.U32 R9, R3, 0x10, RZ ;  /* 0x0000001003097819 */ /* 0x024fe200000006ff */
[----:B------:R-:W-:Y:S01]  /*2c740*/  BSSY B1, `(.L_x_802) ;  /* 0x000000b000017945 */ /* 0x000fe20003800000 */
[----:B------:R-:W-:-:S03]  /*2c750*/  ISETP.GT.AND P3, PT, R0, 0x9, P0 ;  /* 0x000000090000780c */ /* 0x000fc60000764270 */
[----:B------:R-:W-:-:S04]  /*2c760*/  FMUL R9, R9, R16 ;  /* 0x0000001009097220 */ /* 0x000fc80000400000 */
[----:B------:R-:W-:-:S05]  /*2c770*/  FFMA R9, R28, R2, R9 ;  /* 0x000000021c097223 */ /* 0x000fca0000000009 */
[----:B------:R-:W-:Y:S01]  /*2c780*/  F2FP.BF16.F32.PACK_AB R8, RZ, R9 ;  /* 0x00000009ff08723e */ /* 0x000fe200000010ff */
[----:B------:R-:W-:-:S03]  /*2c790*/  IMAD.IADD R9, R157, 0x1, R5 ;  /* 0x000000019d097824 */ /* 0x000fc600078e0205 */
[----:B------:R-:W-:Y:S01]  /*2c7a0*/  PRMT R10, R8, 0x7610, R10 ;  /* 0x00007610080a7816 */ /* 0x000fe2000000000a */
[----:B------:R-:W-:-:S05]  /*2c7b0*/  @P2 IMAD.MOV.U32 R8, RZ, RZ, R4 ;  /* 0x000000ffff082224 */ /* 0x000fca00078e0004 */
[----:B------:R2:W-:Y:S01]  /*2c7c0*/  @P2 STG.E.U16 desc[UR44][R8.64+0x10], R10 ;  /* 0x0000100a08002986 */ /* 0x0005e2000c10152c */
[----:B------:R-:W-:Y:S05]  /*2c7d0*/  @!P3 BRA `(.L_x_803) ;  /* 0x000000000004b947 */ /* 0x000fea0003800000 */
[----:B------:R0:W5:Y:S02]  /*2c7e0*/  LDG.E.LTC128B.U16 R3, desc[UR44][R6.64+0x12] ;  /* 0x0000122c06037981 */ /* 0x000164000c1e1520 */
.L_x_803:
[----:B------:R-:W-:Y:S05]  /*2c7f0*/  BSYNC B1 ;  /* 0x0000000000017941 */ /* 0x000fea0003800000 */
.L_x_802:
[----:B-----5:R-:W-:Y:S01]  /*2c800*/  SHF.L.U32 R11, R3, 0x10, RZ ;  /* 0x00000010030b7819 */ /* 0x020fe200000006ff */
[----:B------:R-:W-:Y:S01]  /*2c810*/  BSSY B1, `(.L_x_804) ;  /* 0x000000b000017945 */ /* 0x000fe20003800000 */
[----:B------:R-:W-:-:S03]  /*2c820*/  ISETP.GT.AND P4, PT, R0, 0x8, P1 ;  /* 0x000000080000780c */ /* 0x000fc60000f84270 */
[----:B--2---:R-:W-:Y:S01]  /*2c830*/  FMUL R10, R11, R16 ;  /* 0x000000100b0a7220 */ /* 0x004fe20000400000 */
[----:B------:R-:W-:-:S03]  /*2c840*/  @P3 IMAD.MOV.U32 R11, RZ, RZ, R9 ;  /* 0x000000ffff0b3224 */ /* 0x000fc600078e0009 */
[----:B------:R-:W-:-:S05]  /*2c850*/  FFMA R10, R29, R2, R10 ;  /* 0x000000021d0a7223 */ /* 0x000fca000000000a */
[----:B------:R-:W-:-:S04]  /*2c860*/  F2FP.BF16.F32.PACK_AB R10, RZ, R10 ;  /* 0x0000000aff0a723e */ /* 0x000fc800000010ff */
[----:B------:R-:W-:Y:S01]  /*2c870*/  PRMT R12, R10, 0x7610, R12 ;  /* 0x000076100a0c7816 */ /* 0x000fe2000000000c */
[----:B------:R-:W-:-:S05]  /*2c880*/  @P3 IMAD.MOV.U32 R10, RZ, RZ, R4 ;  /* 0x000000ffff0a3224 */ /* 0x000fca00078e0004 */
[----:B------:R2:W-:Y:S01]  /*2c890*/  @P3 STG.E.U16 desc[UR44][R10.64+0x12], R12 ;  /* 0x0000120c0a003986 */ /* 0x0005e2000c10152c */
[----:B------:R-:W-:Y:S05]  /*2c8a0*/  @!P4 BRA `(.L_x_805) ;  /* 0x000000000004c947 */ /* 0x000fea0003800000 */
[----:B------:R0:W5:Y:S02]  /*2c8b0*/  LDG.E.LTC128B.U16 R3, desc[UR44][R14.64+0x10] ;  /* 0x0000102c0e037981 */ /* 0x000164000c1e1520 */
.L_x_805:
[----:B------:R-:W-:Y:S05]  /*2c8c0*/  BSYNC B1 ;  /* 0x0000000000017941 */ /* 0x000fea0003800000 */
.L_x_804:
[----:B--2--5:R-:W-:Y:S01]  /*2c8d0*/  SHF.L.U32 R11, R3, 0x10, RZ ;  /* 0x00000010030b7819 */ /* 0x024fe200000006ff */
[----:B------:R-:W-:Y:S01]  /*2c8e0*/  BSSY B1, `(.L_x_806) ;  /* 0x000000a000017945 */ /* 0x000fe20003800000 */
[----:B------:R-:W-:Y:S02]  /*2c8f0*/  IADD3 R10, P2, R165, R4, RZ ;  /* 0x00000004a50a7210 */ /* 0x000fe40007f5e0ff */
[----:B------:R-:W-:Y:S01]  /*2c900*/  ISETP.GT.AND P3, PT, R0, 0x9, P1 ;  /* 0x000000090000780c */ /* 0x000fe20000f64270 */
[----:B------:R-:W-:-:S04]  /*2c910*/  FMUL R11, R11, R16 ;  /* 0x000000100b0b7220 */ /* 0x000fc80000400000 */
[----:B------:R-:W-:-:S05]  /*2c920*/  FFMA R11, R30, R2, R11 ;  /* 0x000000021e0b7223 */ /* 0x000fca000000000b */
[----:B------:R-:W-:Y:S01]  /*2c930*/  F2FP.BF16.F32.PACK_AB R12, RZ, R11 ;  /* 0x0000000bff0c723e */ /* 0x000fe200000010ff */
[----:B------:R-:W-:-:S05]  /*2c940*/  IMAD.X R11, R9, 0x1, R164, P2 ;  /* 0x00000001090b7824 */ /* 0x000fca00010e06a4 */
[----:B------:R2:W-:Y:S01]  /*2c950*/  @P4 STG.E.U16 desc[UR44][R10.64+0x10], R12 ;  /* 0x0000100c0a004986 */ /* 0x0005e2000c10152c */
[----:B------:R-:W-:Y:S05]  /*2c960*/  @!P3 BRA `(.L_x_807) ;  /* 0x000000000004b947 */ /* 0x000fea0003800000 */
[----:B------:R0:W5:Y:S02]  /*2c970*/  LDG.E.LTC128B.U16 R3, desc[UR44][R14.64+0x12] ;  /* 0x0000122c0e037981 */ /* 0x000164000c1e1520 */
.L_x_807:
[----:B------:R-:W-:Y:S05]  /*2c980*/  BSYNC B1 ;  /* 0x0000000000017941 */ /* 0x000fea0003800000 */
.L_x_806:
[----:B-----5:R-:W-:Y:S01]  /*2c990*/  IMAD.U32 R13, R3, 0x10000, RZ ;  /* 0x00010000030d7824 */ /* 0x020fe200078e00ff */
[----:B------:R-:W-:Y:S01]  /*2c9a0*/  ISETP.GT.AND P2, PT, R0, 0x10, P0 ;  /* 0x000000100000780c */ /* 0x000fe20000744270 */
[----:B------:R-:W-:Y:S02]  /*2c9b0*/  BSSY B1, `(.L_x_808) ;  /* 0x0000007000017945 */ /* 0x000fe40003800000 */
[----:B--2---:R-:W-:-:S04]  /*2c9c0*/  FMUL R12, R13, R16 ;  /* 0x000000100d0c7220 */ /* 0x004fc80000400000 */
[----:B------:R-:W-:-:S05]  /*2c9d0*/  FFMA R12, R31, R2, R12 ;  /* 0x000000021f0c7223 */ /* 0x000fca000000000c */
[----:B------:R-:W-:-:S05]  /*2c9e0*/  F2FP.BF16.F32.PACK_AB R12, RZ, R12 ;  /* 0x0000000cff0c723e */ /* 0x000fca00000010ff */
[----:B------:R2:W-:Y:S01]  /*2c9f0*/  @P3 STG.E.U16 desc[UR44][R10.64+0x12], R12 ;  /* 0x0000120c0a003986 */ /* 0x0005e2000c10152c */
[----:B------:R-:W-:Y:S05]  /*2ca00*/  @!P2 BRA `(.L_x_809) ;  /* 0x000000000004a947 */ /* 0x000fea0003800000 */
[----:B------:R0:W5:Y:S02]  /*2ca10*/  LDG.E.LTC128B.U16 R3, desc[UR44][R6.64+0x20] ;  /* 0x0000202c06037981 */ /* 0x000164000c1e1520 */
.L_x_809:
[----:B------:R-:W-:Y:S05]  /*2ca20*/  BSYNC B1 ;  /* 0x0000000000017941 */ /* 0x000fea0003800000 */
.L_x_808:
[----:B-----5:R-:W-:Y:S01]  /*2ca30*/  SHF.L.U32 R13, R3, 0x10, RZ ;  /* 0x00000010030d7819 */ /* 0x020fe200000006ff */
[----:B--2---:R-:W-:Y:S01]  /*2ca40*/  @P2 IMAD.MOV.U32 R12, RZ, RZ, R4 ;  /* 0x000000ffff0c2224 */ /* 0x004fe200078e0004 */
[----:B------:R-:W-:Y:S01]  /*2ca50*/  ISETP.GT.AND P3, PT, R0, 0x11, P0 ;  /* 0x000000110000780c */ /* 0x000fe20000764270 */
[----:B------:R-:W-:Y:S02]  /*2ca60*/  BSSY B1, `(.L_x_810) ;  /* 0x0000009000017945 */ /* 0x000fe40003800000 */
[----:B------:R-:W-:-:S04]  /*2ca70*/  FMUL R13, R13, R16 ;  /* 0x000000100d0d7220 */ /* 0x000fc80000400000 */
[----:B------:R-:W-:-:S05]  /*2ca80*/  FFMA R13, R32, R2, R13 ;  /* 0x00000002200d7223 */ /* 0x000fca000000000d */
[----:B------:R-:W-:-:S04]  /*2ca90*/  F2FP.BF16.F32.PACK_AB R13, RZ, R13 ;  /* 0x0000000dff0d723e */ /* 0x000fc800000010ff */
[----:B0-----:R-:W-:Y:S01]  /*2caa0*/  PRMT R18, R13, 0x7610, R18 ;  /* 0x000076100d127816 */ /* 0x001fe20000000012 */
[----:B------:R-:W-:-:S05]  /*2cab0*/  @P2 IMAD.MOV.U32 R13, RZ, RZ, R9 ;  /* 0x000000ffff0d2224 */ /* 0x000fca00078e0009 */
[----:B------:R0:W-:Y:S01]  /*2cac0*/  @P2 STG.E.U16 desc[UR44][R12.64+0x20], R18 ;  /* 0x000020120c002986 */ /* 0x0001e2000c10152c */
[----:B------:R-:W-:Y:S05]  /*2cad0*/  @!P3 BRA `(.L_x_811) ;  /* 0x000000000004b947 */ /* 0x000fea0003800000 */
[----:B------:R2:W5:Y:S02]  /*2cae0*/  LDG.E.LTC128B.U16 R3, desc[UR44][R6.64+0x22] ;  /* 0x0000222c06037981 */ /* 0x000564000c1e1520 */
.L_x_811:
[----:B------:R-:W-:Y:S05]  /*2caf0*/  BSYNC B1 ;  /* 0x0000000000017941 */ /* 0x000fea0003800000 */
.L_x_810:
[----:B0----5:R-:W-:Y:S01]  /*2cb00*/  SHF.L.U32 R13, R3, 0x10, RZ ;  /* 0x00000010030d7819 */ /* 0x021fe200000006ff */
[----:B------:R-:W-:Y:S01]  /*2cb10*/  BSSY B1, `(.L_x_812) ;  /* 0x000000b000017945 */ /* 0x000fe20003800000 */
[----:B------:R-:W-:-:S03]  /*2cb20*/  ISETP.GT.AND P2, PT, R0, 0x10, P1 ;  /* 0x000000100000780c */ /* 0x000fc60000f44270 */
[----:B------:R-:W-:Y:S01]  /*2cb30*/  FMUL R12, R13, R16 ;  /* 0x000000100d0c7220 */ /* 0x000fe20000400000 */
        /* <DEDUP_REMOVED lines=8> */
.L_x_813:
[----:B------:R-:W-:Y:S05]  /*2cbc0*/  BSYNC B1 ;  /* 0x0000000000017941 */ /* 0x000fea0003800000 */
.L_x_812:
[----:B0----5:R-:W-:Y:S01]  /*2cbd0*/  SHF.L.U32 R13, R3, 0x10, RZ ;  /* 0x00000010030d7819 */ /* 0x021fe200000006ff */
[----:B------:R-:W-:Y:S01]  /*2cbe0*/  BSSY B1, `(.L_x_814) ;  /* 0x0000008000017945 */ /* 0x000fe20003800000 */
[----:B------:R-:W-:-:S03]  /*2cbf0*/  ISETP.GT.AND P3, PT, R0, 0x11, P1 ;  /* 0x000000110000780c */ /* 0x000fc60000f64270 */
[----:B------:R-:W-:-:S04]  /*2cc00*/  FMUL R13, R13, R16 ;  /* 0x000000100d0d7220 */ /* 0x000fc80000400000 */
[----:B------:R-:W-:-:S05]  /*2cc10*/  FFMA R13, R34, R2, R13 ;  /* 0x00000002220d7223 */ /* 0x000fca000000000d */
[----:B------:R-:W-:-:S05]  /*2cc20*/  F2FP.BF16.F32.PACK_AB R13, RZ, R13 ;  /* 0x0000000dff0d723e */ /* 0x000fca00000010ff */
[----:B------:R0:W-:Y:S01]  /*2cc30*/  @P2 STG.E.U16 desc[UR44][R10.64+0x20], R13 ;  /* 0x0000200d0a002986 */ /* 0x0001e2000c10152c */
[----:B------:R-:W-:Y:S05]  /*2cc40*/  @!P3 BRA `(.L_x_815) ;  /* 0x000000000004b947 */ /* 0x000fea0003800000 */
[----:B------:R0:W5:Y:S02]  /*2cc50*/  LDG.E.LTC128B.U16 R3, desc[UR44][R14.64+0x22] ;  /* 0x0000222c0e037981 */ /* 0x000164000c1e1520 */
.L_x_815:
[----:B------:R-:W-:Y:S05]  /*2cc60*/  BSYNC B1 ;  /* 0x0000000000017941 */ /* 0x000fea0003800000 */
.L_x_814:
[----:B0----5:R-:W-:Y:S01]  /*2cc70*/  IMAD.U32 R13, R3, 0x10000, RZ ;  /* 0x00010000030d7824 */ /* 0x021fe200078e00ff */
        /* <DEDUP_REMOVED lines=8> */
.L_x_817:
[----:B------:R-:W-:Y:S05]  /*2cd00*/  BSYNC B1 ;  /* 0x0000000000017941 */ /* 0x000fea0003800000 */
.L_x_816:
[----:B-----5:R-:W-:Y:S01]  /*2cd10*/  IMAD.U32 R13, R3, 0x10000, RZ ;  /* 0x00010000030d7824 */ /* 0x020fe200078e00ff */
[----:B0-----:R-:W-:Y:S01]  /*2cd20*/  @P2 MOV R12, R4 ;  /* 0x00000004000c2202 */ /* 0x001fe20000000f00 */
[----:B------:R-:W-:Y:S01]  /*2cd30*/  BSSY B1, `(.L_x_818) ;  /* 0x000000a000017945 */ /* 0x000fe20003800000 */
[----:B------:R-:W-:Y:S01]  /*2cd40*/  ISETP.GT.AND P3, PT, R0, 0x19, P0 ;  /* 0x000000190000780c */ /* 0x000fe20000764270 */
[----:B------:R-:W-:-:S04]  /*2cd50*/  FMUL R13, R13, R16 ;  /* 0x000000100d0d7220 */ /* 0x000fc80000400000 */
[----:B------:R-:W-:-:S05]  /*2cd60*/  FFMA R13, R36, R2, R13 ;  /* 0x00000002240d7223 */ /* 0x000fca000000000d */
[----:B------:R-:W-:-:S04]  /*2cd70*/  F2FP.BF16.F32.PACK_AB R13, RZ, R13 ;  /* 0x0000000dff0d723e */ /* 0x000fc800000010ff */
[----:B------:R-:W-:Y:S01]  /*2cd80*/  PRMT R18, R13, 0x7610, R18 ;  /* 0x000076100d127816 */ /* 0x000fe20000000012 */
[----:B------:R-:W-:-:S05]  /*2cd90*/  @P2 IMAD.MOV.U32 R13, RZ, RZ, R9 ;  /* 0x000000ffff0d2224 */ /* 0x000fca00078e0009 */
[----:B------:R0:W-:Y:S01]  /*2cda0*/  @P2 STG.E.U16 desc[UR44][R12.64+0x30], R18 ;  /* 0x000030120c002986 */ /* 0x0001e2000c10152c */
[----:B------:R-:W-:Y:S05]  /*2cdb0*/  @!P3 BRA `(.L_x_819) ;  /* 0x000000000004b947 */ /* 0x000fea0003800000 */
[----:B------:R0:W5:Y:S02]  /*2cdc0*/  LDG.E.LTC128B.U16 R3, desc[UR44][R6.64+0x32] ;  /* 0x0000322c06037981 */ /* 0x000164000c1e1520 */
.L_x_819:
[----:B------:R-:W-:Y:S05]  /*2cdd0*/  BSYNC B1 ;  /* 0x0000000000017941 */ /* 0x000fea0003800000 */
.L_x_818:
[----:B0----5:R-:W-:Y:S01]  /*2cde0*/  IMAD.U32 R13, R3, 0x10000, RZ ;  /* 0x00010000030d7824 */ /* 0x021fe200078e00ff */
[----:B------:R-:W-:Y:S01]  /*2cdf0*/  ISETP.GT.AND P2, PT, R0, 0x18, P1 ;  /* 0x000000180000780c */ /* 0x000fe20000f44270 */
[----:B------:R-:W-:Y:S02]  /*2ce00*/  BSSY B1, `(.L_x_820) ;  /* 0x000000a000017945 */ /* 0x000fe40003800000 */
[----:B------:R-:W-:Y:S01]  /*2ce10*/  FMUL R12, R13, R16 ;  /* 0x000000100d0c7220 */ /* 0x000fe20000400000 */
[----:B------:R-:W-:-:S03]  /*2ce20*/  @P3 IMAD.MOV.U32 R13, RZ, RZ, R9 ;  /* 0x000000ffff0d3224 */ /* 0x000fc600078e0009 */
[----:B------:R-:W-:-:S05]  /*2ce30*/  FFMA R12, R37, R2, R12 ;  /* 0x00000002250c7223 */ /* 0x000fca000000000c */
[----:B------:R-:W-:-:S04]  /*2ce40*/  F2FP.BF16.F32.PACK_AB R12, RZ, R12 ;  /* 0x0000000cff0c723e */ /* 0x000fc800000010ff */
[----:B------:R-:W-:Y:S02]  /*2ce50*/  PRMT R18, R12, 0x7610, R18 ;  /* 0x000076100c127816 */ /* 0x000fe40000000012 */
[----:B------:R-:W-:-:S05]  /*2ce60*/  @P3 MOV R12, R4 ;  /* 0x00000004000c3202 */ /* 0x000fca0000000f00 */
[----:B------:R0:W-:Y:S01]  /*2ce70*/  @P3 STG.E.U16 desc[UR44][R12.64+0x32], R18 ;  /* 0x000032120c003986 */ /* 0x0001e2000c10152c */
[----:B------:R-:W-:Y:S05]  /*2ce80*/  @!P2 BRA `(.L_x_821) ;  /* 0x000000000004a947 */ /* 0x000fea0003800000 */
[----:B------:R0:W5:Y:S02]  /*2ce90*/  LDG.E.LTC128B.U16 R3, desc[UR44][R14.64+0x30] ;  /* 0x0000302c0e037981 */ /* 0x000164000c1e1520 */
.L_x_821:
[----:B------:R-:W-:Y:S05]  /*2cea0*/  BSYNC B1 ;  /* 0x0000000000017941 */ /* 0x000fea0003800000 */
.L_x_820:
        /* <DEDUP_REMOVED lines=9> */
.L_x_823:
[----:B------:R-:W-:Y:S05]  /*2cf40*/  BSYNC B1 ;  /* 0x0000000000017941 */ /* 0x000fea0003800000 */
.L_x_822:
        /* <DEDUP_REMOVED lines=9> */
.L_x_825:
[----:B------:R-:W-:Y:S05]  /*2cfe0*/  BSYNC B1 ;  /* 0x0000000000017941 */ /* 0x000fea0003800000 */
.L_x_824:
[----:B-----5:R-:W-:Y:S01]  /*2cff0*/  IMAD.U32 R13, R3, 0x10000, RZ ;  /* 0x00010000030d7824 */ /* 0x020fe200078e00ff */
[----:B------:R-:W-:Y:S01]  /*2d000*/  ISETP.GT.AND P3, PT, R0, 0x21, P0 ;  /* 0x000000210000780c */ /* 0x000fe20000764270 */
[----:B0-----:R-:W-:Y:S01]  /*2d010*/  @P2 IMAD.MOV.U32 R12, RZ, RZ, R4 ;  /* 0x000000ffff0c2224 */ /* 0x001fe200078e0004 */
[----:B------:R-:W-:Y:S01]  /*2d020*/  BSSY B1, `(.L_x_826) ;  /* 0x0000009000017945 */ /* 0x000fe20003800000 */
[----:B------:R-:W-:-:S04]  /*2d030*/  FMUL R13, R13, R16 ;  /* 0x000000100d0d7220 */ /* 0x000fc80000400000 */
[----:B------:R-:W-:-:S05]  /*2d040*/  FFMA R13, R40, R2, R13 ;  /* 0x00000002280d7223 */ /* 0x000fca000000000d */
[----:B------:R-:W-:-:S04]  /*2d050*/  F2FP.BF16.F32.PACK_AB R13, RZ, R13 ;  /* 0x0000000dff0d723e */ /* 0x000fc800000010ff */
[----:B------:R-:W-:Y:S02]  /*2d060*/  PRMT R18, R13, 0x7610, R18 ;  /* 0x000076100d127816 */ /* 0x000fe40000000012 */
[----:B------:R-:W-:-:S05]  /*2d070*/  @P2 MOV R13, R9 ;  /* 0x00000009000d2202 */ /* 0x000fca0000000f00 */
[----:B------:R0:W-:Y:S01]  /*2d080*/  @P2 STG.E.U16 desc[UR44][R12.64+0x40], R18 ;  /* 0x000040120c002986 */ /* 0x0001e2000c10152c */
[----:B------:R-:W-:Y:S05]  /*2d090*/  @!P3 BRA `(.L_x_827) ;  /* 0x000000000004b947 */ /* 0x000fea0003800000 */
[----:B------:R0:W5:Y:S02]  /*2d0a0*/  LDG.E.LTC128B.U16 R3, desc[UR44][R6.64+0x42] ;  /* 0x0000422c06037981 */ /* 0x000164000c1e1520 */
.L_x_827:
[----:B------:R-:W-:Y:S05]  /*2d0b0*/  BSYNC B1 ;  /* 0x0000000000017941 */ /* 0x000fea0003800000 */
.L_x_826:
[----:B0----5:R-:W-:Y:S01]  /*2d0c0*/  IMAD.U32 R13, R3, 0x10000, RZ ;  /* 0x00010000030d7824 */ /* 0x021fe200078e00ff */
[----:B------:R-:W-:Y:S01]  /*2d0d0*/  ISETP.GT.AND P2, PT, R0, 0x20, P1 ;  /* 0x000000200000780c */ /* 0x000fe20000f44270 */
[----:B------:R-:W-:Y:S02]  /*2d0e0*/  BSSY B1, `(.L_x_828) ;  /* 0x000000a000017945 */ /* 0x000fe40003800000 */
[----:B------:R-:W-:Y:S01]  /*2d0f0*/  FMUL R12, R13, R16 ;  /* 0x000000100d0c7220 */ /* 0x000fe20000400000 */
[----:B------:R-:W-:-:S03]  /*2d100*/  @P3 MOV R13, R9 ;  /* 0x00000009000d3202 */ /* 0x000fc60000000f00 */
[----:B------:R-:W-:-:S05]  /*2d110*/  FFMA R12, R41, R2, R12 ;  /* 0x00000002290c7223 */ /* 0x000fca000000000c */
[----:B------:R-:W-:-:S04]  /*2d120*/  F2FP.BF16.F32.PACK_AB R12, RZ, R12 ;  /* 0x0000000cff0c723e */ /* 0x000fc800000010ff */
[----:B------:R-:W-:Y:S01]  /*2d130*/  PRMT R18, R12, 0x7610, R18 ;  /* 0x000076100c127816 */ /* 0x000fe20000000012 */
[----:B------:R-:W-:-:S05]  /*2d140*/  @P3 IMAD.MOV.U32 R12, RZ, RZ, R4 ;  /* 0x000000ffff0c3224 */ /* 0x000fca00078e0004 */
[----:B------:R0:W-:Y:S01]  /*2d150*/  @P3 STG.E.U16 desc[UR44][R12.64+0x42], R18 ;  /* 0x000042120c003986 */ /* 0x0001e2000c10152c */
[----:B------:R-:W-:Y:S05]  /*2d160*/  @!P2 BRA `(.L_x_829) ;  /* 0x000000000004a947 */ /* 0x000fea0003800000 */
[----:B------:R0:W5:Y:S02]  /*2d170*/  LDG.E.LTC128B.U16 R3, desc[UR44][R14.64+0x40] ;  /* 0x0000402c0e037981 */ /* 0x000164000c1e1520 */
.L_x_829:
[----:B------:R-:W-:Y:S05]  /*2d180*/  BSYNC B1 ;  /* 0x0000000000017941 */ /* 0x000fea0003800000 */
.L_x_828:
        /* <DEDUP_REMOVED lines=9> */
.L_x_831:
[----:B------:R-:W-:Y:S05]  /*2d220*/  BSYNC B1 ;  /* 0x0000000000017941 */ /* 0x000fea0003800000 */
.L_x_830:
        /* <DEDUP_REMOVED lines=9> */
.L_x_833:
[----:B------:R-:W-:Y:S05]  /*2d2c0*/  BSYNC B1 ;  /* 0x0000000000017941 */ /* 0x000fea0003800000 */
.L_x_832:
[----:B-----5:R-:W-:Y:S01]  /*2d2d0*/  SHF.L.U32 R13, R3, 0x10, RZ ;  /* 0x00000010030d7819 */ /* 0x020fe200000006ff */
[----:B0-----:R-:W-:Y:S01]  /*2d2e0*/  @P2 IMAD.MOV.U32 R12, RZ, RZ, R4 ;  /* 0x000000ffff0c2224 */ /* 0x001fe200078e0004 */
[----:B------:R-:W-:Y:S01]  /*2d2f0*/  ISETP.GT.AND P3, PT, R0, 0x29, P0 ;  /* 0x000000290000780c */ /* 0x000fe20000764270 */
[----:B------:R-:W-:Y:S02]  /*2d300*/  BSSY B1, `(.L_x_834) ;  /* 0x0000009000017945 */ /* 0x000fe40003800000 */
        /* <DEDUP_REMOVED lines=8> */
.L_x_835:
[----:B------:R-:W-:Y:S05]  /*2d390*/  BSYNC B1 ;  /* 0x0000000000017941 */ /* 0x000fea0003800000 */
.L_x_834:
        /* <DEDUP_REMOVED lines=12> */
.L_x_837:
[----:B------:R-:W-:Y:S05]  /*2d460*/  BSYNC B1 ;  /* 0x0000000000017941 */ /* 0x000fea0003800000 */
.L_x_836:
        /* <DEDUP_REMOVED lines=9> */
.L_x_839:
[----:B------:R-:W-:Y:S05]  /*2d500*/  BSYNC B1 ;  /* 0x0000000000017941 */ /* 0x000fea0003800000 */
.L_x_838:
        /* <DEDUP_REMOVED lines=9> */
.L_x_841:
[----:B------:R-:W-:Y:S05]  /*2d5a0*/  BSYNC B1 ;  /* 0x0000000000017941 */ /* 0x000fea0003800000 */
.L_x_840:
        /* <DEDUP_REMOVED lines=12> */
.L_x_843:
[----:B------:R-:W-:Y:S05]  /*2d670*/  BSYNC B1 ;  /* 0x0000000000017941 */ /* 0x000fea0003800000 */
.L_x_842:
        /* <DEDUP_REMOVED lines=12> */
.L_x_845:
[----:B------:R-:W-:Y:S05]  /*2d740*/  BSYNC B1 ;  /* 0x0000000000017941 */ /* 0x000fea0003800000 */
.L_x_844:
        /* <DEDUP_REMOVED lines=9> */
.L_x_847:
[----:B------:R-:W-:Y:S05]  /*2d7e0*/  BSYNC B1 ;  /* 0x0000000000017941 */ /* 0x000fea0003800000 */
.L_x_846:
        /* <DEDUP_REMOVED lines=9> */
.L_x_849:
[----:B------:R-:W-:Y:S05]  /*2d880*/  BSYNC B1 ;  /* 0x0000000000017941 */ /* 0x000fea0003800000 */
.L_x_848:
        /* <DEDUP_REMOVED lines=12> */
.L_x_851:
[----:B------:R-:W-:Y:S05]  /*2d950*/  BSYNC B1 ;  /* 0x0000000000017941 */ /* 0x000fea0003800000 */
.L_x_850:
        /* <DEDUP_REMOVED lines=12> */
.L_x_853:
[----:B------:R-:W-:Y:S05]  /*2da20*/  BSYNC B1 ;  /* 0x0000000000017941 */ /* 0x000fea0003800000 */
.L_x_852:
        /* <DEDUP_REMOVED lines=9> */
.L_x_855:
[----:B------:R-:W-:Y:S05]  /*2dac0*/  BSYNC B1 ;  /* 0x0000000000017941 */ /* 0x000fea0003800000 */
.L_x_854:
        /* <DEDUP_REMOVED lines=9> */
.L_x_857:
[----:B------:R-:W-:Y:S05]  /*2db60*/  BSYNC B1 ;  /* 0x0000000000017941 */ /* 0x000fea0003800000 */
.L_x_856:
        /* <DEDUP_REMOVED lines=12> */
.L_x_859:
[----:B------:R-:W-:Y:S05]  /*2dc30*/  BSYNC B1 ;  /* 0x0000000000017941 */ /* 0x000fea0003800000 */
.L_x_858:
        /* <DEDUP_REMOVED lines=12> */
.L_x_861:
[----:B------:R-:W-:Y:S05]  /*2dd00*/  BSYNC B1 ;  /* 0x0000000000017941 */ /* 0x000fea0003800000 */
.L_x_860:
        /* <DEDUP_REMOVED lines=9> */
.L_x_863:
[----:B------:R-:W-:Y:S05]  /*2dda0*/  BSYNC B1 ;  /* 0x0000000000017941 */ /* 0x000fea0003800000 */
.L_x_862:
        /* <DEDUP_REMOVED lines=9> */
.L_x_865:
[----:B------:R-:W-:Y:S05]  /*2de40*/  BSYNC B1 ;  /* 0x0000000000017941 */ /* 0x000fea0003800000 */
.L_x_864:
        /* <DEDUP_REMOVED lines=12> */
.L_x_867:
[----:B------:R-:W-:Y:S05]  /*2df10*/  BSYNC B1 ;  /* 0x0000000000017941 */ /* 0x000fea0003800000 */
.L_x_866:
        /* <DEDUP_REMOVED lines=12> */
.L_x_869:
[----:B------:R-:W-:Y:S05]  /*2dfe0*/  BSYNC B1 ;  /* 0x0000000000017941 */ /* 0x000fea0003800000 */
.L_x_868:
        /* <DEDUP_REMOVED lines=9> */
.L_x_871:
[----:B------:R-:W-:Y:S05]  /*2e080*/  BSYNC B1 ;  /* 0x0000000000017941 */ /* 0x000fea0003800000 */
.L_x_870:
        /* <DEDUP_REMOVED lines=9> */
.L_x_873:
[----:B------:R-:W-:Y:S05]  /*2e120*/  BSYNC B1 ;  /* 0x0000000000017941 */ /* 0x000fea0003800000 */
.L_x_872:
        /* <DEDUP_REMOVED lines=12> */
.L_x_875:
[----:B------:R-:W-:Y:S05]  /*2e1f0*/  BSYNC B1 ;  /* 0x0000000000017941 */ /* 0x000fea0003800000 */
.L_x_874:
        /* <DEDUP_REMOVED lines=12> */
.L_x_877:
[----:B------:R-:W-:Y:S05]  /*2e2c0*/  BSYNC B1 ;  /* 0x0000000000017941 */ /* 0x000fea0003800000 */
.L_x_876:
        /* <DEDUP_REMOVED lines=9> */
.L_x_879:
[----:B------:R-:W-:Y:S05]  /*2e360*/  BSYNC B1 ;  /* 0x0000000000017941 */ /* 0x000fea0003800000 */
.L_x_878:
        /* <DEDUP_REMOVED lines=9> */
.L_x_881:
[----:B------:R-:W-:Y:S05]  /*2e400*/  BSYNC B1 ;  /* 0x0000000000017941 */ /* 0x000fea0003800000 */
.L_x_880:
        /* <DEDUP_REMOVED lines=12> */
.L_x_883:
[----:B------:R-:W-:Y:S05]  /*2e4d0*/  BSYNC B1 ;  /* 0x0000000000017941 */ /* 0x000fea0003800000 */
.L_x_882:
        /* <DEDUP_REMOVED lines=12> */
.L_x_885:
[----:B------:R-:W-:Y:S05]  /*2e5a0*/  BSYNC B1 ;  /* 0x0000000000017941 */ /* 0x000fea0003800000 */
.L_x_884:
        /* <DEDUP_REMOVED lines=9> */
.L_x_887:
[----:B------:R-:W-:Y:S05]  /*2e640*/  BSYNC B1 ;  /* 0x0000000000017941 */ /* 0x000fea0003800000 */
.L_x_886:
        /* <DEDUP_REMOVED lines=9> */
.L_x_889:
[----:B------:R-:W-:Y:S05]  /*2e6e0*/  BSYNC B1 ;  /* 0x0000000000017941 */ /* 0x000fea0003800000 */
.L_x_888:
        /* <DEDUP_REMOVED lines=12> */
.L_x_891:
[----:B------:R-:W-:Y:S05]  /*2e7b0*/  BSYNC B1 ;  /* 0x0000000000017941 */ /* 0x000fea0003800000 */
.L_x_890:
        /* <DEDUP_REMOVED lines=12> */
.L_x_893:
[----:B------:R-:W-:Y:S05]  /*2e880*/  BSYNC B1 ;  /* 0x0000000000017941 */ /* 0x000fea0003800000 */
.L_x_892:
        /* <DEDUP_REMOVED lines=9> */
.L_x_895:
[----:B------:R-:W-:Y:S05]  /*2e920*/  BSYNC B1 ;  /* 0x0000000000017941 */ /* 0x000fea0003800000 */
.L_x_894:
        /* <DEDUP_REMOVED lines=9> */
.L_x_897:
[----:B------:R-:W-:Y:S05]  /*2e9c0*/  BSYNC B1 ;  /* 0x0000000000017941 */ /* 0x000fea0003800000 */
.L_x_896:
        /* <DEDUP_REMOVED lines=12> */
.L_x_899:
[----:B------:R-:W-:Y:S05]  /*2ea90*/  BSYNC B1 ;  /* 0x0000000000017941 */ /* 0x000fea0003800000 */
.L_x_898:
        /* <DEDUP_REMOVED lines=12> */
.L_x_901:
[----:B------:R-:W-:Y:S05]  /*2eb60*/  BSYNC B1 ;  /* 0x0000000000017941 */ /* 0x000fea0003800000 */
.L_x_900:
        /* <DEDUP_REMOVED lines=9> */
.L_x_903:
[----:B------:R-:W-:Y:S05]  /*2ec00*/  BSYNC B1 ;  /* 0x0000000000017941 */ /* 0x000fea0003800000 */
.L_x_902:
        /* <DEDUP_REMOVED lines=9> */
.L_x_905:
[----:B------:R-:W-:Y:S05]  /*2eca0*/  BSYNC B1 ;  /* 0x0000000000017941 */ /* 0x000fea0003800000 */
.L_x_904:
        /* <DEDUP_REMOVED lines=12> */
.L_x_907:
[----:B------:R-:W-:Y:S05]  /*2ed70*/  BSYNC B1 ;  /* 0x0000000000017941 */ /* 0x000fea0003800000 */
.L_x_906:
        /* <DEDUP_REMOVED lines=12> */
.L_x_909:
[----:B------:R-:W-:Y:S05]  /*2ee40*/  BSYNC B1 ;  /* 0x0000000000017941 */ /* 0x000fea0003800000 */
.L_x_908:
        /* <DEDUP_REMOVED lines=9> */
.L_x_911:
[----:B------:R-:W-:Y:S05]  /*2eee0*/  BSYNC B1 ;  /* 0x0000000000017941 */ /* 0x000fea0003800000 */
.L_x_910:
        /* <DEDUP_REMOVED lines=9> */
.L_x_913:
[----:B------:R-:W-:Y:S05]  /*2ef80*/  BSYNC B1 ;  /* 0x0000000000017941 */ /* 0x000fea0003800000 */
.L_x_912:
        /* <DEDUP_REMOVED lines=12> */
.L_x_915:
[----:B------:R-:W-:Y:S05]  /*2f050*/  BSYNC B1 ;  /* 0x0000000000017941 */ /* 0x000fea0003800000 */
.L_x_914:
        /* <DEDUP_REMOVED lines=12> */
.L_x_917:
[----:B------:R-:W-:Y:S05]  /*2f120*/  BSYNC B1 ;  /* 0x0000000000017941 */ /* 0x000fea0003800000 */
.L_x_916:
        /* <DEDUP_REMOVED lines=9> */
.L_x_919:
[----:B------:R-:W-:Y:S05]  /*2f1c0*/  BSYNC B1 ;  /* 0x0000000000017941 */ /* 0x000fea0003800000 */
.L_x_918:
        /* <DEDUP_REMOVED lines=9> */
.L_x_921:
[----:B------:R-:W-:Y:S05]  /*2f260*/  BSYNC B1 ;  /* 0x0000000000017941 */ /* 0x000fea0003800000 */
.L_x_920:
        /* <DEDUP_REMOVED lines=12> */
.L_x_923:
[----:B------:R-:W-:Y:S05]  /*2f330*/  BSYNC B1 ;  /* 0x0000000000017941 */ /* 0x000fea0003800000 */
.L_x_922:
        /* <DEDUP_REMOVED lines=12> */
.L_x_925:
[----:B------:R-:W-:Y:S05]  /*2f400*/  BSYNC B1 ;  /* 0x0000000000017941 */ /* 0x000fea0003800000 */
.L_x_924:
        /* <DEDUP_REMOVED lines=9> */
.L_x_927:
[----:B------:R-:W-:Y:S05]  /*2f4a0*/  BSYNC B1 ;  /* 0x0000000000017941 */ /* 0x000fea0003800000 */
.L_x_926:
        /* <DEDUP_REMOVED lines=9> */
.L_x_929:
[----:B------:R-:W-:Y:S05]  /*2f540*/  BSYNC B1 ;  /* 0x0000000000017941 */ /* 0x000fea0003800000 */
.L_x_928:
        /* <DEDUP_REMOVED lines=12> */
.L_x_931:
[----:B------:R-:W-:Y:S05]  /*2f610*/  BSYNC B1 ;  /* 0x0000000000017941 */ /* 0x000fea0003800000 */
.L_x_930:
        /* <DEDUP_REMOVED lines=12> */
.L_x_933:
[----:B------:R-:W-:Y:S05]  /*2f6e0*/  BSYNC B1 ;  /* 0x0000000000017941 */ /* 0x000fea0003800000 */
.L_x_932:
        /* <DEDUP_REMOVED lines=9> */
.L_x_935:
[----:B------:R-:W-:Y:S05]  /*2f780*/  BSYNC B1 ;  /* 0x0000000000017941 */ /* 0x000fea0003800000 */
.L_x_934:
        /* <DEDUP_REMOVED lines=9> */
.L_x_937:
[----:B------:R-:W-:Y:S05]  /*2f820*/  BSYNC B1 ;  /* 0x0000000000017941 */ /* 0x000fea0003800000 */
.L_x_936:
        /* <DEDUP_REMOVED lines=12> */
.L_x_939:
[----:B------:R-:W-:Y:S05]  /*2f8f0*/  BSYNC B1 ;  /* 0x0000000000017941 */ /* 0x000fea0003800000 */
.L_x_938:
        /* <DEDUP_REMOVED lines=12> */
.L_x_941:
[----:B------:R-:W-:Y:S05]  /*2f9c0*/  BSYNC B1 ;  /* 0x0000000000017941 */ /* 0x000fea0003800000 */
.L_x_940:
        /* <DEDUP_REMOVED lines=9> */
.L_x_943:
[----:B------:R-:W-:Y:S05]  /*2fa60*/  BSYNC B1 ;  /* 0x0000000000017941 */ /* 0x000fea0003800000 */
.L_x_942:
        /* <DEDUP_REMOVED lines=9> */
.L_x_945:
[----:B------:R-:W-:Y:S05]  /*2fb00*/  BSYNC B1 ;  /* 0x0000000000017941 */ /* 0x000fea0003800000 */
.L_x_944:
        /* <DEDUP_REMOVED lines=12> */
.L_x_947:
[----:B------:R-:W-:Y:S05]  /*2fbd0*/  BSYNC B1 ;  /* 0x0000000000017941 */ /* 0x000fea0003800000 */
.L_x_946:
        /* <DEDUP_REMOVED lines=12> */
.L_x_949:
[----:B------:R-:W-:Y:S05]  /*2fca0*/  BSYNC B1 ;  /* 0x0000000000017941 */ /* 0x000fea0003800000 */
.L_x_948:
        /* <DEDUP_REMOVED lines=9> */
.L_x_951:
[----:B------:R-:W-:Y:S05]  /*2fd40*/  BSYNC B1 ;  /* 0x0000000000017941 */ /* 0x000fea0003800000 */
.L_x_950:
        /* <DEDUP_REMOVED lines=9> */
.L_x_953:
[----:B------:R-:W-:Y:S05]  /*2fde0*/  BSYNC B1 ;  /* 0x0000000000017941 */ /* 0x000fea0003800000 */
.L_x_952:
        /* <DEDUP_REMOVED lines=12> */
.L_x_955:
[----:B------:R-:W-:Y:S05]  /*2feb0*/  BSYNC B1 ;  /* 0x0000000000017941 */ /* 0x000fea0003800000 */
.L_x_954:
        /* <DEDUP_REMOVED lines=12> */
.L_x_957:
[----:B------:R-:W-:Y:S05]  /*2ff80*/  BSYNC B1 ;  /* 0x0000000000017941 */ /* 0x000fea0003800000 */
.L_x_956:
        /* <DEDUP_REMOVED lines=9> */
.L_x_959:
[----:B------:R-:W-:Y:S05]  /*30020*/  BSYNC B1 ;  /* 0x0000000000017941 */ /* 0x000fea0003800000 */
.L_x_958:
        /* <DEDUP_REMOVED lines=9> */
.L_x_961:
[----:B------:R-:W-:Y:S05]  /*300c0*/  BSYNC B1 ;  /* 0x0000000000017941 */ /* 0x000fea0003800000 */
.L_x_960:
        /* <DEDUP_REMOVED lines=12> */
.L_x_963:
[----:B------:R-:W-:Y:S05]  /*30190*/  BSYNC B1 ;  /* 0x0000000000017941 */ /* 0x000fea0003800000 */
.L_x_962:
        /* <DEDUP_REMOVED lines=12> */
.L_x_965:
[----:B------:R-:W-:Y:S05]  /*30260*/  BSYNC B1 ;  /* 0x0000000000017941 */ /* 0x000fea0003800000 */
.L_x_964:
        /* <DEDUP_REMOVED lines=9> */
.L_x_967:
[----:B------:R-:W-:Y:S05]  /*30300*/  BSYNC B1 ;  /* 0x0000000000017941 */ /* 0x000fea0003800000 */
.L_x_966:
        /* <DEDUP_REMOVED lines=9> */
.L_x_969:
[----:B------:R-:W-:Y:S05]  /*303a0*/  BSYNC B1 ;  /* 0x0000000000017941 */ /* 0x000fea0003800000 */
.L_x_968:
        /* <DEDUP_REMOVED lines=12> */
.L_x_971:
[----:B------:R-:W-:Y:S05]  /*30470*/  BSYNC B1 ;  /* 0x0000000000017941 */ /* 0x000fea0003800000 */
.L_x_970:
        /* <DEDUP_REMOVED lines=12> */
.L_x_973:
[----:B------:R-:W-:Y:S05]  /*30540*/  BSYNC B1 ;  /* 0x0000000000017941 */ /* 0x000fea0003800000 */
.L_x_972:
        /* <DEDUP_REMOVED lines=9> */
.L_x_975:
[----:B------:R-:W-:Y:S05]  /*305e0*/  BSYNC B1 ;  /* 0x0000000000017941 */ /* 0x000fea0003800000 */
.L_x_974:
        /* <DEDUP_REMOVED lines=9> */
.L_x_977:
[----:B------:R-:W-:Y:S05]  /*30680*/  BSYNC B1 ;  /* 0x0000000000017941 */ /* 0x000fea0003800000 */
.L_x_976:
        /* <DEDUP_REMOVED lines=12> */
.L_x_979:
[----:B------:R-:W-:Y:S05]  /*30750*/  BSYNC B1 ;  /* 0x0000000000017941 */ /* 0x000fea0003800000 */
.L_x_978:
        /* <DEDUP_REMOVED lines=12> */
.L_x_981:
[----:B------:R-:W-:Y:S05]  /*30820*/  BSYNC B1 ;  /* 0x0000000000017941 */ /* 0x000fea0003800000 */
.L_x_980:
        /* <DEDUP_REMOVED lines=9> */
.L_x_983:
[----:B------:R-:W-:Y:S05]  /*308c0*/  BSYNC B1 ;  /* 0x0000000000017941 */ /* 0x000fea0003800000 */
.L_x_982:
        /* <DEDUP_REMOVED lines=9> */
.L_x_985:
[----:B------:R-:W-:Y:S05]  /*30960*/  BSYNC B1 ;  /* 0x0000000000017941 */ /* 0x000fea0003800000 */
.L_x_984:
        /* <DEDUP_REMOVED lines=12> */
.L_x_987:
[----:B------:R-:W-:Y:S05]  /*30a30*/  BSYNC B1 ;  /* 0x0000000000017941 */ /* 0x000fea0003800000 */
.L_x_986:
        /* <DEDUP_REMOVED lines=12> */
.L_x_989:
[----:B------:R-:W-:Y:S05]  /*30b00*/  BSYNC B1 ;  /* 0x0000000000017941 */ /* 0x000fea0003800000 */
.L_x_988:
        /* <DEDUP_REMOVED lines=9> */
.L_x_991:
[----:B------:R-:W-:Y:S05]  /*30ba0*/  BSYNC B1 ;  /* 0x0000000000017941 */ /* 0x000fea0003800000 */
.L_x_990:
        /* <DEDUP_REMOVED lines=9> */
.L_x_993:
[----:B------:R-:W-:Y:S05]  /*30c40*/  BSYNC B1 ;  /* 0x0000000000017941 */ /* 0x000fea0003800000 */
.L_x_992:
        /* <DEDUP_REMOVED lines=12> */
.L_x_995:
[----:B------:R-:W-:Y:S05]  /*30d10*/  BSYNC B1 ;  /* 0x0000000000017941 */ /* 0x000fea0003800000 */
.L_x_994:
        /* <DEDUP_REMOVED lines=12> */
.L_x_997:
[----:B------:R-:W-:Y:S05]  /*30de0*/  BSYNC B1 ;  /* 0x0000000000017941 */ /* 0x000fea0003800000 */
.L_x_996:
        /* <DEDUP_REMOVED lines=9> */
.L_x_999:
[----:B------:R-:W-:Y:S05]  /*30e80*/  BSYNC B1 ;  /* 0x0000000000017941 */ /* 0x000fea0003800000 */
.L_x_998:
        /* <DEDUP_REMOVED lines=9> */
.L_x_1001:
[----:B------:R-:W-:Y:S05]  /*30f20*/  BSYNC B1 ;  /* 0x0000000000017941 */ /* 0x000fea0003800000 */
.L_x_1000:
        /* <DEDUP_REMOVED lines=12> */
.L_x_1003:
[----:B------:R-:W-:Y:S05]  /*30ff0*/  BSYNC B1 ;  /* 0x0000000000017941 */ /* 0x000fea0003800000 */
.L_x_1002:
        /* <DEDUP_REMOVED lines=12> */
.L_x_1005:
[----:B------:R-:W-:Y:S05]  /*310c0*/  BSYNC B1 ;  /* 0x0000000000017941 */ /* 0x000fea0003800000 */
.L_x_1004:
        /* <DEDUP_REMOVED lines=9> */
.L_x_1007:
[----:B------:R-:W-:Y:S05]  /*31160*/  BSYNC B1 ;  /* 0x0000000000017941 */ /* 0x000fea0003800000 */
.L_x_1006:
        /* <DEDUP_REMOVED lines=9> */
.L_x_1009:
[----:B------:R-:W-:Y:S05]  /*31200*/  BSYNC B1 ;  /* 0x0000000000017941 */ /* 0x000fea0003800000 */
.L_x_1008:
        /* <DEDUP_REMOVED lines=12> */
.L_x_1011:
[----:B------:R-:W-:Y:S05]  /*312d0*/  BSYNC B1 ;  /* 0x0000000000017941 */ /* 0x000fea0003800000 */
.L_x_1010:
        /* <DEDUP_REMOVED lines=12> */
.L_x_1013:
[----:B------:R-:W-:Y:S05]  /*313a0*/  BSYNC B1 ;  /* 0x0000000000017941 */ /* 0x000fea0003800000 */
.L_x_1012:
        /* <DEDUP_REMOVED lines=9> */
.L_x_1015:
[----:B------:R-:W-:Y:S05]  /*31440*/  BSYNC B1 ;  /* 0x0000000000017941 */ /* 0x000fea0003800000 */
.L_x_1014:
        /* <DEDUP_REMOVED lines=9> */
.L_x_1017:
[----:B------:R-:W-:Y:S05]  /*314e0*/  BSYNC B1 ;  /* 0x0000000000017941 */ /* 0x000fea0003800000 */
.L_x_1016:
        /* <DEDUP_REMOVED lines=12> */
.L_x_1019:
[----:B------:R-:W-:Y:S05]  /*315b0*/  BSYNC B1 ;  /* 0x0000000000017941 */ /* 0x000fea0003800000 */
.L_x_1018:
        /* <DEDUP_REMOVED lines=12> */
.L_x_1021:
[----:B------:R-:W-:Y:S05]  /*31680*/  BSYNC B1 ;  /* 0x0000000000017941 */ /* 0x000fea0003800000 */
.L_x_1020:
        /* <DEDUP_REMOVED lines=9> */
.L_x_1023:
[----:B------:R-:W-:Y:S05]  /*31720*/  BSYNC B1 ;  /* 0x0000000000017941 */ /* 0x000fea0003800000 */
.L_x_1022:
        /* <DEDUP_REMOVED lines=9> */
.L_x_1025:
[----:B------:R-:W-:Y:S05]  /*317c0*/  BSYNC B1 ;  /* 0x0000000000017941 */ /* 0x000fea0003800000 */
.L_x_1024:
        /* <DEDUP_REMOVED lines=12> */
.L_x_1027:
[----:B------:R-:W-:Y:S05]  /*31890*/  BSYNC B1 ;  /* 0x0000000000017941 */ /* 0x000fea0003800000 */
.L_x_1026:
        /* <DEDUP_REMOVED lines=12> */
.L_x_1029:
[----:B------:R-:W-:Y:S05]  /*31960*/  BSYNC B1 ;  /* 0x0000000000017941 */ /* 0x000fea0003800000 */
.L_x_1028:
        /* <DEDUP_REMOVED lines=9> */
.L_x_1031:
[----:B------:R-:W-:Y:S05]  /*31a00*/  BSYNC B1 ;  /* 0x0000000000017941 */ /* 0x000fea0003800000 */
.L_x_1030:
        /* <DEDUP_REMOVED lines=9> */
.L_x_1033:
[----:B------:R-:W-:Y:S05]  /*31aa0*/  BSYNC B1 ;  /* 0x0000000000017941 */ /* 0x000fea0003800000 */
.L_x_1032:
        /* <DEDUP_REMOVED lines=12> */
.L_x_1035:
[----:B------:R-:W-:Y:S05]  /*31b70*/  BSYNC B1 ;  /* 0x0000000000017941 */ /* 0x000fea0003800000 */
.L_x_1034:
        /* <DEDUP_REMOVED lines=12> */
.L_x_1037:
[----:B------:R-:W-:Y:S05]  /*31c40*/  BSYNC B1 ;  /* 0x0000000000017941 */ /* 0x000fea0003800000 */
.L_x_1036:
        /* <DEDUP_REMOVED lines=9> */
.L_x_1039:
[----:B------:R-:W-:Y:S05]  /*31ce0*/  BSYNC B1 ;  /* 0x0000000000017941 */ /* 0x000fea0003800000 */
.L_x_1038:
        /* <DEDUP_REMOVED lines=9> */
.L_x_1041:
[----:B------:R-:W-:Y:S05]  /*31d80*/  BSYNC B1 ;  /* 0x0000000000017941 */ /* 0x000fea0003800000 */
.L_x_1040:
        /* <DEDUP_REMOVED lines=12> */
.L_x_1043:
[----:B------:R-:W-:Y:S05]  /*31e50*/  BSYNC B1 ;  /* 0x0000000000017941 */ /* 0x000fea0003800000 */
.L_x_1042:
[----:B-----5:R-:W-:Y:S01]  /*31e60*/  IMAD.U32 R5, R3, 0x10000, RZ ;  /* 0x0001000003057824 */ /* 0x020fe200078e00ff */
[----:B------:R-:W-:Y:S01]  /*31e70*/  ISETP.GT.AND P2, PT, R0, 0xf8, P1 ;  /* 0x000000f80000780c */ /* 0x000fe20000f44270 */
[----:B------:R-:W-:Y:S02]  /*31e80*/  BSSY B1, `(.L_x_1044) ;  /* 0x0000008000017945 */ /* 0x000fe40003800000 */
[----:B012-4-:R-:W-:Y:S01]  /*31e90*/  FMUL R6, R5, R16 ;  /* 0x0000001005067220 */ /* 0x017fe20000400000 */
[----:B------:R-:W-:-:S03]  /*31ea0*/  @P0 IMAD.MOV.U32 R5, RZ, RZ, R9 ;  /* 0x000000ffff050224 */ /* 0x000fc600078e0009 */
[----:B------:R-:W-:-:S05]  /*31eb0*/  FFMA R6, R149, R2, R6 ;  /* 0x0000000295067223 */ /* 0x000fca0000000006 */
[----:B------:R-:W-:-:S05]  /*31ec0*/  F2FP.BF16.F32.PACK_AB R6, RZ, R6 ;  /* 0x00000006ff06723e */ /* 0x000fca00000010ff */
[----:B------:R0:W-:Y:S01]  /*31ed0*/  @P0 STG.E.U16 desc[UR44][R4.64+0x1f2], R6 ;  /* 0x0001f20604000986 */ /* 0x0001e2000c10152c */
[----:B------:R-:W-:Y:S05]  /*31ee0*/  @!P2 BRA `(.L_x_1045) ;  /* 0x000000000004a947 */ /* 0x000fea0003800000 */
[----:B------:R1:W5:Y:S02]  /*31ef0*/  LDG.E.LTC128B.U16 R3, desc[UR44][R14.64+0x1f0] ;  /* 0x0001f02c0e037981 */ /* 0x000364000c1e1520 */
.L_x_1045:
[----:B------:R-:W-:Y:S05]  /*31f00*/  BSYNC B1 ;  /* 0x0000000000017941 */ /* 0x000fea0003800000 */
.L_x_1044:
[----:B0----5:R-:W-:Y:S01]  /*31f10*/  SHF.L.U32 R5, R3, 0x10, RZ ;  /* 0x0000001003057819 */ /* 0x021fe200000006ff */
[----:B------:R-:W-:Y:S01]  /*31f20*/  @P2 IMAD.MOV.U32 R4, RZ, RZ, R10 ;  /* 0x000000ffff042224 */ /* 0x000fe200078e000a */
        /* <DEDUP_REMOVED lines=10> */
.L_x_1047:
[----:B------:R-:W-:Y:S05]  /*31fd0*/  BSYNC B1 ;  /* 0x0000000000017941 */ /* 0x000fea0003800000 */
.L_x_1046:
[----:B------:R-:W-:Y:S05]  /*31fe0*/  @!P1 BRA `(.L_x_1048) ;  /* 0x000000b000109947 */ /* 0x000fea0003800000 */
[----:B-----5:R-:W-:-:S05]  /*31ff0*/  SHF.L.U32 R3, R3, 0x10, RZ ;  /* 0x0000001003037819 */ /* 0x020fca00000006ff */
[----:B------:R-:W-:-:S04]  /*32000*/  FMUL R0, R3, R16 ;  /* 0x0000001003007220 */ /* 0x000fc80000400000 */
[----:B------:R-:W-:-:S05]  /*32010*/  FFMA R0, R151, R2, R0 ;  /* 0x0000000297007223 */ /* 0x000fca0000000000 */
[----:B------:R-:W-:-:S05]  /*32020*/  F2FP.BF16.F32.PACK_AB R0, RZ, R0 ;  /* 0x00000000ff00723e */ /* 0x000fca00000010ff */
[----:B------:R4:W-:Y:S01]  /*32030*/  STG.E.U16 desc[UR44][R10.64+0x1f2], R0 ;  /* 0x0001f2000a007986 */ /* 0x0009e2000c10152c */
[----:B------:R-:W-:Y:S05]  /*32040*/  BRA `(.L_x_1048) ;  /* 0x000000ac00f87947 */ /* 0x000fea0003800000 */
.L_x_33:
[----:B------:R-:W2:Y:S01]  /*32050*/  LDL.LU R6, [R1+0x408] ;  /* 0x0004080001067983 */ /* 0x000ea20000300800 */
[----:B------:R-:W-:-:S03]  /*32060*/  ULDC.64 UR4, c[0x0][0x5c0] ;  /* 0x0001700000047ab9 */ /* 0x000fc60000000a00 */
[----:B------:R-:W3:Y:S04]  /*32070*/  LDL.LU R10, [R1+0x418] ;  /* 0x00041800010a7983 */ /* 0x000ee80000300800 */
[----:B------:R-:W4:Y:S04]  /*32080*/  LDL.LU R235, [R1+0x494] ;  /* 0x0004940001eb7983 */ /* 0x000f280000300800 */
        /* <DEDUP_REMOVED lines=90> */
[----:B------:R0:W-:Y:S04]  /*32630*/  STL [R1+0x674], R127 ;  /* 0x0006747f01007387 */ /* 0x0001e80000100800 */
[----:B0-----:R-:W4:Y:S04]  /*32640*/  LDL.LU R127, [R1+0x490] ;  /* 0x00049000017f7983 */ /* 0x001f280000300800 */
[----:B------:R-:W-:Y:S04]  /*32650*/  STL [R1+0x670], R128 ;  /* 0x0006708001007387 */ /* 0x000fe80000100800 */
[----:B------:R0:W-:Y:S04]  /*32660*/  STL [R1+0x66c], R129 ;  /* 0x00066c8101007387 */ /* 0x0001e80000100800 */
[----:B0-----:R-:W4:Y:S04]  /*32670*/  LDL.LU R129, [R1+0x48c] ;  /* 0x00048c0001817983 */ /* 0x001f280000300800 */
        /* <DEDUP_REMOVED lines=36> */
[----:B------:R0:W-:Y:S01]  /*328c0*/  STL [R1+0x620], R148 ;  /* 0x0006209401007387 */ /* 0x0001e20000100800 */
[----:B------:R-:W-:-:S03]  /*328d0*/  LEA R8, P1, R4, UR4, 0x1 ;  /* 0x0000000404087c11 */ /* 0x000fc6000f8208ff */
[----:B0-----:R-:W4:Y:S04]  /*328e0*/  LDL.LU R148, [R1+0x440] ;  /* 0x0004400001947983 */ /* 0x001f280000300800 */
[----:B------:R0:W-:Y:S04]  /*328f0*/  STL [R1+0x61c], R149 ;  /* 0x00061c9501007387 */ /* 0x0001e80000100800 */
[----:B0-----:R-:W4:Y:S04]  /*32900*/  LDL.LU R149, [R1+0x43c] ;  /* 0x00043c0001957983 */ /* 0x001f280000300800 */
[----:B------:R0:W-:Y:S01]  /*32910*/  STL [R1+0x618], R150 ;  /* 0x0006189601007387 */ /* 0x0001e20000100800 */
[----:B------:R-:W-:-:S03]  /*32920*/  LEA.HI.X R9, R4, UR5, R13, 0x1, P1 ;  /* 0x0000000504097c11 */ /* 0x000fc600088f0c0d */
        /* <DEDUP_REMOVED lines=9> */
[----:B------:R-:W3:Y:S04]  /*329c0*/  LDL.LU R4, [R1+0x404] ;  /* 0x0004040001047983 */ /* 0x000ee80000300800 */
[----:B------:R-:W4:Y:S01]  /*329d0*/  LDL.LU R5, [R1+0x400] ;  /* 0x0004000001057983 */ /* 0x000f220000300800 */
[----:B--2---:R-:W-:-:S03]  /*329e0*/  FMUL R6, R6, R2 ;  /* 0x0000000206067220 */ /* 0x004fc60000400000 */
[----:B------:R-:W2:Y:S01]  /*329f0*/  LDL.LU R13, [R1+0x424] ;  /* 0x00042400010d7983 */ /* 0x000ea20000300800 */
[----:B------:R-:W-:Y:S01]  /*32a00*/  ISETP.GT.AND P1, PT, R0, 0x1, P0 ;  /* 0x000000010000780c */ /* 0x000fe20000724270 */
[----:B------:R-:W-:Y:S01]  /*32a10*/  USHF.L.U32 UR5, UR8, 0x4, URZ ;  /* 0x0000000408057899 */ /* 0x000fe2000800063f */
[----:B------:R-:W-:Y:S01]  /*32a20*/  F2FP.BF16.F32.PACK_AB R6, RZ, R6 ;  /* 0x00000006ff06723e */ /* 0x000fe200000010ff */
[----:B------:R-:W-:-:S03]  /*32a30*/  USHF.L.U64.HI UR4, UR8, 0x4, UR9 ;  /* 0x0000000408047899 */ /* 0x000fc60008010209 */
[----:B------:R-:W-:Y:S01]  /*32a40*/  PRMT R7, R6, 0x7610, R7 ;  /* 0x0000761006077816 */ /* 0x000fe20000000007 */
[-C--:B---3--:R-:W-:Y:S01]  /*32a50*/  FMUL R4, R4, R2.reuse ;  /* 0x0000000204047220 */ /* 0x088fe20000400000 */
[----:B----4-:R-:W-:-:S04]  /*32a60*/  FMUL R5, R5, R2 ;  /* 0x0000000205057220 */ /* 0x010fc80000400000 */
[----:B------:R-:W-:Y:S02]  /*32a70*/  F2FP.BF16.F32.PACK_AB R4, RZ, R4 ;  /* 0x00000004ff04723e */ /* 0x000fe400000010ff */
[----:B------:R-:W-:-:S03]  /*32a80*/  F2FP.BF16.F32.PACK_AB R5, RZ, R5 ;  /* 0x00000005ff05723e */ /* 0x000fc600000010ff */
[----:B------:R0:W-:Y:S01]  /*32a90*/  @P1 STG.E.U16 desc[UR44][R8.64+0x2], R4 ;  /* 0x0000020408001986 */ /* 0x0001e2000c10152c */
[----:B------:R-:W-:Y:S02]  /*32aa0*/  ISETP.GT.AND P1, PT, R3, 0x8, PT ;  /* 0x000000080300780c */ /* 0x000fe40003f24270 */
[----:B------:R-:W-:Y:S02]  /*32ab0*/  PRMT R6, R5, 0x7610, R6 ;  /* 0x0000761005067816 */ /* 0x000fe40000000006 */
[----:B------:R-:W-:-:S03]  /*32ac0*/  ISETP.GT.AND P3, PT, R0, RZ, P1 ;  /* 0x000000ff0000720c */ /* 0x000fc60000f64270 */
[----:B------:R1:W-:Y:S01]  /*32ad0*/  @P2 STG.E.U16 desc[UR44][R8.64], R6 ;  /* 0x0000000608002986 */ /* 0x0003e2000c10152c */
[----:B0-----:R-:W-:-:S03]  /*32ae0*/  IADD3 R4, P4, R8, UR5, RZ ;  /* 0x0000000508047c10 */ /* 0x001fc6000ff9e0ff */
[----:B-1----:R-:W3:Y:S01]  /*32af0*/  LDL.LU R6, [R1+0x40c] ;  /* 0x00040c0001067983 */ /* 0x002ee20000300800 */
[----:B------:R-:W-:Y:S02]  /*32b00*/  ISETP.GT.AND P2, PT, R0, 0x1, P1 ;  /* 0x000000010000780c */ /* 0x000fe40000f44270 */
[----:B------:R-:W-:-:S05]  /*32b10*/  IADD3.X R5, R9, UR4, RZ, P4, !PT ;  /* 0x0000000409057c10 */ /* 0x000fca000a7fe4ff */
[----:B------:R0:W-:Y:S04]  /*32b20*/  @P3 STG.E.U16 desc[UR44][R4.64], R7 ;  /* 0x0000000704003986 */ /* 0x0001e8000c10152c */
[----:B0-----:R-:W4:Y:S01]  /*32b30*/  LDL.LU R7, [R1+0x414] ;  /* 0x0004140001077983 */ /* 0x001f220000300800 */
[----:B---3--:R-:W-:-:S05]  /*32b40*/  FMUL R6, R6, R2 ;  /* 0x0000000206067220 */ /* 0x008fca0000400000 */
[----:B------:R-:W-:-:S05]  /*32b50*/  F2FP.BF16.F32.PACK_AB R6, RZ, R6 ;  /* 0x00000006ff06723e */ /* 0x000fca00000010ff */
[----:B------:R0:W-:Y:S04]  /*32b60*/  @P2 STG.E.U16 desc[UR44][R4.64+0x2], R6 ;  /* 0x0000020604002986 */ /* 0x0001e8000c10152c */
[----:B0-----:R-:W3:Y:S01]  /*32b70*/  LDL.LU R6, [R1+0x410] ;  /* 0x0004100001067983 */ /* 0x001ee20000300800 */
[----:B------:R-:W-:Y:S01]  /*32b80*/  ISETP.GT.AND P4, PT, R0, 0x9, P0 ;  /* 0x000000090000780c */ /* 0x000fe20000784270 */
[-C--:B----4-:R-:W-:Y:S01]  /*32b90*/  FMUL R7, R7, R2.reuse ;  /* 0x0000000207077220 */ /* 0x090fe20000400000 */
[----:B------:R-:W-:-:S04]  /*32ba0*/  FMUL R10, R10, R2 ;  /* 0x000000020a0a7220 */ /* 0x000fc80000400000 */
[----:B------:R-:W-:-:S07]  /*32bb0*/  F2FP.BF16.F32.PACK_AB R7, RZ, R7 ;  /* 0x00000007ff07723e */ /* 0x000fce00000010ff */
[----:B------:R0:W-:Y:S01]  /*32bc0*/  @P4 STG.E.U16 desc[UR44][R8.64+0x12], R7 ;  /* 0x0000120708004986 */ /* 0x0001e2000c10152c */
[----:B---3--:R-:W-:-:S05]  /*32bd0*/  FMUL R6, R6, R2 ;  /* 0x0000000206067220 */ /* 0x008fca0000400000 */
[----:B------:R-:W-:-:S04]  /*32be0*/  F2FP.BF16.F32.PACK_AB R6, RZ, R6 ;  /* 0x00000006ff06723e */ /* 0x000fc800000010ff */
[----:B------:R-:W-:Y:S02]  /*32bf0*/  PRMT R11, R6, 0x7610, R11 ;  /* 0x00007610060b7816 */ /* 0x000fe4000000000b */
[----:B------:R-:W-:Y:S02]  /*32c00*/  F2FP.BF16.F32.PACK_AB R6, RZ, R10 ;  /* 0x0000000aff06723e */ /* 0x000fe400000010ff */
[----:B------:R-:W3:Y:S04]  /*32c10*/  LDL.LU R10, [R1+0x420] ;  /* 0x00042000010a7983 */ /* 0x000ee80000300800 */
[----:B0-----:R-:W4:Y:S01]  /*32c20*/  LDL.LU R7, [R1+0x41c] ;  /* 0x00041c0001077983 */ /* 0x001f220000300800 */
[C---:B------:R-:W-:Y:S02]  /*32c30*/  ISETP.GT.AND P3, PT, R0.reuse, 0x8, P0 ;  /* 0x000000080000780c */ /* 0x040fe40000764270 */
[----:B------:R-:W-:-:S11]  /*32c40*/  ISETP.GT.AND P2, PT, R0, 0x8, P1 ;  /* 0x000000080000780c */ /* 0x000fd60000f44270 */
[----:B------:R-:W-:Y:S04]  /*32c50*/  @P3 STG.E.U16 desc[UR44][R8.64+0x10], R11 ;  /* 0x0000100b08003986 */ /* 0x000fe8000c10152c */
[----:B------:R4:W-:Y:S01]  /*32c60*/  @P2 STG.E.U16 desc[UR44][R4.64+0x10], R6 ;  /* 0x0000100604002986 */ /* 0x0009e2000c10152c */
[C---:B------:R-:W-:Y:S02]  /*32c70*/  ISETP.GT.AND P2, PT, R0.reuse, 0x9, P1 ;  /* 0x000000090000780c */ /* 0x040fe40000f44270 */
[C---:B------:R-:W-:Y:S02]  /*32c80*/  ISETP.GT.AND P3, PT, R0.reuse, 0x10, P0 ;  /* 0x000000100000780c */ /* 0x040fe40000764270 */
[C---:B------:R-:W-:Y:S02]  /*32c90*/  ISETP.GT.AND P4, PT, R0.reuse, 0x11, P0 ;  /* 0x000000110000780c */ /* 0x040fe40000784270 */
[----:B------:R-:W-:Y:S01]  /*32ca0*/  ISETP.GT.AND P5, PT, R0, 0x49, P0 ;  /* 0x000000490000780c */ /* 0x000fe200007a4270 */
[-C--:B------:R-:W-:Y:S01]  /*32cb0*/  FMUL R15, R15, R2.reuse ;  /* 0x000000020f0f7220 */ /* 0x080fe20000400000 */
        /* <DEDUP_REMOVED lines=11> */
[----:B----4-:R-:W-:-:S05]  /*32d70*/  FMUL R6, R7, R2 ;  /* 0x0000000207067220 */ /* 0x010fca0000400000 */
[----:B------:R-:W-:-:S05]  /*32d80*/  F2FP.BF16.F32.PACK_AB R6, RZ, R6 ;  /* 0x00000006ff06723e */ /* 0x000fca00000010ff */
[----:B------:R3:W-:Y:S01]  /*32d90*/  @P2 STG.E.U16 desc[UR44][R4.64+0x12], R6 ;  /* 0x0000120604002986 */ /* 0x0007e2000c10152c */
[----:B------:R-:W-:Y:S01]  /*32da0*/  ISETP.GT.AND P2, PT, R0, 0x10, P1 ;  /* 0x000000100000780c */ /* 0x000fe20000f44270 */
[-C--:B--2---:R-:W-:Y:S01]  /*32db0*/  FMUL R7, R13, R2.reuse ;  /* 0x000000020d077220 */ /* 0x084fe20000400000 */
[-C--:B---3--:R-:W-:Y:S01]  /*32dc0*/  FMUL R6, R10, R2.reuse ;  /* 0x000000020a067220 */ /* 0x088fe20000400000 */
[----:B------:R-:W-:-:S04]  /*32dd0*/  FMUL R10, R16, R2 ;  /* 0x00000002100a7220 */ /* 0x000fc80000400000 */
[----:B------:R-:W-:Y:S02]  /*32de0*/  F2FP.BF16.F32.PACK_AB R6, RZ, R6 ;  /* 0x00000006ff06723e */ /* 0x000fe400000010ff */
[----:B------:R-:W-:Y:S02]  /*32df0*/  F2FP.BF16.F32.PACK_AB R7, RZ, R7 ;  /* 0x00000007ff07723e */ /* 0x000fe400000010ff */
[----:B------:R-:W-:Y:S02]  /*32e00*/  PRMT R11, R6, 0x7610, R11 ;  /* 0x00007610060b7816 */ /* 0x000fe4000000000b */
[----:B------:R-:W-:Y:S01]  /*32e10*/  F2FP.BF16.F32.PACK_AB R6, RZ, R10 ;  /* 0x0000000aff06723e */ /* 0x000fe200000010ff */
[----:B------:R-:W-:Y:S04]  /*32e20*/  @P4 STG.E.U16 desc[UR44][R8.64+0x22], R7 ;  /* 0x0000220708004986 */ /* 0x000fe8000c10152c */
[----:B------:R-:W-:Y:S04]  /*32e30*/  @P3 STG.E.U16 desc[UR44][R8.64+0x20], R11 ;  /* 0x0000200b08003986 */ /* 0x000fe8000c10152c */
[----:B------:R0:W-:Y:S01]  /*32e40*/  @P2 STG.E.U16 desc[UR44][R4.64+0x20], R6 ;  /* 0x0000200604002986 */ /* 0x0001e2000c10152c */
[----:B------:R-:W-:Y:S01]  /*32e50*/  ISETP.GT.AND P2, PT, R0, 0x11, P1 ;  /* 0x000000110000780c */ /* 0x000fe20000f44270 */
[----:B0-----:R-:W-:-:S05]  /*32e60*/  FMUL R6, R17, R2 ;  /* 0x0000000211067220 */ /* 0x001fca0000400000 */
[----:B------:R-:W-:Y:S02]  /*32e70*/  F2FP.BF16.F32.PACK_AB R6, RZ, R6 ;  /* 0x00000006ff06723e */ /* 0x000fe400000010ff */
[----:B------:R-:W-:-:S05]  /*32e80*/  ISETP.GT.AND P3, PT, R0, 0x18, P0 ;  /* 0x000000180000780c */ /* 0x000fca0000764270 */
[----:B------:R0:W-:Y:S01]  /*32e90*/  @P2 STG.E.U16 desc[UR44][R4.64+0x22], R6 ;  /* 0x0000220604002986 */ /* 0x0001e2000c10152c */
[C---:B------:R-:W-:Y:S02]  /*32ea0*/  ISETP.GT.AND P4, PT, R0.reuse, 0x19, P0 ;  /* 0x000000190000780c */ /* 0x040fe40000784270 */
[----:B------:R-:W-:Y:S01]  /*32eb0*/  ISETP.GT.AND P2, PT, R0, 0x18, P1 ;  /* 0x000000180000780c */ /* 0x000fe20000f44270 */
[-C--:B------:R-:W-:Y:S01]  /*32ec0*/  FMUL R7, R151, R2.reuse ;  /* 0x0000000297077220 */ /* 0x080fe20000400000 */
[-C--:B------:R-:W-:Y:S01]  /*32ed0*/  FMUL R10, R150, R2.reuse ;  /* 0x00000002960a7220 */ /* 0x080fe20000400000 */
[----:B0-----:R-:W-:-:S03]  /*32ee0*/  FMUL R6, R156, R2 ;  /* 0x000000029c067220 */ /* 0x001fc60000400000 */
[----:B------:R-:W-:Y:S02]  /*32ef0*/  F2FP.BF16.F32.PACK_AB R7, RZ, R7 ;  /* 0x00000007ff07723e */ /* 0x000fe400000010ff */
[----:B------:R-:W-:-:S04]  /*32f00*/  F2FP.BF16.F32.PACK_AB R6, RZ, R6 ;  /* 0x00000006ff06723e */ /* 0x000fc800000010ff */
        /* <DEDUP_REMOVED lines=76> */
[C---:B------:R-:W-:Y:S02]  /*333d0*/  ISETP.GT.AND P3, PT, R0.reuse, 0x40, P0 ;  /* 0x000000400000780c */ /* 0x040fe40000764270 */
[----:B------:R-:W-:-:S03]  /*333e0*/  ISETP.GT.AND P4, PT, R0, 0x41, P0 ;  /* 0x000000410000780c */ /* 0x000fc60000784270 */
[----:B------:R0:W-:Y:S01]  /*333f0*/  @P2 STG.E.U16 desc[UR44][R4.64+0x72], R6 ;  /* 0x0000720604002986 */ /* 0x0001e2000c10152c */
[----:B------:R-:W-:Y:S01]  /*33400*/  ISETP.GT.AND P2, PT, R0, 0x40, P1 ;  /* 0x000000400000780c */ /* 0x000fe20000f44270 */
[-C--:B------:R-:W-:Y:S01]  /*33410*/  FMUL R10, R132, R2.reuse ;  /* 0x00000002840a7220 */ /* 0x080fe20000400000 */
[----:B------:R-:W-:-:S04]  /*33420*/  FMUL R7, R131, R2 ;  /* 0x0000000283077220 */ /* 0x000fc80000400000 */
[----:B------:R-:W-:Y:S01]  /*33430*/  F2FP.BF16.F32.PACK_AB R10, RZ, R10 ;  /* 0x0000000aff0a723e */ /* 0x000fe200000010ff */
[----:B0-----:R-:W-:Y:S01]  /*33440*/  FMUL R6, R130, R2 ;  /* 0x0000000282067220 */ /* 0x001fe20000400000 */
[----:B------:R-:W-:-:S04]  /*33450*/  F2FP.BF16.F32.PACK_AB R7, RZ, R7 ;  /* 0x00000007ff07723e */ /* 0x000fc800000010ff */
[----:B------:R-:W-:Y:S01]  /*33460*/  F2FP.BF16.F32.PACK_AB R6, RZ, R6 ;  /* 0x00000006ff06723e */ /* 0x000fe200000010ff */
[----:B------:R0:W-:Y:S04]  /*33470*/  @P3 STG.E.U16 desc[UR44][R8.64+0x80], R10 ;  /* 0x0000800a08003986 */ /* 0x0001e8000c10152c */
[----:B------:R1:W-:Y:S01]  /*33480*/  @P4 STG.E.U16 desc[UR44][R8.64+0x82], R7 ;  /* 0x0000820708004986 */ /* 0x0003e2000c10152c */
[----:B------:R-:W-:-:S03]  /*33490*/  ISETP.GT.AND P4, PT, R0, 0x48, P0 ;  /* 0x000000480000780c */ /* 0x000fc60000784270 */
[----:B------:R2:W-:Y:S01]  /*334a0*/  @P2 STG.E.U16 desc[UR44][R4.64+0x80], R6 ;  /* 0x0000800604002986 */ /* 0x0005e2000c10152c */
[C---:B------:R-:W-:Y:S01]  /*334b0*/  ISETP.GT.AND P2, PT, R0.reuse, 0x41, P1 ;  /* 0x000000410000780c */ /* 0x040fe20000f44270 */
[-C--:B0-----:R-:W-:Y:S01]  /*334c0*/  FMUL R10, R129, R2.reuse ;  /* 0x00000002810a7220 */ /* 0x081fe20000400000 */
[----:B------:R-:W-:Y:S01]  /*334d0*/  ISETP.GT.AND P3, PT, R0, 0x48, P1 ;  /* 0x000000480000780c */ /* 0x000fe20000f64270 */
[----:B-1----:R-:W-:-:S03]  /*334e0*/  FMUL R7, R127, R2 ;  /* 0x000000027f077220 */ /* 0x002fc60000400000 */
[----:B------:R-:W-:Y:S01]  /*334f0*/  F2FP.BF16.F32.PACK_AB R10, RZ, R10 ;  /* 0x0000000aff0a723e */ /* 0x000fe200000010ff */
[-C--:B------:R-:W-:Y:S01]  /*33500*/  FMUL R11, R234, R2.reuse ;  /* 0x00000002ea0b7220 */ /* 0x080fe20000400000 */
[-C--:B--2---:R-:W-:Y:S02]  /*33510*/  FMUL R6, R235, R2.reuse ;  /* 0x00000002eb067220 */ /* 0x084fe40000400000 */
[----:B------:R-:W-:Y:S01]  /*33520*/  PRMT R232, R10, 0x7610, R232 ;  /* 0x000076100ae87816 */ /* 0x000fe200000000e8 */
[-C--:B------:R-:W-:Y:S01]  /*33530*/  FMUL R13, R233, R2.reuse ;  /* 0x00000002e90d7220 */ /* 0x080fe20000400000 */
[----:B------:R-:W-:Y:S01]  /*33540*/  F2FP.BF16.F32.PACK_AB R7, RZ, R7 ;  /* 0x00000007ff07723e */ /* 0x000fe200000010ff */
[----:B------:R-:W-:Y:S01]  /*33550*/  FMUL R157, R157, R2 ;  /* 0x000000029d9d7220 */ /* 0x000fe20000400000 */
[----:B------:R-:W-:Y:S01]  /*33560*/  F2FP.BF16.F32.PACK_AB R6, RZ, R6 ;  /* 0x00000006ff06723e */ /* 0x000fe200000010ff */
[----:B------:R-:W-:Y:S01]  /*33570*/  @P2 STG.E.U16 desc[UR44][R4.64+0x82], R232 ;  /* 0x000082e804002986 */ /* 0x000fe2000c10152c */
[----:B------:R-:W-:-:S02]  /*33580*/  F2FP.BF16.F32.PACK_AB R10, RZ, R11 ;  /* 0x0000000bff0a723e */ /* 0x000fc400000010ff */
[C---:B------:R-:W-:Y:S01]  /*33590*/  ISETP.GT.AND P2, PT, R0.reuse, 0x49, P1 ;  /* 0x000000490000780c */ /* 0x040fe20000f44270 */
[----:B------:R0:W-:Y:S01]  /*335a0*/  @P4 STG.E.U16 desc[UR44][R8.64+0x90], R7 ;  /* 0x0000900708004986 */ /* 0x0001e2000c10152c */
[----:B------:R-:W-:-:S03]  /*335b0*/  ISETP.GT.AND P4, PT, R0, 0x50, P0 ;  /* 0x000000500000780c */ /* 0x000fc60000784270 */
[----:B------:R-:W-:Y:S01]  /*335c0*/  @P5 STG.E.U16 desc[UR44][R8.64+0x92], R6 ;  /* 0x0000920608005986 */ /* 0x000fe2000c10152c */
[----:B------:R-:W-:-:S03]  /*335d0*/  ISETP.GT.AND P5, PT, R0, 0x51, P0 ;  /* 0x000000510000780c */ /* 0x000fc600007a4270 */
[----:B------:R1:W-:Y:S01]  /*335e0*/  @P3 STG.E.U16 desc[UR44][R4.64+0x90], R10 ;  /* 0x0000900a04003986 */ /* 0x0003e2000c10152c */
[----:B------:R-:W-:Y:S02]  /*335f0*/  ISETP.GT.AND P3, PT, R0, 0x50, P1 ;  /* 0x000000500000780c */ /* 0x000fe40000f64270 */
[----:B0-----:R-:W-:Y:S01]  /*33600*/  F2FP.BF16.F32.PACK_AB R7, RZ, R14 ;  /* 0x0000000eff07723e */ /* 0x001fe200000010ff */
[-C--:B------:R-:W-:Y:S01]  /*33610*/  FMUL R155, R155, R2.reuse ;  /* 0x000000029b9b7220 */ /* 0x080fe20000400000 */
[-C--:B------:R-:W-:Y:S01]  /*33620*/  FMUL R154, R154, R2.reuse ;  /* 0x000000029a9a7220 */ /* 0x080fe20000400000 */
[-C--:B------:R-:W-:Y:S01]  /*33630*/  FMUL R162, R162, R2.reuse ;  /* 0x00000002a2a27220 */ /* 0x080fe20000400000 */
[-C--:B------:R-:W-:Y:S01]  /*33640*/  FMUL R161, R161, R2.reuse ;  /* 0x00000002a1a17220 */ /* 0x080fe20000400000 */
[-C--:B------:R-:W-:Y:S01]  /*33650*/  FMUL R160, R160, R2.reuse ;  /* 0x00000002a0a07220 */ /* 0x080fe20000400000 */
[-C--:B------:R-:W-:Y:S01]  /*33660*/  FMUL R159, R159, R2.reuse ;  /* 0x000000029f9f7220 */ /* 0x080fe20000400000 */
[-C--:B------:R-:W-:Y:S01]  /*33670*/  FMUL R166, R166, R2.reuse ;  /* 0x00000002a6a67220 */ /* 0x080fe20000400000 */
[----:B-1----:R-:W-:Y:S01]  /*33680*/  F2FP.BF16.F32.PACK_AB R10, RZ, R15 ;  /* 0x0000000fff0a723e */ /* 0x002fe200000010ff */
[-C--:B------:R-:W-:Y:S01]  /*33690*/  FMUL R165, R165, R2.reuse ;  /* 0x00000002a5a57220 */ /* 0x080fe20000400000 */
[-C--:B------:R-:W-:Y:S01]  /*336a0*/  FMUL R164, R164, R2.reuse ;  /* 0x00000002a4a47220 */ /* 0x080fe20000400000 */
[-C--:B------:R-:W-:Y:S01]  /*336b0*/  FMUL R163, R163, R2.reuse ;  /* 0x00000002a3a37220 */ /* 0x080fe20000400000 */
[----:B------:R-:W-:Y:S01]  /*336c0*/  PRMT R11, R10, 0x7610, R11 ;  /* 0x000076100a0b7816 */ /* 0x000fe2000000000b */
[-C--:B------:R-:W-:Y:S01]  /*336d0*/  FMUL R170, R170, R2.reuse ;  /* 0x00000002aaaa7220 */ /* 0x080fe20000400000 */
[----:B------:R-:W-:Y:S01]  /*336e0*/  F2FP.BF16.F32.PACK_AB R6, RZ, R13 ;  /* 0x0000000dff06723e */ /* 0x000fe200000010ff */
[----:B------:R-:W-:Y:S01]  /*336f0*/  FMUL R169, R169, R2 ;  /* 0x00000002a9a97220 */ /* 0x000fe20000400000 */
[----:B------:R-:W-:Y:S01]  /*33700*/  F2FP.BF16.F32.PACK_AB R10, RZ, R12 ;  /* 0x0000000cff0a723e */ /* 0x000fe200000010ff */
[----:B------:R-:W-:Y:S01]  /*33710*/  @P2 STG.E.U16 desc[UR44][R4.64+0x92], R11 ;  /* 0x0000920b04002986 */ /* 0x000fe2000c10152c */
[----:B------:R-:W-:-:S03]  /*33720*/  ISETP.GT.AND P2, PT, R0, 0x51, P1 ;  /* 0x000000510000780c */ /* 0x000fc60000f44270 */
        /* <DEDUP_REMOVED lines=62> */
[----:B------:R-:W-:Y:S01]  /*33b10*/  FMUL R195, R195, R2 ;  /* 0x00000002c3c37220 */ /* 0x000fe20000400000 */
[----:B------:R-:W2:Y:S01]  /*33b20*/  LDL.LU R234, [R1+0x37c] ;  /* 0x00037c0001ea7983 */ /* 0x000ea20000300800 */
[----:B-1----:R-:W-:-:S02]  /*33b30*/  F2FP.BF16.F32.PACK_AB R10, RZ, R158 ;  /* 0x0000009eff0a723e */ /* 0x002fc400000010ff */
[----:B------:R-:W-:Y:S01]  /*33b40*/  F2FP.BF16.F32.PACK_AB R6, RZ, R155 ;  /* 0x0000009bff06723e */ /* 0x000fe200000010ff */
[----:B------:R-:W3:Y:S01]  /*33b50*/  LDL.LU R233, [R1+0x380] ;  /* 0x0003800001e97983 */ /* 0x000ee20000300800 */
[----:B------:R-:W-:Y:S02]  /*33b60*/  PRMT R11, R10, 0x7610, R11 ;  /* 0x000076100a0b7816 */ /* 0x000fe4000000000b */
[----:B------:R-:W-:Y:S01]  /*33b70*/  F2FP.BF16.F32.PACK_AB R10, RZ, R154 ;  /* 0x0000009aff0a723e */ /* 0x000fe200000010ff */
[----:B------:R-:W4:Y:S04]  /*33b80*/  LDL.LU R129, [R1+0x38c] ;  /* 0x00038c0001817983 */ /* 0x000f280000300800 */
[----:B------:R-:W-:Y:S01]  /*33b90*/  @P2 STG.E.U16 desc[UR44][R4.64+0xc2], R11 ;  /* 0x0000c20b04002986 */ /* 0x000fe2000c10152c */
[----:B------:R-:W-:-:S03]  /*33ba0*/  ISETP.GT.AND P2, PT, R0, 0x69, P1 ;  /* 0x000000690000780c */ /* 0x000fc60000f44270 */
[----:B------:R0:W-:Y:S01]  /*33bb0*/  @P4 STG.E.U16 desc[UR44][R8.64+0xd0], R7 ;  /* 0x0000d00708004986 */ /* 0x0001e2000c10152c */
[----:B------:R-:W-:-:S03]  /*33bc0*/  ISETP.GT.AND P4, PT, R0, 0x70, P0 ;  /* 0x000000700000780c */ /* 0x000fc60000784270 */
[----:B------:R1:W-:Y:S01]  /*33bd0*/  @P5 STG.E.U16 desc[UR44][R8.64+0xd2], R6 ;  /* 0x0000d20608005986 */ /* 0x0003e2000c10152c */
[----:B------:R-:W-:-:S03]  /*33be0*/  ISETP.GT.AND P5, PT, R0, 0x71, P0 ;  /* 0x000000710000780c */ /* 0x000fc600007a4270 */
[----:B------:R1:W-:Y:S01]  /*33bf0*/  @P3 STG.E.U16 desc[UR44][R4.64+0xd0], R10 ;  /* 0x0000d00a04003986 */ /* 0x0003e2000c10152c */
[----:B------:R-:W-:Y:S02]  /*33c00*/  ISETP.GT.AND P3, PT, R0, 0x70, P1 ;  /* 0x000000700000780c */ /* 0x000fe40000f64270 */
[----:B0-----:R-:W-:Y:S01]  /*33c10*/  F2FP.BF16.F32.PACK_AB R7, RZ, R161 ;  /* 0x000000a1ff07723e */ /* 0x001fe200000010ff */
[----:B------:R-:W-:Y:S01]  /*33c20*/  FMUL R202, R202, R2 ;  /* 0x00000002caca7220 */ /* 0x000fe20000400000 */
[----:B------:R-:W4:Y:S01]  /*33c30*/  LDL.LU R127, [R1+0x390] ;  /* 0x00039000017f7983 */ /* 0x000f220000300800 */
[----:B-1----:R-:W-:-:S03]  /*33c40*/  F2FP.BF16.F32.PACK_AB R6, RZ, R160 ;  /* 0x000000a0ff06723e */ /* 0x002fc600000010ff */
[----:B------:R-:W4:Y:S01]  /*33c50*/  LDL.LU R235, [R1+0x398] ;  /* 0x0003980001eb7983 */ /* 0x000f220000300800 */
[----:B------:R-:W-:-:S03]  /*33c60*/  F2FP.BF16.F32.PACK_AB R10, RZ, R162 ;  /* 0x000000a2ff0a723e */ /* 0x000fc600000010ff */
[----:B------:R-:W4:Y:S01]  /*33c70*/  LDL.LU R130, [R1+0x39c] ;  /* 0x00039c0001827983 */ /* 0x000f220000300800 */
        /* <DEDUP_REMOVED lines=12> */
[----:B------:R-:W4:Y:S01]  /*33d40*/  LDL.LU R132, [R1+0x3a4] ;  /* 0x0003a40001847983 */ /* 0x000f220000300800 */
[----:B-1----:R-:W-:Y:S01]  /*33d50*/  F2FP.BF16.F32.PACK_AB R6, RZ, R164 ;  /* 0x000000a4ff06723e */ /* 0x002fe200000010ff */
[----:B------:R-:W-:Y:S02]  /*33d60*/  FMUL R201, R201, R2 ;  /* 0x00000002c9c97220 */ /* 0x000fe40000400000 */
[----:B------:R-:W4:Y:S01]  /*33d70*/  LDL.LU R133, [R1+0x3a8] ;  /* 0x0003a80001857983 */ /* 0x000f220000300800 */
[----:B------:R-:W-:Y:S01]  /*33d80*/  F2FP.BF16.F32.PACK_AB R10, RZ, R166 ;  /* 0x000000a6ff0a723e */ /* 0x000fe200000010ff */
[----:B------:R-:W-:-:S02]  /*33d90*/  FMUL R200, R200, R2 ;  /* 0x00000002c8c87220 */ /* 0x000fc40000400000 */
        /* <DEDUP_REMOVED lines=32> */
[----:B-1----:R-:W-:-:S03]  /*33fa0*/  F2FP.BF16.F32.PACK_AB R6, RZ, R172 ;  /* 0x000000acff06723e */ /* 0x002fc600000010ff */
[----:B------:R-:W4:Y:S01]  /*33fb0*/  LDL.LU R141, [R1+0x3c8] ;  /* 0x0003c800018d7983 */ /* 0x000f220000300800 */
[----:B------:R-:W-:Y:S01]  /*33fc0*/  F2FP.BF16.F32.PACK_AB R10, RZ, R174 ;  /* 0x000000aeff0a723e */ /* 0x000fe200000010ff */
[----:B------:R-:W-:Y:S02]  /*33fd0*/  FMUL R206, R206, R2 ;  /* 0x00000002cece7220 */ /* 0x000fe40000400000 */
        /* <DEDUP_REMOVED lines=16> */
[----:B------:R-:W-:-:S03]  /*340e0*/  F2FP.BF16.F32.PACK_AB R10, RZ, R178 ;  /* 0x000000b2ff0a723e */ /* 0x000fc600000010ff */
[----:B------:R-:W4:Y:S01]  /*340f0*/  LDL.LU R146, [R1+0x3dc] ;  /* 0x0003dc0001927983 */ /* 0x000f220000300800 */
[----:B------:R-:W-:Y:S01]  /*34100*/  PRMT R11, R10, 0x7610, R11 ;  /* 0x000076100a0b7816 */ /* 0x000fe2000000000b */
[----:B------:R-:W-:Y:S01]  /*34110*/  FMUL R205, R205, R2 ;  /* 0x00000002cdcd7220 */ /* 0x000fe20000400000 */
        /* <DEDUP_REMOVED lines=35> */
[----:B------:R-:W-:-:S03]  /*34350*/  PRMT R11, R10, 0x7610, R11 ;  /* 0x000076100a0b7816 */ /* 0x000fc6000000000b */
[----:B------:R-:W4:Y:S01]  /*34360*/  LDL.LU R232, [R1+0x384] ;  /* 0x0003840001e87983 */ /* 0x000f220000300800 */
[----:B------:R-:W-:-:S03]  /*34370*/  F2FP.BF16.F32.PACK_AB R10, RZ, R183 ;  /* 0x000000b7ff0a723e */ /* 0x000fc600000010ff */
        /* <DEDUP_REMOVED lines=10> */
[----:B------:R-:W2:Y:S01]  /*34420*/  LDL.LU R15, [R1+0x220] ;  /* 0x00022000010f7983 */ /* 0x000ea20000300800 */
[----:B-1----:R-:W-:-:S03]  /*34430*/  F2FP.BF16.F32.PACK_AB R6, RZ, R188 ;  /* 0x000000bcff06723e */ /* 0x002fc600000010ff */
[----:B------:R-:W3:Y:S01]  /*34440*/  LDL.LU R14, [R1+0x224] ;  /* 0x00022400010e7983 */ /* 0x000ee20000300800 */
        /* <DEDUP_REMOVED lines=101> */
[----:B------:R-:W-:Y:S01]  /*34aa0*/  @P5 STG.E.U16 desc[UR44][R8.64+0x1a2], R6 ;  /* 0x0001a20608005986 */ /* 0x000fe2000c10152c */
[----:B------:R-:W-:-:S03]  /*34ab0*/  ISETP.GT.AND P5, PT, R0, 0xd9, P0 ;  /* 0x000000d90000780c */ /* 0x000fc600007a4270 */
[----:B------:R1:W-:Y:S01]  /*34ac0*/  @P3 STG.E.U16 desc[UR44][R4.64+0x1a0], R10 ;  /* 0x0001a00a04003986 */ /* 0x0003e2000c10152c */
[----:B------:R-:W-:-:S03]  /*34ad0*/  ISETP.GT.AND P3, PT, R0, 0xd8, P1 ;  /* 0x000000d80000780c */ /* 0x000fc60000f64270 */
[----:B------:R-:W4:Y:S01]  /*34ae0*/  LDL.LU R168, [R1+0x284] ;  /* 0x0002840001a87983 */ /* 0x000f220000300800 */
[----:B0-----:R-:W-:-:S03]  /*34af0*/  F2FP.BF16.F32.PACK_AB R7, RZ, R213 ;  /* 0x000000d5ff07723e */ /* 0x001fc600000010ff */
[----:B------:R-:W4:Y:S01]  /*34b00*/  LDL.LU R167, [R1+0x288] ;  /* 0x0002880001a77983 */ /* 0x000f220000300800 */
[----:B-1----:R-:W-:-:S03]  /*34b10*/  F2FP.BF16.F32.PACK_AB R10, RZ, R214 ;  /* 0x000000d6ff0a723e */ /* 0x002fc600000010ff */
[----:B------:R-:W4:Y:S01]  /*34b20*/  LDL.LU R174, [R1+0x28c] ;  /* 0x00028c0001ae7983 */ /* 0x000f220000300800 */
[----:B------:R-:W-:-:S03]  /*34b30*/  PRMT R11, R10, 0x7610, R11 ;  /* 0x000076100a0b7816 */ /* 0x000fc6000000000b */
[----:B------:R-:W4:Y:S01]  /*34b40*/  LDL.LU R173, [R1+0x290] ;  /* 0x0002900001ad7983 */ /* 0x000f220000300800 */
[----:B------:R-:W-:Y:S01]  /*34b50*/  F2FP.BF16.F32.PACK_AB R6, RZ, R212 ;  /* 0x000000d4ff06723e */ /* 0x000fe200000010ff */
[----:B------:R-:W-:Y:S01]  /*34b60*/  FMUL R218, R218, R2 ;  /* 0x00000002dada7220 */ /* 0x000fe20000400000 */
[----:B------:R-:W-:Y:S01]  /*34b70*/  F2FP.BF16.F32.PACK_AB R10, RZ, R211 ;  /* 0x000000d3ff0a723e */ /* 0x000fe200000010ff */
[----:B------:R-:W4:Y:S04]  /*34b80*/  LDL.LU R172, [R1+0x294] ;  /* 0x0002940001ac7983 */ /* 0x000f280000300800 */
[----:B------:R-:W-:Y:S01]  /*34b90*/  @P2 STG.E.U16 desc[UR44][R4.64+0x1a2], R11 ;  /* 0x0001a20b04002986 */ /* 0x000fe2000c10152c */
[----:B------:R-:W-:-:S03]  /*34ba0*/  ISETP.GT.AND P2, PT, R0, 0xd9, P1 ;  /* 0x000000d90000780c */ /* 0x000fc60000f44270 */
[----:B------:R-:W4:Y:S04]  /*34bb0*/  LDL.LU R171, [R1+0x298] ;  /* 0x0002980001ab7983 */ /* 0x000f280000300800 */
[----:B------:R-:W-:Y:S01]  /*34bc0*/  @P4 STG.E.U16 desc[UR44][R8.64+0x1b0], R7 ;  /* 0x0001b00708004986 */ /* 0x000fe2000c10152c */
[----:B------:R-:W-:-:S03]  /*34bd0*/  ISETP.GT.AND P4, PT, R0, 0xe0, P0 ;  /* 0x000000e00000780c */ /* 0x000fc60000784270 */
[----:B------:R-:W4:Y:S01]  /*34be0*/  LDL.LU R178, [R1+0x29c] ;  /* 0x00029c0001b27983 */ /* 0x000f220000300800 */
[----:B------:R-:W-:-:S03]  /*34bf0*/  FMUL R217, R217, R2 ;  /* 0x00000002d9d97220 */ /* 0x000fc60000400000 */
[----:B------:R-:W4:Y:S04]  /*34c00*/  LDL.LU R177, [R1+0x2a0] ;  /* 0x0002a00001b17983 */ /* 0x000f280000300800 */
[----:B------:R-:W-:Y:S01]  /*34c10*/  @P5 STG.E.U16 desc[UR44][R8.64+0x1b2], R6 ;  /* 0x0001b20608005986 */ /* 0x000fe2000c10152c */
[----:B------:R-:W-:-:S03]  /*34c20*/  ISETP.GT.AND P5, PT, R0, 0xe1, P0 ;  /* 0x000000e10000780c */ /* 0x000fc600007a4270 */
[----:B------:R-:W4:Y:S01]  /*34c30*/  LDL.LU R176, [R1+0x2a4] ;  /* 0x0002a40001b07983 */ /* 0x000f220000300800 */
[----:B------:R-:W-:-:S03]  /*34c40*/  FMUL R216, R216, R2 ;  /* 0x00000002d8d87220 */ /* 0x000fc60000400000 */
[----:B------:R0:W-:Y:S01]  /*34c50*/  @P3 STG.E.U16 desc[UR44][R4.64+0x1b0], R10 ;  /* 0x0001b00a04003986 */ /* 0x0001e2000c10152c */
[----:B------:R-:W-:-:S03]  /*34c60*/  ISETP.GT.AND P3, PT, R0, 0xe0, P1 ;  /* 0x000000e00000780c */ /* 0x000fc60000f64270 */
[----:B------:R-:W4:Y:S01]  /*34c70*/  LDL.LU R175, [R1+0x2a8] ;  /* 0x0002a80001af7983 */ /* 0x000f220000300800 */
[----:B------:R-:W-:-:S03]  /*34c80*/  FMUL R215, R215, R2 ;  /* 0x00000002d7d77220 */ /* 0x000fc60000400000 */
[----:B------:R-:W4:Y:S01]  /*34c90*/  LDL.LU R182, [R1+0x2ac] ;  /* 0x0002ac0001b67983 */ /* 0x000f220000300800 */
[----:B0-----:R-:W-:-:S03]  /*34ca0*/  F2FP.BF16.F32.PACK_AB R10, RZ, R218 ;  /* 0x000000daff0a723e */ /* 0x001fc600000010ff */
[----:B------:R-:W4:Y:S01]  /*34cb0*/  LDL.LU R181, [R1+0x2b0] ;  /* 0x0002b00001b57983 */ /* 0x000f220000300800 */
[----:B------:R-:W-:Y:S02]  /*34cc0*/  F2FP.BF16.F32.PACK_AB R7, RZ, R217 ;  /* 0x000000d9ff07723e */ /* 0x000fe400000010ff */
[----:B------:R-:W-:Y:S01]  /*34cd0*/  PRMT R11, R10, 0x7610, R11 ;  /* 0x000076100a0b7816 */ /* 0x000fe2000000000b */
[----:B------:R-:W4:Y:S01]  /*34ce0*/  LDL.LU R180, [R1+0x2b4] ;  /* 0x0002b40001b47983 */ /* 0x000f220000300800 */
[----:B------:R-:W-:-:S03]  /*34cf0*/  F2FP.BF16.F32.PACK_AB R6, RZ, R216 ;  /* 0x000000d8ff06723e */ /* 0x000fc600000010ff */
[----:B------:R-:W4:Y:S01]  /*34d00*/  LDL.LU R179, [R1+0x2b8] ;  /* 0x0002b80001b37983 */ /* 0x000f220000300800 */
[----:B------:R-:W-:-:S03]  /*34d10*/  F2FP.BF16.F32.PACK_AB R10, RZ, R215 ;  /* 0x000000d7ff0a723e */ /* 0x000fc600000010ff */
[----:B------:R-:W4:Y:S01]  /*34d20*/  LDL.LU R186, [R1+0x2bc] ;  /* 0x0002bc0001ba7983 */ /* 0x000f220000300800 */
[----:B------:R-:W-:-:S03]  /*34d30*/  FMUL R222, R222, R2 ;  /* 0x00000002dede7220 */ /* 0x000fc60000400000 */
[----:B------:R-:W4:Y:S04]  /*34d40*/  LDL.LU R185, [R1+0x2c0] ;  /* 0x0002c00001b97983 */ /* 0x000f280000300800 */
[----:B------:R-:W4:Y:S04]  /*34d50*/  LDL.LU R184, [R1+0x2c4] ;  /* 0x0002c40001b87983 */ /* 0x000f280000300800 */
[----:B------:R-:W4:Y:S04]  /*34d60*/  LDL.LU R183, [R1+0x2c8] ;  /* 0x0002c80001b77983 */ /* 0x000f280000300800 */
        /* <DEDUP_REMOVED lines=42> */
[----:B------:R-:W4:Y:S04]  /*35010*/  LDL.LU R204, [R1+0x314] ;  /* 0x0003140001cc7983 */ /* 0x000f280000300800 */
[----:B------:R0:W-:Y:S04]  /*35020*/  @P3 STG.E.U16 desc[UR44][R4.64+0x1d0], R10 ;  /* 0x0001d00a04003986 */ /* 0x0001e8000c10152c */
[----:B------:R-:W4:Y:S04]  /*35030*/  LDL.LU R203, [R1+0x318] ;  /* 0x0003180001cb7983 */ /* 0x000f280000300800 */
[----:B------:R-:W4:Y:S01]  /*35040*/  LDL.LU R210, [R1+0x31c] ;  /* 0x00031c0001d27983 */ /* 0x000f220000300800 */
[----:B0-----:R-:W-:-:S03]  /*35050*/  F2FP.BF16.F32.PACK_AB R10, RZ, R226 ;  /* 0x000000e2ff0a723e */ /* 0x001fc600000010ff */
[----:B------:R-:W4:Y:S01]  /*35060*/  LDL.LU R209, [R1+0x320] ;  /* 0x0003200001d17983 */ /* 0x000f220000300800 */
[-C--:B------:R-:W-:Y:S01]  /*35070*/  FMUL R224, R224, R2.reuse ;  /* 0x00000002e0e07220 */ /* 0x080fe20000400000 */
[----:B------:R-:W-:Y:S02]  /*35080*/  ISETP.GT.AND P3, PT, R0, 0xf0, P1 ;  /* 0x000000f00000780c */ /* 0x000fe40000f64270 */
[----:B------:R-:W4:Y:S01]  /*35090*/  LDL.LU R208, [R1+0x324] ;  /* 0x0003240001d07983 */ /* 0x000f220000300800 */
[----:B------:R-:W-:Y:S02]  /*350a0*/  PRMT R11, R10, 0x7610, R11 ;  /* 0x000076100a0b7816 */ /* 0x000fe4000000000b */
[----:B------:R-:W-:Y:S01]  /*350b0*/  F2FP.BF16.F32.PACK_AB R7, RZ, R225 ;  /* 0x000000e1ff07723e */ /* 0x000fe200000010ff */
[----:B------:R-:W4:Y:S01]  /*350c0*/  LDL.LU R207, [R1+0x328] ;  /* 0x0003280001cf7983 */ /* 0x000f220000300800 */
[----:B------:R-:W-:-:S03]  /*350d0*/  FMUL R223, R223, R2 ;  /* 0x00000002dfdf7220 */ /* 0x000fc60000400000 */
[----:B------:R-:W4:Y:S04]  /*350e0*/  LDL.LU R214, [R1+0x32c] ;  /* 0x00032c0001d67983 */ /* 0x000f280000300800 */
[----:B------:R-:W4:Y:S01]  /*350f0*/  LDL.LU R213, [R1+0x330] ;  /* 0x0003300001d57983 */ /* 0x000f220000300800 */
[----:B------:R-:W-:-:S03]  /*35100*/  FMUL R229, R229, R2 ;  /* 0x00000002e5e57220 */ /* 0x000fc60000400000 */
[----:B------:R-:W4:Y:S01]  /*35110*/  LDL.LU R212, [R1+0x334] ;  /* 0x0003340001d47983 */ /* 0x000f220000300800 */
[----:B------:R-:W-:-:S03]  /*35120*/  F2FP.BF16.F32.PACK_AB R6, RZ, R224 ;  /* 0x000000e0ff06723e */ /* 0x000fc600000010ff */
[----:B------:R-:W4:Y:S01]  /*35130*/  LDL.LU R211, [R1+0x338] ;  /* 0x0003380001d37983 */ /* 0x000f220000300800 */
[----:B------:R-:W-:-:S03]  /*35140*/  FMUL R228, R228, R2 ;  /* 0x00000002e4e47220 */ /* 0x000fc60000400000 */
[----:B------:R-:W4:Y:S04]  /*35150*/  LDL.LU R218, [R1+0x33c] ;  /* 0x00033c0001da7983 */ /* 0x000f280000300800 */
[----:B------:R-:W-:Y:S01]  /*35160*/  @P2 STG.E.U16 desc[UR44][R4.64+0x1d2], R11 ;  /* 0x0001d20b04002986 */ /* 0x000fe2000c10152c */
[----:B------:R-:W-:-:S03]  /*35170*/  ISETP.GT.AND P2, PT, R0, 0xf1, P1 ;  /* 0x000000f10000780c */ /* 0x000fc60000f44270 */
[----:B------:R-:W4:Y:S01]  /*35180*/  LDL.LU R217, [R1+0x340] ;  /* 0x0003400001d97983 */ /* 0x000f220000300800 */
[----:B------:R-:W-:-:S03]  /*35190*/  F2FP.BF16.F32.PACK_AB R10, RZ, R223 ;  /* 0x000000dfff0a723e */ /* 0x000fc600000010ff */
[----:B------:R0:W-:Y:S01]  /*351a0*/  @P4 STG.E.U16 desc[UR44][R8.64+0x1e0], R7 ;  /* 0x0001e00708004986 */ /* 0x0001e2000c10152c */
[C---:B------:R-:W-:Y:S02]  /*351b0*/  ISETP.GT.AND P4, PT, R0.reuse, 0xf8, P0 ;  /* 0x000000f80000780c */ /* 0x040fe40000784270 */
[----:B------:R-:W-:Y:S01]  /*351c0*/  ISETP.GT.AND P0, PT, R0, 0xf9, P0 ;  /* 0x000000f90000780c */ /* 0x000fe20000704270 */
[----:B------:R-:W4:Y:S01]  /*351d0*/  LDL.LU R216, [R1+0x344] ;  /* 0x0003440001d87983 */ /* 0x000f220000300800 */
[----:B------:R-:W-:-:S03]  /*351e0*/  FMUL R230, R230, R2 ;  /* 0x00000002e6e67220 */ /* 0x000fc60000400000 */
[----:B------:R-:W4:Y:S01]  /*351f0*/  LDL.LU R215, [R1+0x348] ;  /* 0x0003480001d77983 */ /* 0x000f220000300800 */
[----:B------:R-:W-:-:S03]  /*35200*/  FMUL R231, R231, R2 ;  /* 0x00000002e7e77220 */ /* 0x000fc60000400000 */
[----:B------:R-:W4:Y:S01]  /*35210*/  LDL.LU R222, [R1+0x34c] ;  /* 0x00034c0001de7983 */ /* 0x000f220000300800 */
[----:B0-----:R-:W-:-:S03]  /*35220*/  F2FP.BF16.F32.PACK_AB R7, RZ, R229 ;  /* 0x000000e5ff07723e */ /* 0x001fc600000010ff */
[----:B------:R-:W4:Y:S01]  /*35230*/  LDL.LU R221, [R1+0x350] ;  /* 0x0003500001dd7983 */ /* 0x000f220000300800 */
[----:B------:R-:W-:-:S03]  /*35240*/  FMUL R227, R227, R2 ;  /* 0x00000002e3e37220 */ /* 0x000fc60000400000 */
[----:B------:R-:W4:Y:S04]  /*35250*/  LDL.LU R220, [R1+0x354] ;  /* 0x0003540001dc7983 */ /* 0x000f280000300800 */
[----:B------:R0:W-:Y:S01]  /*35260*/  @P5 STG.E.U16 desc[UR44][R8.64+0x1e2], R6 ;  /* 0x0001e20608005986 */ /* 0x0001e2000c10152c */
[----:B------:R-:W-:-:S03]  /*35270*/  PRMT R12, R7, 0x7610, R12 ;  /* 0x00007610070c7816 */ /* 0x000fc6000000000c */
[----:B------:R-:W4:Y:S04]  /*35280*/  LDL.LU R219, [R1+0x358] ;  /* 0x0003580001db7983 */ /* 0x000f280000300800 */
[----:B------:R-:W4:Y:S01]  /*35290*/  LDL.LU R226, [R1+0x35c] ;  /* 0x00035c0001e27983 */ /* 0x000f220000300800 */
[----:B0-----:R-:W-:-:S03]  /*352a0*/  F2FP.BF16.F32.PACK_AB R6, RZ, R228 ;  /* 0x000000e4ff06723e */ /* 0x001fc600000010ff */
[----:B------:R-:W4:Y:S04]  /*352b0*/  LDL.LU R225, [R1+0x360] ;  /* 0x0003600001e17983 */ /* 0x000f280000300800 */
[----:B------:R0:W-:Y:S01]  /*352c0*/  @P3 STG.E.U16 desc[UR44][R4.64+0x1e0], R10 ;  /* 0x0001e00a04003986 */ /* 0x0001e2000c10152c */
[----:B------:R-:W-:-:S03]  /*352d0*/  PRMT R7, R6, 0x7610, R7 ;  /* 0x0000761006077816 */ /* 0x000fc60000000007 */
[----:B------:R-:W4:Y:S01]  /*352e0*/  LDL.LU R224, [R1+0x364] ;  /* 0x0003640001e07983 */ /* 0x000f220000300800 */
[----:B------:R-:W-:-:S03]  /*352f0*/  F2FP.BF16.F32.PACK_AB R6, RZ, R231 ;  /* 0x000000e7ff06723e */ /* 0x000fc600000010ff */
[----:B------:R-:W4:Y:S01]  /*35300*/  LDL.LU R223, [R1+0x368] ;  /* 0x0003680001df7983 */ /* 0x000f220000300800 */
[----:B0-----:R-:W-:-:S03]  /*35310*/  F2FP.BF16.F32.PACK_AB R10, RZ, R230 ;  /* 0x000000e6ff0a723e */ /* 0x001fc600000010ff */
[----:B------:R-:W4:Y:S01]  /*35320*/  LDL.LU R230, [R1+0x36c] ;  /* 0x00036c0001e67983 */ /* 0x000f220000300800 */
[----:B------:R-:W-:-:S03]  /*35330*/  F2FP.BF16.F32.PACK_AB R11, RZ, R227 ;  /* 0x000000e3ff0b723e */ /* 0x000fc600000010ff */
[----:B------:R-:W4:Y:S01]  /*35340*/  LDL.LU R229, [R1+0x370] ;  /* 0x0003700001e57983 */ /* 0x000f220000300800 */
[----:B------:R-:W-:-:S03]  /*35350*/  ISETP.GT.AND P3, PT, R0, 0xf8, P1 ;  /* 0x000000f80000780c */ /* 0x000fc60000f64270 */
[----:B------:R-:W4:Y:S01]  /*35360*/  LDL.LU R228, [R1+0x374] ;  /* 0x0003740001e47983 */ /* 0x000f220000300800 */
[----:B------:R-:W-:-:S03]  /*35370*/  ISETP.GT.AND P1, PT, R0, 0xf9, P1 ;  /* 0x000000f90000780c */ /* 0x000fc60000f24270 */
[----:B------:R-:W4:Y:S04]  /*35380*/  LDL.LU R227, [R1+0x378] ;  /* 0x0003780001e37983 */ /* 0x000f280000300800 */
[----:B------:R-:W-:Y:S04]  /*35390*/  @P2 STG.E.U16 desc[UR44][R4.64+0x1e2], R10 ;  /* 0x0001e20a04002986 */ /* 0x000fe8000c10152c */
[----:B------:R-:W4:Y:S04]  /*353a0*/  LDL.LU R231, [R1+0x388] ;  /* 0x0003880001e77983 */ /* 0x000f280000300800 */
[----:B------:R0:W-:Y:S04]  /*353b0*/  @P4 STG.E.U16 desc[UR44][R8.64+0x1f0], R12 ;  /* 0x0001f00c08004986 */ /* 0x0001e8000c10152c */
[----:B------:R1:W-:Y:S04]  /*353c0*/  @P0 STG.E.U16 desc[UR44][R8.64+0x1f2], R7 ;  /* 0x0001f20708000986 */ /* 0x0003e8000c10152c */
[----:B0-----:R-:W2:Y:S01]  /*353d0*/  LDL.LU R12, [R1+0x20c] ;  /* 0x00020c00010c7983 */ /* 0x001ea20000300800 */
[----:B-1----:R-:W-:-:S03]  /*353e0*/  PRMT R7, R6, 0x7610, R7 ;  /* 0x0000761006077816 */ /* 0x002fc60000000007 */
[----:B------:R-:W3:Y:S04]  /*353f0*/  LDL.LU R6, [R1+0x200] ;  /* 0x0002000001067983 */ /* 0x000ee80000300800 */
[----:B------:R0:W-:Y:S04]  /*35400*/  @P3 STG.E.U16 desc[UR44][R4.64+0x1f0], R11 ;  /* 0x0001f00b04003986 */ /* 0x0001e8000c10152c */
[----:B------:R1:W-:Y:S04]  /*35410*/  @P1 STG.E.U16 desc[UR44][R4.64+0x1f2], R7 ;  /* 0x0001f20704001986 */ /* 0x0003e8000c10152c */
[----:B0-----:R-:W4:Y:S04]  /*35420*/  LDL.LU R11, [R1+0x208] ;  /* 0x00020800010b7983 */ /* 0x001f280000300800 */
[----:B-1----:R-:W2:Y:S01]  /*35430*/  LDL.LU R5, [R1+0x204] ;  /* 0x0002040001057983 */ /* 0x002ea20000300800 */
[----:B------:R-:W-:Y:S01]  /*35440*/  ISETP.GT.AND P0, PT, R3, 0x80, PT ;  /* 0x000000800300780c */ /* 0x000fe20003f04270 */
[----:B------:R-:W-:-:S03]  /*35450*/  USHF.L.U32 UR11, UR8, 0x8, URZ ;  /* 0x00000008080b7899 */ /* 0x000fc6000800063f */
[C---:B------:R-:W-:Y:S01]  /*35460*/  ISETP.GT.AND P4, PT, R0.reuse, RZ, P0 ;  /* 0x000000ff0000720c */ /* 0x040fe20000784270 */
[----:B------:R-:W-:Y:S01]  /*35470*/  USHF.L.U64.HI UR10, UR8, 0x8, UR9 ;  /* 0x00000008080a7899 */ /* 0x000fe20008010209 */
[----:B------:R-:W-:Y:S02]  /*35480*/  ISETP.GT.AND P1, PT, R3, 0x88, PT ;  /* 0x000000880300780c */ /* 0x000fe40003f24270 */
[----:B------:R-:W-:Y:S01]  /*35490*/  ISETP.GT.AND P2, PT, R0, 0x1, P0 ;  /* 0x000000010000780c */ /* 0x000fe20000744270 */
[----:B---3--:R-:W-:-:S05]  /*354a0*/  FMUL R6, R6, R2 ;  /* 0x0000000206067220 */ /* 0x008fca0000400000 */
[----:B------:R-:W-:Y:S02]  /*354b0*/  F2FP.BF16.F32.PACK_AB R4, RZ, R6 ;  /* 0x00000006ff04723e */ /* 0x000fe400000010ff */
[----:B------:R-:W-:Y:S02]  /*354c0*/  IADD3 R6, P3, R8, UR11, RZ ;  /* 0x0000000b08067c10 */ /* 0x000fe4000ff7e0ff */
[----:B------:R-:W-:Y:S02]  /*354d0*/  PRMT R10, R4, 0x7610, R10 ;  /* 0x00007610040a7816 */ /* 0x000fe4000000000a */
[----:B------:R-:W-:Y:S02]  /*354e0*/  IADD3.X R7, R9, UR10, RZ, P3, !PT ;  /* 0x0000000a09077c10 */ /* 0x000fe40009ffe4ff */
[----:B------:R-:W-:Y:S01]  /*354f0*/  ISETP.GT.AND P3, PT, R0, RZ, P1 ;  /* 0x000000ff0000720c */ /* 0x000fe20000f64270 */
[-C--:B----4-:R-:W-:Y:S02]  /*35500*/  FMUL R4, R11, R2.reuse ;  /* 0x000000020b047220 */ /* 0x090fe40000400000 */
[----:B------:R0:W-:Y:S01]  /*35510*/  @P4 STG.E.U16 desc[UR44][R6.64], R10 ;  /* 0x0000000a06004986 */ /* 0x0001e2000c10152c */
[----:B--2---:R-:W-:-:S02]  /*35520*/  FMUL R5, R5, R2 ;  /* 0x0000000205057220 */ /* 0x004fc40000400000 */
[----:B------:R-:W-:Y:S01]  /*35530*/  F2FP.BF16.F32.PACK_AB R4, RZ, R4 ;  /* 0x00000004ff04723e */ /* 0x000fe200000010ff */
[----:B------:R-:W-:Y:S02]  /*35540*/  FMUL R12, R12, R2 ;  /* 0x000000020c0c7220 */ /* 0x000fe40000400000 */
[----:B------:R-:W-:Y:S02]  /*35550*/  F2FP.BF16.F32.PACK_AB R5, RZ, R5 ;  /* 0x00000005ff05723e */ /* 0x000fe400000010ff */
[----:B0-----:R-:W-:Y:S02]  /*35560*/  IADD3 R10, P5, R6, UR5, RZ ;  /* 0x00000005060a7c10 */ /* 0x001fe4000ffbe0ff */
[----:B------:R-:W-:Y:S02]  /*35570*/  PRMT R13, R4, 0x7610, R13 ;  /* 0x00007610040d7816 */ /* 0x000fe4000000000d */
[----:B------:R-:W-:Y:S02]  /*35580*/  IADD3.X R11, R7, UR4, RZ, P5, !PT ;  /* 0x00000004070b7c10 */ /* 0x000fe4000affe4ff */
[----:B------:R-:W-:Y:S01]  /*35590*/  F2FP.BF16.F32.PACK_AB R12, RZ, R12 ;  /* 0x0000000cff0c723e */ /* 0x000fe200000010ff */
[----:B------:R-:W-:Y:S04]  /*355a0*/  @P2 STG.E.U16 desc[UR44][R6.64+0x2], R5 ;  /* 0x0000020506002986 */ /* 0x000fe8000c10152c */
[----:B------:R0:W-:Y:S04]  /*355b0*/  @P3 STG.E.U16 desc[UR44][R10.64], R13 ;  /* 0x0000000d0a003986 */ /* 0x0001e8000c10152c */
[----:B0-----:R-:W2:Y:S01]  /*355c0*/  LDL.LU R11, [R1+0x210] ;  /* 0x00021000010b7983 */ /* 0x001ea20000300800 */
[----:B------:R-:W-:-:S03]  /*355d0*/  PRMT R13, R12, 0x7610, R13 ;  /* 0x000076100c0d7816 */ /* 0x000fc6000000000d */
[----:B------:R-:W3:Y:S04]  /*355e0*/  LDL.LU R10, [R1+0x218] ;  /* 0x00021800010a7983 */ /* 0x000ee80000300800 */
[----:B------:R-:W4:Y:S01]  /*355f0*/  LDL.LU R12, [R1+0x214] ;  /* 0x00021400010c7983 */ /* 0x000f220000300800 */
[----:B------:R-:W-:Y:S02]  /*35600*/  ISETP.GT.AND P4, PT, R0, 0x1, P1 ;  /* 0x000000010000780c */ /* 0x000fe40000f84270 */
[----:B------:R-:W-:-:S04]  /*35610*/  IADD3 R4, P2, R6, UR5, RZ ;  /* 0x0000000506047c10 */ /* 0x000fc8000ff5e0ff */
[----:B------:R-:W-:-:S07]  /*35620*/  IADD3.X R5, R7, UR4, RZ, P2, !PT ;  /* 0x0000000407057c10 */ /* 0x000fce00097fe4ff */
[----:B------:R0:W-:Y:S04]  /*35630*/  @P4 STG.E.U16 desc[UR44][R4.64+0x2], R13 ;  /* 0x0000020d04004986 */ /* 0x0001e8000c10152c */
[----:B0-----:R-:W3:Y:S04]  /*35640*/  LDL.LU R13, [R1+0x228] ;  /* 0x00022800010d7983 */ /* 0x001ee80000300800 */
[----:B------:R-:W3:Y:S01]  /*35650*/  LDL.LU R4, [R1+0x394] ;  /* 0x0003940001047983 */ /* 0x000ee20000300800 */
[----:B----4-:R-:W-:-:S05]  /*35660*/  FMUL R12, R12, R2 ;  /* 0x000000020c0c7220 */ /* 0x010fca0000400000 */
[----:B------:R-:W-:Y:S02]  /*35670*/  F2FP.BF16.F32.PACK_AB R5, RZ, R12 ;  /* 0x0000000cff05723e */ /* 0x000fe400000010ff */
[----:B------:R-:W4:Y:S01]  /*35680*/  LDL.LU R12, [R1+0x21c] ;  /* 0x00021c00010c7983 */ /* 0x000f220000300800 */
[----:B--2---:R-:W-:Y:S01]  /*35690*/  FMUL R11, R11, R2 ;  /* 0x000000020b0b7220 */ /* 0x004fe20000400000 */
[C---:B------:R-:W-:Y:S02]  /*356a0*/  ISETP.GT.AND P3, PT, R0.reuse, 0x8, P0 ;  /* 0x000000080000780c */ /* 0x040fe40000764270 */
[C---:B------:R-:W-:Y:S02]  /*356b0*/  ISETP.GT.AND P4, PT, R0.reuse, 0x9, P0 ;  /* 0x000000090000780c */ /* 0x040fe40000784270 */
[----:B------:R-:W-:Y:S02]  /*356c0*/  F2FP.BF16.F32.PACK_AB R11, RZ, R11 ;  /* 0x0000000bff0b723e */ /* 0x000fe400000010ff */
[----:B------:R-:W-:-:S02]  /*356d0*/  ISETP.GT.AND P2, PT, R0, 0x8, P1 ;  /* 0x000000080000780c */ /* 0x000fc40000f44270 */
[----:B------:R-:W-:Y:S01]  /*356e0*/  PRMT R128, R11, 0x7610, R128 ;  /* 0x000076100b807816 */ /* 0x000fe20000000080 */
[-C--:B---3--:R-:W-:Y:S01]  /*356f0*/  FMUL R10, R10, R2.reuse ;  /* 0x000000020a0a7220 */ /* 0x088fe20000400000 */
[----:B------:R-:W-:Y:S01]  /*35700*/  PRMT R11, R5, 0x7610, R11 ;  /* 0x00007610050b7816 */ /* 0x000fe2000000000b */
[----:B------:R-:W-:Y:S02]  /*35710*/  IMAD.U32 R5, RZ, RZ, UR4 ;  /* 0x00000004ff057e24 */ /* 0x000fe4000f8e00ff */
[----:B------:R-:W-:Y:S01]  /*35720*/  FMUL R236, R4, R2 ;  /* 0x0000000204ec7220 */ /* 0x000fe20000400000 */
[----:B------:R-:W-:Y:S01]  /*35730*/  IMAD.U32 R4, RZ, RZ, UR5 ;  /* 0x00000005ff047e24 */ /* 0x000fe2000f8e00ff */
[----:B------:R-:W-:-:S04]  /*35740*/  F2FP.BF16.F32.PACK_AB R10, RZ, R10 ;  /* 0x0000000aff0a723e */ /* 0x000fc800000010ff */
[----:B------:R-:W-:-:S04]  /*35750*/  IADD3 R4, P5, P6, R4, UR11, R8 ;  /* 0x0000000b04047c10 */ /* 0x000fc8000febe008 */
[----:B------:R-:W-:Y:S01]  /*35760*/  IADD3.X R5, R5, UR10, R9, P5, P6 ;  /* 0x0000000a05057c10 */ /* 0x000fe2000afec409 */
[----:B------:R-:W-:Y:S01]  /*35770*/  @P3 STG.E.U16 desc[UR44][R6.64+0x10], R128 ;  /* 0x0000108006003986 */ /* 0x000fe2000c10152c */
[----:B------:R-:W-:-:S03]  /*35780*/  ISETP.GT.AND P3, PT, R0, 0x9, P1 ;  /* 0x000000090000780c */ /* 0x000fc60000f64270 */
[----:B------:R0:W-:Y:S01]  /*35790*/  @P4 STG.E.U16 desc[UR44][R6.64+0x12], R11 ;  /* 0x0000120b06004986 */ /* 0x0001e2000c10152c */
[----:B------:R-:W-:-:S03]  /*357a0*/  FMUL R14, R14, R2 ;  /* 0x000000020e0e7220 */ /* 0x000fc60000400000 */
[----:B------:R1:W-:Y:S01]  /*357b0*/  @P2 STG.E.U16 desc[UR44][R4.64+0x10], R10 ;  /* 0x0000100a04002986 */ /* 0x0003e2000c10152c */
[C---:B------:R-:W-:Y:S01]  /*357c0*/  ISETP.GT.AND P2, PT, R0.reuse, 0x10, P0 ;  /* 0x000000100000780c */ /* 0x040fe20000744270 */
[-C--:B------:R-:W-:Y:S01]  /*357d0*/  FMUL R15, R15, R2.reuse ;  /* 0x000000020f0f7220 */ /* 0x080fe20000400000 */
[C---:B------:R-:W-:Y:S02]  /*357e0*/  ISETP.GT.AND P4, PT, R0.reuse, 0x11, P0 ;  /* 0x000000110000780c */ /* 0x040fe40000784270 */
[----:B------:R-:W-:Y:S01]  /*357f0*/  ISETP.GT.AND P5, PT, R0, 0x10, P1 ;  /* 0x000000100000780c */ /* 0x000fe20000fa4270 */
[----:B------:R-:W-:Y:S01]  /*35800*/  FMUL R13, R13, R2 ;  /* 0x000000020d0d7220 */ /* 0x000fe20000400000 */
[----:B0-----:R-:W-:Y:S02]  /*35810*/  F2FP.BF16.F32.PACK_AB R11, RZ, R15 ;  /* 0x0000000fff0b723e */ /* 0x001fe400000010ff */
[----:B-1----:R-:W-:Y:S01]  /*35820*/  F2FP.BF16.F32.PACK_AB R10, RZ, R14 ;  /* 0x0000000eff0a723e */ /* 0x002fe200000010ff */
        /* <DEDUP_REMOVED lines=53> */
[----:B------:R-:W-:-:S04]  /*35b80*/  F2FP.BF16.F32.PACK_AB R12, RZ, R12 ;  /* 0x0000000cff0c723e */ /* 0x000fc800000010ff */
[----:B------:R-:W-:Y:S02]  /*35b90*/  PRMT R14, R12, 0x7610, R14 ;  /* 0x000076100c0e7816 */ /* 0x000fe4000000000e */
[----:B------:R-:W-:-:S03]  /*35ba0*/  F2FP.BF16.F32.PACK_AB R12, RZ, R13 ;  /* 0x0000000dff0c723e */ /* 0x000fc600000010ff */
[----:B------:R-:W-:Y:S04]  /*35bb0*/  @P3 STG.E.U16 desc[UR44][R4.64+0x12], R14 ;  /* 0x0000120e04003986 */ /* 0x000fe8000c10152c */
[----:B------:R0:W-:Y:S01]  /*35bc0*/  @P2 STG.E.U16 desc[UR44][R6.64+0x20], R11 ;  /* 0x0000200b06002986 */ /* 0x0001e2000c10152c */
[C---:B------:R-:W-:Y:S02]  /*35bd0*/  ISETP.GT.AND P2, PT, R0.reuse, 0x11, P1 ;  /* 0x000000110000780c */ /* 0x040fe40000f44270 */
[C---:B------:R-:W-:Y:S01]  /*35be0*/  ISETP.GT.AND P3, PT, R0.reuse, 0x18, P0 ;  /* 0x000000180000780c */ /* 0x040fe20000764270 */
[----:B------:R-:W-:Y:S01]  /*35bf0*/  @P4 STG.E.U16 desc[UR44][R6.64+0x22], R10 ;  /* 0x0000220a06004986 */ /* 0x000fe2000c10152c */
[----:B------:R-:W-:-:S03]  /*35c00*/  ISETP.GT.AND P4, PT, R0, 0x19, P0 ;  /* 0x000000190000780c */ /* 0x000fc60000784270 */
[----:B------:R1:W-:Y:S01]  /*35c10*/  @P5 STG.E.U16 desc[UR44][R4.64+0x20], R12 ;  /* 0x0000200c04005986 */ /* 0x0003e2000c10152c */
[----:B------:R-:W-:Y:S02]  /*35c20*/  ISETP.GT.AND P5, PT, R0, 0x18, P1 ;  /* 0x000000180000780c */ /* 0x000fe40000fa4270 */
[----:B0-----:R-:W-:Y:S02]  /*35c30*/  F2FP.BF16.F32.PACK_AB R11, RZ, R20 ;  /* 0x00000014ff0b723e */ /* 0x001fe400000010ff */
[----:B-1----:R-:W-:-:S04]  /*35c40*/  F2FP.BF16.F32.PACK_AB R12, RZ, R21 ;  /* 0x00000015ff0c723e */ /* 0x002fc800000010ff */
[----:B------:R-:W-:Y:S02]  /*35c50*/  PRMT R13, R12, 0x7610, R13 ;  /* 0x000076100c0d7816 */ /* 0x000fe4000000000d */
[----:B------:R-:W-:Y:S02]  /*35c60*/  F2FP.BF16.F32.PACK_AB R10, RZ, R19 ;  /* 0x00000013ff0a723e */ /* 0x000fe400000010ff */
        /* <DEDUP_REMOVED lines=151> */
[----:B------:R-:W-:Y:S01]  /*365e0*/  ISETP.GT.AND P5, PT, R0, 0x78, P1 ;  /* 0x000000780000780c */ /* 0x000fe20000fa4270 */
[----:B------:R-:W-:Y:S01]  /*365f0*/  FMUL R202, R202, R2 ;  /* 0x00000002caca7220 */ /* 0x000fe20000400000 */
[----:B0-----:R-:W-:Y:S02]  /*36600*/  F2FP.BF16.F32.PACK_AB R11, RZ, R197 ;  /* 0x000000c5ff0b723e */ /* 0x001fe400000010ff */
[----:B-1----:R-:W-:-:S04]  /*36610*/  F2FP.BF16.F32.PACK_AB R12, RZ, R198 ;  /* 0x000000c6ff0c723e */ /* 0x002fc800000010ff */
[----:B------:R-:W-:Y:S02]  /*36620*/  PRMT R13, R12, 0x7610, R13 ;  /* 0x000076100c0d7816 */ /* 0x000fe4000000000d */
[----:B------:R-:W-:Y:S02]  /*36630*/  F2FP.BF16.F32.PACK_AB R10, RZ, R196 ;  /* 0x000000c4ff0a723e */ /* 0x000fe400000010ff */
[----:B------:R-:W-:Y:S01]  /*36640*/  F2FP.BF16.F32.PACK_AB R12, RZ, R195 ;  /* 0x000000c3ff0c723e */ /* 0x000fe200000010ff */
[----:B------:R-:W-:Y:S01]  /*36650*/  @P2 STG.E.U16 desc[UR44][R4.64+0xe2], R13 ;  /* 0x0000e20d04002986 */ /* 0x000fe2000c10152c */
[----:B------:R-:W-:-:S03]  /*36660*/  ISETP.GT.AND P2, PT, R0, 0x79, P1 ;  /* 0x000000790000780c */ /* 0x000fc60000f44270 */
[----:B------:R-:W-:Y:S01]  /*36670*/  @P3 STG.E.U16 desc[UR44][R6.64+0xf0], R11 ;  /* 0x0000f00b06003986 */ /* 0x000fe2000c10152c */
[----:B------:R-:W-:-:S03]  /*36680*/  ISETP.GT.AND P3, PT, R0, 0x80, P0 ;  /* 0x000000800000780c */ /* 0x000fc60000764270 */
[----:B------:R-:W-:Y:S01]  /*36690*/  @P4 STG.E.U16 desc[UR44][R6.64+0xf2], R10 ;  /* 0x0000f20a06004986 */ /* 0x000fe2000c10152c */
[----:B------:R-:W-:-:S03]  /*366a0*/  ISETP.GT.AND P4, PT, R0, 0x81, P0 ;  /* 0x000000810000780c */ /* 0x000fc60000784270 */
[----:B------:R0:W-:Y:S01]  /*366b0*/  @P5 STG.E.U16 desc[UR44][R4.64+0xf0], R12 ;  /* 0x0000f00c04005986 */ /* 0x0001e2000c10152c */
[----:B------:R-:W-:Y:S01]  /*366c0*/  ISETP.GT.AND P5, PT, R0, 0x80, P1 ;  /* 0x000000800000780c */ /* 0x000fe20000fa4270 */
[-C--:B------:R-:W-:Y:S01]  /*366d0*/  FMUL R201, R201, R2.reuse ;  /* 0x00000002c9c97220 */ /* 0x080fe20000400000 */
[-C--:B------:R-:W-:Y:S01]  /*366e0*/  FMUL R200, R200, R2.reuse ;  /* 0x00000002c8c87220 */ /* 0x080fe20000400000 */
[----:B------:R-:W-:Y:S01]  /*366f0*/  FMUL R199, R199, R2 ;  /* 0x00000002c7c77220 */ /* 0x000fe20000400000 */
[----:B0-----:R-:W-:-:S04]  /*36700*/  F2FP.BF16.F32.PACK_AB R12, RZ, R202 ;  /* 0x000000caff0c723e */ /* 0x001fc800000010ff */
[----:B------:R-:W-:Y:S02]  /*36710*/  PRMT R13, R12, 0x7610, R13 ;  /* 0x000076100c0d7816 */ /* 0x000fe4000000000d */
[----:B------:R-:W-:Y:S02]  /*36720*/  F2FP.BF16.F32.PACK_AB R11, RZ, R201 ;  /* 0x000000c9ff0b723e */ /* 0x000fe400000010ff */
[----:B------:R-:W-:Y:S01]  /*36730*/  F2FP.BF16.F32.PACK_AB R10, RZ, R200 ;  /* 0x000000c8ff0a723e */ /* 0x000fe200000010ff */
[----:B------:R-:W-:Y:S01]  /*36740*/  FMUL R206, R206, R2 ;  /* 0x00000002cece7220 */ /* 0x000fe20000400000 */
        /* <DEDUP_REMOVED lines=147> */
[-C--:B------:R-:W-:Y:S01]  /*37080*/  FMUL R130, R130, R2.reuse ;  /* 0x0000000282827220 */ /* 0x080fe20000400000 */
[-C--:B------:R-:W-:Y:S01]  /*37090*/  FMUL R131, R131, R2.reuse ;  /* 0x0000000283837220 */ /* 0x080fe20000400000 */
[-C--:B------:R-:W-:Y:S01]  /*370a0*/  FMUL R132, R132, R2.reuse ;  /* 0x0000000284847220 */ /* 0x080fe20000400000 */
[----:B0-----:R-:W-:Y:S01]  /*370b0*/  F2FP.BF16.F32.PACK_AB R12, RZ, R129 ;  /* 0x00000081ff0c723e */ /* 0x001fe200000010ff */
[----:B------:R-:W-:Y:S01]  /*370c0*/  FMUL R133, R133, R2 ;  /* 0x0000000285857220 */ /* 0x000fe20000400000 */
[----:B------:R-:W-:Y:S01]  /*370d0*/  F2FP.BF16.F32.PACK_AB R10, RZ, R236 ;  /* 0x000000ecff0a723e */ /* 0x000fe200000010ff */
        /* <DEDUP_REMOVED lines=21> */
[----:B------:R-:W-:Y:S01]  /*37230*/  FMUL R143, R143, R2 ;  /* 0x000000028f8f7220 */ /* 0x000fe20000400000 */
[----:B-1----:R-:W-:Y:S01]  /*37240*/  F2FP.BF16.F32.PACK_AB R12, RZ, R130 ;  /* 0x00000082ff0c723e */ /* 0x002fe200000010ff */
[-C--:B------:R-:W-:Y:S01]  /*37250*/  FMUL R144, R144, R2.reuse ;  /* 0x0000000290907220 */ /* 0x080fe20000400000 */
[-C--:B------:R-:W-:Y:S01]  /*37260*/  FMUL R145, R145, R2.reuse ;  /* 0x0000000291917220 */ /* 0x080fe20000400000 */
[----:B------:R-:W-:Y:S01]  /*37270*/  FMUL R146, R146, R2 ;  /* 0x0000000292927220 */ /* 0x000fe20000400000 */
[----:B------:R-:W-:Y:S01]  /*37280*/  PRMT R13, R12, 0x7610, R13 ;  /* 0x000076100c0d7816 */ /* 0x000fe2000000000d */
[----:B------:R-:W2:Y:S01]  /*37290*/  LDL.LU R127, [R1+0x674] ;  /* 0x00067400017f7983 */ /* 0x000ea20000300800 */
[----:B------:R-:W-:-:S02]  /*372a0*/  F2FP.BF16.F32.PACK_AB R10, RZ, R132 ;  /* 0x00000084ff0a723e */ /* 0x000fc400000010ff */
[----:B------:R-:W-:Y:S01]  /*372b0*/  F2FP.BF16.F32.PACK_AB R12, RZ, R133 ;  /* 0x00000085ff0c723e */ /* 0x000fe200000010ff */
        /* <DEDUP_REMOVED lines=12> */
[----:B---3--:R-:W-:-:S03]  /*37380*/  F2FP.BF16.F32.PACK_AB R12, RZ, R134 ;  /* 0x00000086ff0c723e */ /* 0x008fc600000010ff */
[----:B------:R-:W3:Y:S01]  /*37390*/  LDL.LU R130, [R1+0x668] ;  /* 0x0006680001827983 */ /* 0x000ee20000300800 */
[----:B------:R-:W-:-:S03]  /*373a0*/  PRMT R13, R12, 0x7610, R13 ;  /* 0x000076100c0d7816 */ /* 0x000fc6000000000d */
[----:B------:R-:W3:Y:S01]  /*373b0*/  LDL.LU R131, [R1+0x664] ;  /* 0x0006640001837983 */ /* 0x000ee20000300800 */
        /* <DEDUP_REMOVED lines=10> */
[----:B------:R-:W3:Y:S01]  /*37460*/  LDL.LU R132, [R1+0x660] ;  /* 0x0006600001847983 */ /* 0x000ee20000300800 */
[----:B-1----:R-:W-:-:S03]  /*37470*/  F2FP.BF16.F32.PACK_AB R10, RZ, R140 ;  /* 0x0000008cff0a723e */ /* 0x002fc600000010ff */
[----:B------:R-:W3:Y:S01]  /*37480*/  LDL.LU R133, [R1+0x65c] ;  /* 0x00065c0001857983 */ /* 0x000ee20000300800 */
[----:B------:R-:W-:-:S03]  /*37490*/  F2FP.BF16.F32.PACK_AB R12, RZ, R138 ;  /* 0x0000008aff0c723e */ /* 0x000fc600000010ff */
        /* <DEDUP_REMOVED lines=14> */
[----:B------:R-:W3:Y:S01]  /*37580*/  LDL.LU R136, [R1+0x650] ;  /* 0x0006500001887983 */ /* 0x000ee20000300800 */
[----:B-1----:R-:W-:Y:S01]  /*37590*/  F2FP.BF16.F32.PACK_AB R10, RZ, R144 ;  /* 0x00000090ff0a723e */ /* 0x002fe200000010ff */
[----:B------:R-:W-:Y:S02]  /*375a0*/  FMUL R148, R148, R2 ;  /* 0x0000000294947220 */ /* 0x000fe40000400000 */
[----:B------:R-:W3:Y:S01]  /*375b0*/  LDL.LU R137, [R1+0x64c] ;  /* 0x00064c0001897983 */ /* 0x000ee20000300800 */
[----:B------:R-:W-:Y:S01]  /*375c0*/  F2FP.BF16.F32.PACK_AB R12, RZ, R142 ;  /* 0x0000008eff0c723e */ /* 0x000fe200000010ff */
[----:B------:R-:W-:-:S02]  /*375d0*/  FMUL R149, R149, R2 ;  /* 0x0000000295957220 */ /* 0x000fc40000400000 */
[----:B------:R-:W3:Y:S01]  /*375e0*/  LDL.LU R138, [R1+0x648] ;  /* 0x00064800018a7983 */ /* 0x000ee20000300800 */
[----:B------:R-:W-:Y:S02]  /*375f0*/  PRMT R13, R12, 0x7610, R13 ;  /* 0x000076100c0d7816 */ /* 0x000fe4000000000d */
[----:B------:R-:W-:Y:S01]  /*37600*/  F2FP.BF16.F32.PACK_AB R12, RZ, R145 ;  /* 0x00000091ff0c723e */ /* 0x000fe200000010ff */
[----:B------:R-:W3:Y:S04]  /*37610*/  LDL.LU R139, [R1+0x644] ;  /* 0x00064400018b7983 */ /* 0x000ee80000300800 */
[----:B------:R-:W-:Y:S01]  /*37620*/  @P2 STG.E.U16 desc[UR44][R4.64+0x1c2], R13 ;  /* 0x0001c20d04002986 */ /* 0x000fe2000c10152c */
[----:B------:R-:W-:-:S03]  /*37630*/  ISETP.GT.AND P2, PT, R0, 0xe9, P1 ;  /* 0x000000e90000780c */ /* 0x000fc60000f44270 */
[----:B------:R0:W-:Y:S04]  /*37640*/  @P3 STG.E.U16 desc[UR44][R6.64+0x1d0], R11 ;  /* 0x0001d00b06003986 */ /* 0x0001e8000c10152c */
[----:B------:R-:W-:Y:S01]  /*37650*/  @P4 STG.E.U16 desc[UR44][R6.64+0x1d2], R10 ;  /* 0x0001d20a06004986 */ /* 0x000fe2000c10152c */
[----:B------:R-:W-:-:S03]  /*37660*/  ISETP.GT.AND P3, PT, R0, 0xf0, P0 ;  /* 0x000000f00000780c */ /* 0x000fc60000764270 */
[----:B------:R1:W-:Y:S01]  /*37670*/  @P5 STG.E.U16 desc[UR44][R4.64+0x1d0], R12 ;  /* 0x0001d00c04005986 */ /* 0x0003e2000c10152c */
[C---:B------:R-:W-:Y:S02]  /*37680*/  ISETP.GT.AND P4, PT, R0.reuse, 0xf1, P0 ;  /* 0x000000f10000780c */ /* 0x040fe40000784270 */
[----:B------:R-:W-:Y:S01]  /*37690*/  ISETP.GT.AND P5, PT, R0, 0xf0, P1 ;  /* 0x000000f00000780c */ /* 0x000fe20000fa4270 */
[----:B------:R-:W3:Y:S01]  /*376a0*/  LDL.LU R140, [R1+0x640] ;  /* 0x00064000018c7983 */ /* 0x000ee20000300800 */
[----:B0-----:R-:W-:Y:S01]  /*376b0*/  F2FP.BF16.F32.PACK_AB R11, RZ, R147 ;  /* 0x00000093ff0b723e */ /* 0x001fe200000010ff */
[----:B------:R-:W-:Y:S02]  /*376c0*/  FMUL R151, R151, R2 ;  /* 0x0000000297977220 */ /* 0x000fe40000400000 */
[----:B------:R-:W3:Y:S01]  /*376d0*/  LDL.LU R141, [R1+0x63c] ;  /* 0x00063c00018d7983 */ /* 0x000ee20000300800 */
[----:B-1----:R-:W-:-:S03]  /*376e0*/  F2FP.BF16.F32.PACK_AB R12, RZ, R146 ;  /* 0x00000092ff0c723e */ /* 0x002fc600000010ff */
[----:B------:R-:W3:Y:S01]  /*376f0*/  LDL.LU R142, [R1+0x638] ;  /* 0x00063800018e7983 */ /* 0x000ee20000300800 */
[----:B------:R-:W-:Y:S01]  /*37700*/  PRMT R13, R12, 0x7610, R13 ;  /* 0x000076100c0d7816 */ /* 0x000fe2000000000d */
[----:B------:R-:W-:Y:S01]  /*37710*/  FMUL R156, R156, R2 ;  /* 0x000000029c9c7220 */ /* 0x000fe20000400000 */
[----:B------:R-:W-:Y:S01]  /*37720*/  F2FP.BF16.F32.PACK_AB R10, RZ, R148 ;  /* 0x00000094ff0a723e */ /* 0x000fe200000010ff */
[----:B------:R-:W3:Y:S01]  /*37730*/  LDL.LU R143, [R1+0x634] ;  /* 0x00063400018f7983 */ /* 0x000ee20000300800 */
[----:B------:R-:W-:-:S03]  /*37740*/  F2FP.BF16.F32.PACK_AB R12, RZ, R149 ;  /* 0x00000095ff0c723e */ /* 0x000fc600000010ff */
[----:B------:R-:W-:Y:S01]  /*37750*/  @P2 STG.E.U16 desc[UR44][R4.64+0x1d2], R13 ;  /* 0x0001d20d04002986 */ /* 0x000fe2000c10152c */
[----:B------:R-:W-:Y:S01]  /*37760*/  ISETP.GT.AND P2, PT, R0, 0xf1, P1 ;  /* 0x000000f10000780c */ /* 0x000fe20000f44270 */
[-C--:B------:R-:W-:Y:S02]  /*37770*/  FMUL R150, R150, R2.reuse ;  /* 0x0000000296967220 */ /* 0x080fe40000400000 */
[----:B------:R-:W3:Y:S01]  /*37780*/  LDL.LU R144, [R1+0x630] ;  /* 0x0006300001907983 */ /* 0x000ee20000300800 */
[----:B------:R-:W-:-:S03]  /*37790*/  FMUL R17, R17, R2 ;  /* 0x0000000211117220 */ /* 0x000fc60000400000 */
[----:B------:R-:W3:Y:S01]  /*377a0*/  LDL.LU R145, [R1+0x62c] ;  /* 0x00062c0001917983 */ /* 0x000ee20000300800 */
[----:B------:R-:W-:-:S03]  /*377b0*/  FMUL R16, R16, R2 ;  /* 0x0000000210107220 */ /* 0x000fc60000400000 */
[----:B------:R-:W3:Y:S04]  /*377c0*/  LDL.LU R146, [R1+0x628] ;  /* 0x0006280001927983 */ /* 0x000ee80000300800 */
[----:B------:R0:W-:Y:S04]  /*377d0*/  @P3 STG.E.U16 desc[UR44][R6.64+0x1e0], R11 ;  /* 0x0001e00b06003986 */ /* 0x0001e8000c10152c */
[----:B------:R-:W3:Y:S04]  /*377e0*/  LDL.LU R147, [R1+0x624] ;  /* 0x0006240001937983 */ /* 0x000ee80000300800 */
[----:B------:R1:W-:Y:S01]  /*377f0*/  @P4 STG.E.U16 desc[UR44][R6.64+0x1e2], R10 ;  /* 0x0001e20a06004986 */ /* 0x0003e2000c10152c */
[----:B0-----:R-:W-:-:S03]  /*37800*/  F2FP.BF16.F32.PACK_AB R11, RZ, R151 ;  /* 0x00000097ff0b723e */ /* 0x001fc600000010ff */
[----:B------:R-:W3:Y:S04]  /*37810*/  LDL.LU R148, [R1+0x620] ;  /* 0x0006200001947983 */ /* 0x000ee80000300800 */
[----:B------:R0:W-:Y:S01]  /*37820*/  @P5 STG.E.U16 desc[UR44][R4.64+0x1e0], R12 ;  /* 0x0001e00c04005986 */ /* 0x0001e2000c10152c */
[----:B-1----:R-:W-:-:S03]  /*37830*/  F2FP.BF16.F32.PACK_AB R10, RZ, R156 ;  /* 0x0000009cff0a723e */ /* 0x002fc600000010ff */
[----:B------:R-:W3:Y:S01]  /*37840*/  LDL.LU R149, [R1+0x61c] ;  /* 0x00061c0001957983 */ /* 0x000ee20000300800 */
[----:B------:R-:W-:Y:S02]  /*37850*/  PRMT R14, R11, 0x7610, R14 ;  /* 0x000076100b0e7816 */ /* 0x000fe4000000000e */
[----:B------:R-:W-:Y:S02]  /*37860*/  F2FP.BF16.F32.PACK_AB R13, RZ, R17 ;  /* 0x00000011ff0d723e */ /* 0x000fe400000010ff */
[----:B------:R-:W-:Y:S02]  /*37870*/  PRMT R11, R10, 0x7610, R11 ;  /* 0x000076100a0b7816 */ /* 0x000fe4000000000b */
[----:B0-----:R-:W-:Y:S02]  /*37880*/  F2FP.BF16.F32.PACK_AB R12, RZ, R150 ;  /* 0x00000096ff0c723e */ /* 0x001fe400000010ff */
[----:B------:R-:W3:Y:S01]  /*37890*/  LDL.LU R150, [R1+0x618] ;  /* 0x0006180001967983 */ /* 0x000ee20000300800 */
[----:B------:R-:W-:-:S03]  /*378a0*/  F2FP.BF16.F32.PACK_AB R10, RZ, R16 ;  /* 0x00000010ff0a723e */ /* 0x000fc600000010ff */
[----:B------:R-:W3:Y:S04]  /*378b0*/  LDL.LU R151, [R1+0x614] ;  /* 0x0006140001977983 */ /* 0x000ee80000300800 */
[----:B------:R0:W5:Y:S04]  /*378c0*/  LDL.LU R156, [R1+0x610] ;  /* 0x00061000019c7983 */ /* 0x0001680000300800 */
[----:B------:R0:W5:Y:S04]  /*378d0*/  LDL.LU R17, [R1+0x60c] ;  /* 0x00060c0001117983 */ /* 0x0001680000300800 */
[----:B------:R1:W-:Y:S04]  /*378e0*/  @P2 STG.E.U16 desc[UR44][R4.64+0x1e2], R12 ;  /* 0x0001e20c04002986 */ /* 0x0003e8000c10152c */
[----:B------:R0:W5:Y:S04]  /*378f0*/  LDL.LU R16, [R1+0x608] ;  /* 0x0006080001107983 */ /* 0x0001680000300800 */
[----:B-1----:R-:W2:Y:S04]  /*37900*/  LDL.LU R12, [R1+0x8] ;  /* 0x00000800010c7983 */ /* 0x002ea80000300800 */
[----:B------:R-:W4:Y:S04]  /*37910*/  LDL.LU R235, [R1+0xb0] ;  /* 0x0000b00001eb7983 */ /* 0x000f280000300800 */
[----:B------:R-:W3:Y:S04]  /*37920*/  LDL.LU R231, [R1+0xb4] ;  /* 0x0000b40001e77983 */ /* 0x000ee80000300800 */
        /* <DEDUP_REMOVED lines=64> */
[----:B------:R-:W3:Y:S01]  /*37d30*/  LDL.LU R168, [R1+0x1b8] ;  /* 0x0001b80001a87983 */ /* 0x000ee20000300800 */
[----:B------:R-:W-:-:S03]  /*37d40*/  ISETP.GT.AND P3, PT, R0, 0xf8, P0 ;  /* 0x000000f80000780c */ /* 0x000fc60000764270 */
[----:B------:R-:W3:Y:S01]  /*37d50*/  LDL.LU R169, [R1+0x1bc] ;  /* 0x0001bc0001a97983 */ /* 0x000ee20000300800 */
[----:B------:R-:W-:-:S03]  /*37d60*/  ISETP.GT.AND P0, PT, R0, 0xf9, P0 ;  /* 0x000000f90000780c */ /* 0x000fc60000704270 */
        /* <DEDUP_REMOVED lines=16> */
[----:B------:R1:W-:Y:S04]  /*37e70*/  @P3 STG.E.U16 desc[UR44][R6.64+0x1f0], R14 ;  /* 0x0001f00e06003986 */ /* 0x0003e8000c10152c */
[----:B------:R0:W-:Y:S04]  /*37e80*/  @P0 STG.E.U16 desc[UR44][R6.64+0x1f2], R11 ;  /* 0x0001f20b06000986 */ /* 0x0001e8000c10152c */
[----:B-1----:R-:W4:Y:S04]  /*37e90*/  LDL.LU R14, [R1+0xc] ;  /* 0x00000c00010e7983 */ /* 0x002f280000300800 */
[----:B0-----:R-:W3:Y:S04]  /*37ea0*/  LDL.LU R11, [R1] ;  /* 0x00000000010b7983 */ /* 0x001ee80000300800 */
[----:B------:R-:W4:Y:S01]  /*37eb0*/  LDL.LU R7, [R1+0x4] ;  /* 0x0000040001077983 */ /* 0x000f220000300800 */
[----:B------:R-:W-:-:S02]  /*37ec0*/  ISETP.GT.AND P4, PT, R0, 0xf8, P1 ;  /* 0x000000f80000780c */ /* 0x000fc40000f84270 */
[----:B------:R-:W-:Y:S01]  /*37ed0*/  ISETP.GT.AND P1, PT, R0, 0xf9, P1 ;  /* 0x000000f90000780c */ /* 0x000fe20000f24270 */
[----:B------:R-:W-:Y:S01]  /*37ee0*/  USHF.L.U32 UR11, UR8, 0x9, URZ ;  /* 0x00000009080b7899 */ /* 0x000fe2000800063f */
[----:B------:R-:W-:Y:S01]  /*37ef0*/  PRMT R6, R10, 0x7610, R6 ;  /* 0x000076100a067816 */ /* 0x000fe20000000006 */
[----:B------:R-:W-:Y:S01]  /*37f00*/  USHF.L.U64.HI UR10, UR8, 0x9, UR9 ;  /* 0x00000009080a7899 */ /* 0x000fe20008010209 */
[----:B------:R-:W-:-:S04]  /*37f10*/  ISETP.GT.AND P3, PT, R3, 0x100, PT ;  /* 0x000001000300780c */ /* 0x000fc80003f64270 */
[----:B------:R-:W-:-:S03]  /*37f20*/  ISETP.GT.AND P0, PT, R0, RZ, P3 ;  /* 0x000000ff0000720c */ /* 0x000fc60001f04270 */
[----:B------:R-:W-:Y:S04]  /*37f30*/  @P4 STG.E.U16 desc[UR44][R4.64+0x1f0], R13 ;  /* 0x0001f00d04004986 */ /* 0x000fe8000c10152c */
[----:B------:R0:W-:Y:S01]  /*37f40*/  @P1 STG.E.U16 desc[UR44][R4.64+0x1f2], R6 ;  /* 0x0001f20604001986 */ /* 0x0001e2000c10152c */
[----:B--2---:R-:W-:Y:S01]  /*37f50*/  FMUL R12, R12, R2 ;  /* 0x000000020c0c7220 */ /* 0x004fe20000400000 */
[----:B------:R-:W-:Y:S02]  /*37f60*/  ISETP.GT.AND P2, PT, R3, 0x108, PT ;  /* 0x000001080300780c */ /* 0x000fe40003f44270 */
[----:B------:R-:W-:Y:S02]  /*37f70*/  ISETP.GT.AND P1, PT, R0, 0x1, P3 ;  /* 0x000000010000780c */ /* 0x000fe40001f24270 */
[----:B0-----:R-:W-:Y:S01]  /*37f80*/  MOV R4, UR11 ;  /* 0x0000000b00047c02 */ /* 0x001fe20008000f00 */
[----:B------:R-:W-:Y:S01]  /*37f90*/  IMAD.U32 R5, RZ, RZ, UR10 ;  /* 0x0000000aff057e24 */ /* 0x000fe2000f8e00ff */
[----:B------:R-:W-:-:S02]  /*37fa0*/  IADD3 R6, P4, R8, UR11, RZ ;  /* 0x0000000b08067c10 */ /* 0x000fc4000ff9e0ff */
[----:B------:R-:W-:Y:S02]  /*37fb0*/  IADD3 R4, P5, P6, R8, UR5, R4 ;  /* 0x0000000508047c10 */ /* 0x000fe4000febe004 */
[----:B------:R-:W-:Y:S02]  /*37fc0*/  F2FP.BF16.F32.PACK_AB R12, RZ, R12 ;  /* 0x0000000cff0c723e */ /* 0x000fe400000010ff */
[----:B------:R-:W-:Y:S02]  /*37fd0*/  IADD3.X R5, R9, UR4, R5, P5, P6 ;  /* 0x0000000409057c10 */ /* 0x000fe4000afec405 */
[----:B------:R-:W-:Y:S01]  /*37fe0*/  ISETP.GT.AND P5, PT, R0, RZ, P2 ;  /* 0x000000ff0000720c */ /* 0x000fe200017a4270 */
[-C--:B---3--:R-:W-:Y:S01]  /*37ff0*/  FMUL R10, R11, R2.reuse ;  /* 0x000000020b0a7220 */ /* 0x088fe20000400000 */
[----:B----4-:R-:W-:-:S04]  /*38000*/  FMUL R11, R7, R2 ;  /* 0x00000002070b7220 */ /* 0x010fc80000400000 */
[----:B------:R-:W-:Y:S02]  /*38010*/  F2FP.BF16.F32.PACK_AB R10, RZ, R10 ;  /* 0x0000000aff0a723e */ /* 0x000fe400000010ff */
[----:B------:R-:W-:Y:S02]  /*38020*/  IADD3.X R7, R9, UR10, RZ, P4, !PT ;  /* 0x0000000a09077c10 */ /* 0x000fe4000a7fe4ff */
[----:B------:R-:W-:Y:S02]  /*38030*/  PRMT R13, R10, 0x7610, R13 ;  /* 0x000076100a0d7816 */ /* 0x000fe4000000000d */
[----:B------:R-:W-:Y:S02]  /*38040*/  F2FP.BF16.F32.PACK_AB R11, RZ, R11 ;  /* 0x0000000bff0b723e */ /* 0x000fe400000010ff */
[----:B------:R-:W-:Y:S01]  /*38050*/  IADD3 R10, P4, R6, UR5, RZ ;  /* 0x00000005060a7c10 */ /* 0x000fe2000ff9e0ff */
[----:B------:R0:W-:Y:S01]  /*38060*/  @P0 STG.E.U16 desc[UR44][R6.64], R13 ;  /* 0x0000000d06000986 */ /* 0x0001e2000c10152c */
[----:B------:R-:W-:-:S02]  /*38070*/  PRMT R15, R11, 0x7610, R15 ;  /* 0x000076100b0f7816 */ /* 0x000fc4000000000f */
[----:B------:R-:W-:-:S03]  /*38080*/  IADD3.X R11, R7, UR4, RZ, P4, !PT ;  /* 0x00000004070b7c10 */ /* 0x000fc6000a7fe4ff */
[----:B------:R1:W-:Y:S01]  /*38090*/  @P1 STG.E.U16 desc[UR44][R6.64+0x2], R15 ;  /* 0x0000020f06001986 */ /* 0x0003e2000c10152c */
[----:B0-----:R-:W-:-:S03]  /*380a0*/  PRMT R13, R12, 0x7610, R13 ;  /* 0x000076100c0d7816 */ /* 0x001fc6000000000d */
[----:B------:R-:W2:Y:S04]  /*380b0*/  LDL.LU R12, [R1+0x10] ;  /* 0x00001000010c7983 */ /* 0x000ea80000300800 */
[----:B-1----:R-:W3:Y:S04]  /*380c0*/  LDL.LU R15, [R1+0x18] ;  /* 0x00001800010f7983 */ /* 0x002ee80000300800 */
[----:B------:R0:W-:Y:S04]  /*380d0*/  @P5 STG.E.U16 desc[UR44][R10.64], R13 ;  /* 0x0000000d0a005986 */ /* 0x0001e8000c10152c */
[----:B0-----:R-:W4:Y:S01]  /*380e0*/  LDL.LU R11, [R1+0x14] ;  /* 0x00001400010b7983 */ /* 0x001f220000300800 */
[----:B------:R-:W-:Y:S01]  /*380f0*/  FMUL R14, R14, R2 ;  /* 0x000000020e0e7220 */ /* 0x000fe20000400000 */
[----:B------:R-:W-:-:S02]  /*38100*/  ISETP.GT.AND P0, PT, R0, 0x1, P2 ;  /* 0x000000010000780c */ /* 0x000fc40001704270 */
[----:B------:R-:W-:Y:S02]  /*38110*/  IADD3 R10, P6, R6, UR5, RZ ;  /* 0x00000005060a7c10 */ /* 0x000fe4000ffde0ff */
[----:B------:R-:W-:Y:S02]  /*38120*/  F2FP.BF16.F32.PACK_AB R14, RZ, R14 ;  /* 0x0000000eff0e723e */ /* 0x000fe400000010ff */
[----:B------:R-:W-:Y:S02]  /*38130*/  ISETP.GT.AND P4, PT, R0, 0x9, P3 ;  /* 0x000000090000780c */ /* 0x000fe40001f84270 */
[----:B------:R-:W-:Y:S02]  /*38140*/  PRMT R18, R14, 0x7610, R18 ;  /* 0x000076100e127816 */ /* 0x000fe40000000012 */
[C---:B------:R-:W-:Y:S02]  /*38150*/  ISETP.GT.AND P1, PT, R0.reuse, 0x8, P3 ;  /* 0x000000080000780c */ /* 0x040fe40001f24270 */
[----:B------:R-:W-:Y:S01]  /*38160*/  ISETP.GT.AND P5, PT, R0, 0x8, P2 ;  /* 0x000000080000780c */ /* 0x000fe200017a4270 */
[-C--:B--2---:R-:W-:Y:S01]  /*38170*/  FMUL R12, R12, R2.reuse ;  /* 0x000000020c0c7220 */ /* 0x084fe20000400000 */
[----:B---3--:R-:W-:-:S04]  /*38180*/  FMUL R15, R15, R2 ;  /* 0x000000020f0f7220 */ /* 0x008fc80000400000 */
[----:B------:R-:W-:-:S04]  /*38190*/  F2FP.BF16.F32.PACK_AB R12, RZ, R12 ;  /* 0x0000000cff0c723e */ /* 0x000fc800000010ff */
[----:B------:R-:W-:Y:S02]  /*381a0*/  PRMT R14, R12, 0x7610, R14 ;  /* 0x000076100c0e7816 */ /* 0x000fe4000000000e */
[----:B------:R-:W-:Y:S02]  /*381b0*/  F2FP.BF16.F32.PACK_AB R12, RZ, R15 ;  /* 0x0000000fff0c723e */ /* 0x000fe400000010ff */
[----:B------:R-:W2:Y:S01]  /*381c0*/  LDL.LU R15, [R1+0xa0] ;  /* 0x0000a000010f7983 */ /* 0x000ea20000300800 */
[----:B----4-:R-:W-:Y:S01]  /*381d0*/  FMUL R13, R11, R2 ;  /* 0x000000020b0d7220 */ /* 0x010fe20000400000 */
[----:B------:R-:W-:-:S05]  /*381e0*/  IADD3.X R11, R7, UR4, RZ, P6, !PT ;  /* 0x00000004070b7c10 */ /* 0x000fca000b7fe4ff */
[----:B------:R0:W-:Y:S01]  /*381f0*/  @P0 STG.E.U16 desc[UR44][R10.64+0x2], R18 ;  /* 0x000002120a000986 */ /* 0x0001e2000c10152c */
[----:B------:R-:W-:-:S05]  /*38200*/  F2FP.BF16.F32.PACK_AB R13, RZ, R13 ;  /* 0x0000000dff0d723e */ /* 0x000fca00000010ff */
[----:B------:R1:W-:Y:S04]  /*38210*/  @P4 STG.E.U16 desc[UR44][R6.64+0x12], R13 ;  /* 0x0000120d06004986 */ /* 0x0003e8000c10152c */
[----:B0-----:R-:W3:Y:S01]  /*38220*/  LDL.LU R11, [R1+0x20] ;  /* 0x00002000010b7983 */ /* 0x001ee20000300800 */
[----:B------:R-:W-:-:S03]  /*38230*/  PRMT R10, R12, 0x7610, R10 ;  /* 0x000076100c0a7816 */ /* 0x000fc6000000000a */
[----:B------:R-:W4:Y:S04]  /*38240*/  LDL.LU R12, [R1+0x1c] ;  /* 0x00001c00010c7983 */ /* 0x000f280000300800 */
[----:B-1----:R-:W2:Y:S04]  /*38250*/  LDL.LU R13, [R1+0x28] ;  /* 0x00002800010d7983 */ /* 0x002ea80000300800 */
[----:B------:R-:W-:Y:S04]  /*38260*/  @P1 STG.E.U16 desc[UR44][R6.64+0x10], R14 ;  /* 0x0000100e06001986 */ /* 0x000fe8000c10152c */
[----:B------:R0:W-:Y:S04]  /*38270*/  @P5 STG.E.U16 desc[UR44][R4.64+0x10], R10 ;  /* 0x0000100a04005986 */ /* 0x0001e8000c10152c */
[----:B0-----:R-:W2:Y:S01]  /*38280*/  LDL.LU R10, [R1+0x24] ;  /* 0x00002400010a7983 */ /* 0x001ea20000300800 */
[----:B------:R-:W-:-:S02]  /*38290*/  ISETP.GT.AND P0, PT, R0, 0x9, P2 ;  /* 0x000000090000780c */ /* 0x000fc40001704270 */
[C---:B------:R-:W-:Y:S02]  /*382a0*/  ISETP.GT.AND P1, PT, R0.reuse, 0x10, P3 ;  /* 0x000000100000780c */ /* 0x040fe40001f24270 */
[C---:B------:R-:W-:Y:S02]  /*382b0*/  ISETP.GT.AND P4, PT, R0.reuse, 0x11, P3 ;  /* 0x000000110000780c */ /* 0x040fe40001f84270 */
[----:B------:R-:W-:Y:S01]  /*382c0*/  ISETP.GT.AND P5, PT, R0, 0x10, P2 ;  /* 0x000000100000780c */ /* 0x000fe200017a4270 */
[-C--:B---3--:R-:W-:Y:S01]  /*382d0*/  FMUL R11, R11, R2.reuse ;  /* 0x000000020b0b7220 */ /* 0x088fe20000400000 */
[----:B----4-:R-:W-:-:S04]  /*382e0*/  FMUL R12, R12, R2 ;  /* 0x000000020c0c7220 */ /* 0x010fc80000400000 */
[----:B------:R-:W-:Y:S01]  /*382f0*/  F2FP.BF16.F32.PACK_AB R11, RZ, R11 ;  /* 0x0000000bff0b723e */ /* 0x000fe200000010ff */
[----:B--2---:R-:W-:Y:S01]  /*38300*/  FMUL R13, R13, R2 ;  /* 0x000000020d0d7220 */ /* 0x004fe20000400000 */
[----:B------:R-:W-:-:S04]  /*38310*/  F2FP.BF16.F32.PACK_AB R12, RZ, R12 ;  /* 0x0000000cff0c723e */ /* 0x000fc800000010ff */
[----:B------:R-:W-:Y:S02]  /*38320*/  PRMT R14, R12, 0x7610, R14 ;  /* 0x000076100c0e7816 */ /* 0x000fe4000000000e */
[----:B------:R-:W-:Y:S02]  /*38330*/  PRMT R12, R11, 0x7610, R12 ;  /* 0x000076100b0c7816 */ /* 0x000fe4000000000c */
[----:B------:R-:W-:Y:S01]  /*38340*/  F2FP.BF16.F32.PACK_AB R11, RZ, R13 ;  /* 0x0000000dff0b723e */ /* 0x000fe200000010ff */
[----:B------:R-:W-:Y:S03]  /*38350*/  @P0 STG.E.U16 desc[UR44][R4.64+0x12], R14 ;  /* 0x0000120e04000986 */ /* 0x000fe6000c10152c */
[----:B------:R-:W-:Y:S01]  /*38360*/  PRMT R13, R11, 0x7610, R13 ;  /* 0x000076100b0d7816 */ /* 0x000fe2000000000d */
[----:B------:R0:W-:Y:S01]  /*38370*/  @P1 STG.E.U16 desc[UR44][R6.64+0x20], R12 ;  /* 0x0000200c06001986 */ /* 0x0001e2000c10152c */
[----:B------:R-:W-:-:S05]  /*38380*/  FMUL R10, R10, R2 ;  /* 0x000000020a0a7220 */ /* 0x000fca0000400000 */
[----:B------:R-:W-:Y:S01]  /*38390*/  F2FP.BF16.F32.PACK_AB R10, RZ, R10 ;  /* 0x0000000aff0a723e */ /* 0x000fe200000010ff */
[----:B0-----:R-:W2:Y:S04]  /*383a0*/  LDL.LU R12, [R1+0x2c] ;  /* 0x00002c00010c7983 */ /* 0x001ea80000300800 */
[----:B------:R-:W3:Y:S04]  /*383b0*/  LDL.LU R11, [R1+0x30] ;  /* 0x00003000010b7983 */ /* 0x000ee80000300800 */
[----:B------:R0:W-:Y:S04]  /*383c0*/  @P4 STG.E.U16 desc[UR44][R6.64+0x22], R10 ;  /* 0x0000220a06004986 */ /* 0x0001e8000c10152c */
[----:B------:R1:W-:Y:S04]  /*383d0*/  @P5 STG.E.U16 desc[UR44][R4.64+0x20], R13 ;  /* 0x0000200d04005986 */ /* 0x0003e8000c10152c */
[----:B0-----:R-:W4:Y:S04]  /*383e0*/  LDL.LU R10, [R1+0x34] ;  /* 0x00003400010a7983 */ /* 0x001f280000300800 */
[----:B-1----:R-:W4:Y:S01]  /*383f0*/  LDL.LU R13, [R1+0x38] ;  /* 0x00003800010d7983 */ /* 0x002f220000300800 */
[----:B------:R-:W-:-:S02]  /*38400*/  ISETP.GT.AND P0, PT, R0, 0x11, P2 ;  /* 0x000000110000780c */ /* 0x000fc40001704270 */
[C---:B------:R-:W-:Y:S02]  /*38410*/  ISETP.GT.AND P1, PT, R0.reuse, 0x18, P3 ;  /* 0x000000180000780c */ /* 0x040fe40001f24270 */
[C---:B------:R-:W-:Y:S02]  /*38420*/  ISETP.GT.AND P4, PT, R0.reuse, 0x19, P3 ;  /* 0x000000190000780c */ /* 0x040fe40001f84270 */
[----:B------:R-:W-:Y:S01]  /*38430*/  ISETP.GT.AND P5, PT, R0, 0x18, P2 ;  /* 0x000000180000780c */ /* 0x000fe200017a4270 */
[-C--:B--2---:R-:W-:Y:S01]  /*38440*/  FMUL R12, R12, R2.reuse ;  /* 0x000000020c0c7220 */ /* 0x084fe20000400000 */
[----:B---3--:R-:W-:-:S04]  /*38450*/  FMUL R11, R11, R2 ;  /* 0x000000020b0b7220 */ /* 0x008fc80000400000 */
[----:B------:R-:W-:Y:S02]  /*38460*/  F2FP.BF16.F32.PACK_AB R12, RZ, R12 ;  /* 0x0000000cff0c723e */ /* 0x000fe400000010ff */
[----:B------:R-:W-:Y:S02]  /*38470*/  F2FP.BF16.F32.PACK_AB R11, RZ, R11 ;  /* 0x0000000bff0b723e */ /* 0x000fe400000010ff */
[----:B------:R-:W-:Y:S02]  /*38480*/  PRMT R14, R12, 0x7610, R14 ;  /* 0x000076100c0e7816 */ /* 0x000fe4000000000e */
[----:B------:R-:W-:-:S03]  /*38490*/  PRMT R12, R11, 0x7610, R12 ;  /* 0x000076100b0c7816 */ /* 0x000fc6000000000c */
[----:B------:R-:W-:Y:S01]  /*384a0*/  @P0 STG.E.U16 desc[UR44][R4.64+0x22], R14 ;  /* 0x0000220e04000986 */ /* 0x000fe2000c10152c */
[-C--:B----4-:R-:W-:Y:S01]  /*384b0*/  FMUL R10, R10, R2.reuse ;  /* 0x000000020a0a7220 */ /* 0x090fe20000400000 */
[----:B------:R-:W-:-:S04]  /*384c0*/  FMUL R13, R13, R2 ;  /* 0x000000020d0d7220 */ /* 0x000fc80000400000 */
[----:B------:R-:W-:Y:S02]  /*384d0*/  F2FP.BF16.F32.PACK_AB R10, RZ, R10 ;  /* 0x0000000aff0a723e */ /* 0x000fe400000010ff */
[----:B------:R-:W-:Y:S01]  /*384e0*/  F2FP.BF16.F32.PACK_AB R11, RZ, R13 ;  /* 0x0000000dff0b723e */ /* 0x000fe200000010ff */
[----:B------:R0:W-:Y:S03]  /*384f0*/  @P1 STG.E.U16 desc[UR44][R6.64+0x30], R12 ;  /* 0x0000300c06001986 */ /* 0x0001e6000c10152c */
[----:B------:R-:W-:Y:S01]  /*38500*/  PRMT R13, R11, 0x7610, R13 ;  /* 0x000076100b0d7816 */ /* 0x000fe2000000000d */
[----:B------:R1:W-:Y:S04]  /*38510*/  @P4 STG.E.U16 desc[UR44][R6.64+0x32], R10 ;  /* 0x0000320a06004986 */ /* 0x0003e8000c10152c */
[----:B0-----:R-:W2:Y:S04]  /*38520*/  LDL.LU R12, [R1+0x3c] ;  /* 0x00003c00010c7983 */ /* 0x001ea80000300800 */
[----:B------:R-:W3:Y:S04]  /*38530*/  LDL.LU R11, [R1+0x40] ;  /* 0x00004000010b7983 */ /* 0x000ee80000300800 */
[----:B-1----:R-:W4:Y:S04]  /*38540*/  LDL.LU R10, [R1+0x44] ;  /* 0x00004400010a7983 */ /* 0x002f280000300800 */
[----:B------:R0:W-:Y:S04]  /*38550*/  @P5 STG.E.U16 desc[UR44][R4.64+0x30], R13 ;  /* 0x0000300d04005986 */ /* 0x0001e8000c10152c */
[----:B0-----:R-:W4:Y:S01]  /*38560*/  LDL.LU R13, [R1+0x48] ;  /* 0x00004800010d7983 */ /* 0x001f220000300800 */
[----:B------:R-:W-:-:S02]  /*38570*/  ISETP.GT.AND P0, PT, R0, 0x19, P2 ;  /* 0x000000190000780c */ /* 0x000fc40001704270 */
[C---:B------:R-:W-:Y:S02]  /*38580*/  ISETP.GT.AND P1, PT, R0.reuse, 0x20, P3 ;  /* 0x000000200000780c */ /* 0x040fe40001f24270 */
[C---:B------:R-:W-:Y:S02]  /*38590*/  ISETP.GT.AND P4, PT, R0.reuse, 0x21, P3 ;  /* 0x000000210000780c */ /* 0x040fe40001f84270 */
[----:B------:R-:W-:Y:S01]  /*385a0*/  ISETP.GT.AND P5, PT, R0, 0x20, P2 ;  /* 0x000000200000780c */ /* 0x000fe200017a4270 */
[-C--:B--2---:R-:W-:Y:S01]  /*385b0*/  FMUL R12, R12, R2.reuse ;  /* 0x000000020c0c7220 */ /* 0x084fe20000400000 */
[----:B---3--:R-:W-:-:S04]  /*385c0*/  FMUL R11, R11, R2 ;  /* 0x000000020b0b7220 */ /* 0x008fc80000400000 */
[----:B------:R-:W-:Y:S02]  /*385d0*/  F2FP.BF16.F32.PACK_AB R12, RZ, R12 ;  /* 0x0000000cff0c723e */ /* 0x000fe400000010ff */
[----:B------:R-:W-:Y:S01]  /*385e0*/  F2FP.BF16.F32.PACK_AB R11, RZ, R11 ;  /* 0x0000000bff0b723e */ /* 0x000fe200000010ff */
[----:B----4-:R-:W-:Y:S01]  /*385f0*/  FMUL R10, R10, R2 ;  /* 0x000000020a0a7220 */ /* 0x010fe20000400000 */
[----:B------:R-:W-:Y:S02]  /*38600*/  PRMT R14, R12, 0x7610, R14 ;  /* 0x000076100c0e7816 */ /* 0x000fe4000000000e */
[----:B------:R-:W-:Y:S02]  /*38610*/  PRMT R12, R11, 0x7610, R12 ;  /* 0x000076100b0c7816 */ /* 0x000fe4000000000c */
[----:B------:R-:W-:Y:S01]  /*38620*/  F2FP.BF16.F32.PACK_AB R10, RZ, R10 ;  /* 0x0000000aff0a723e */ /* 0x000fe200000010ff */
[----:B------:R-:W-:Y:S01]  /*38630*/  @P0 STG.E.U16 desc[UR44][R4.64+0x32], R14 ;  /* 0x0000320e04000986 */ /* 0x000fe2000c10152c */
[----:B------:R-:W-:-:S03]  /*38640*/  FMUL R13, R13, R2 ;  /* 0x000000020d0d7220 */ /* 0x000fc60000400000 */
[----:B------:R0:W-:Y:S02]  /*38650*/  @P1 STG.E.U16 desc[UR44][R6.64+0x40], R12 ;  /* 0x0000400c06001986 */ /* 0x0001e4000c10152c */
[----:B------:R-:W-:-:S04]  /*38660*/  F2FP.BF16.F32.PACK_AB R11, RZ, R13 ;  /* 0x0000000dff0b723e */ /* 0x000fc800000010ff */
[----:B------:R-:W-:Y:S01]  /*38670*/  PRMT R13, R11, 0x7610, R13 ;  /* 0x000076100b0d7816 */ /* 0x000fe2000000000d */
        /* <DEDUP_REMOVED lines=54> */
[----:B------:R-:W-:Y:S01]  /*389e0*/  ISETP.GT.AND P4, PT, R0, 0x39, P3 ;  /* 0x000000390000780c */ /* 0x000fe20001f84270 */
[-C--:B--2---:R-:W-:Y:S01]  /*389f0*/  FMUL R12, R12, R2.reuse ;  /* 0x000000020c0c7220 */ /* 0x084fe20000400000 */
[----:B---3--:R-:W-:-:S04]  /*38a00*/  FMUL R11, R11, R2 ;  /* 0x000000020b0b7220 */ /* 0x008fc80000400000 */
[----:B------:R-:W-:Y:S02]  /*38a10*/  F2FP.BF16.F32.PACK_AB R12, RZ, R12 ;  /* 0x0000000cff0c723e */ /* 0x000fe400000010ff */
[----:B------:R-:W-:Y:S02]  /*38a20*/  F2FP.BF16.F32.PACK_AB R11, RZ, R11 ;  /* 0x0000000bff0b723e */ /* 0x000fe400000010ff */
[----:B------:R-:W-:Y:S02]  /*38a30*/  PRMT R14, R12, 0x7610, R14 ;  /* 0x000076100c0e7816 */ /* 0x000fe4000000000e */
[----:B------:R-:W-:Y:S01]  /*38a40*/  PRMT R12, R11, 0x7610, R12 ;  /* 0x000076100b0c7816 */ /* 0x000fe2000000000c */
[-C--:B----4-:R-:W-:Y:S01]  /*38a50*/  FMUL R10, R10, R2.reuse ;  /* 0x000000020a0a7220 */ /* 0x090fe20000400000 */
[----:B------:R-:W-:-:S04]  /*38a60*/  FMUL R13, R13, R2 ;  /* 0x000000020d0d7220 */ /* 0x000fc80000400000 */
[----:B------:R-:W-:Y:S01]  /*38a70*/  F2FP.BF16.F32.PACK_AB R10, RZ, R10 ;  /* 0x0000000aff0a723e */ /* 0x000fe200000010ff */
[----:B------:R0:W-:Y:S01]  /*38a80*/  @P0 STG.E.U16 desc[UR44][R4.64+0x62], R14 ;  /* 0x0000620e04000986 */ /* 0x0001e2000c10152c */
[----:B------:R-:W-:-:S03]  /*38a90*/  F2FP.BF16.F32.PACK_AB R11, RZ, R13 ;  /* 0x0000000dff0b723e */ /* 0x000fc600000010ff */
[----:B------:R1:W-:Y:S04]  /*38aa0*/  @P1 STG.E.U16 desc[UR44][R6.64+0x70], R12 ;  /* 0x0000700c06001986 */ /* 0x0003e8000c10152c */
[----:B------:R-:W2:Y:S04]  /*38ab0*/  LDL.LU R13, [R1+0x88] ;  /* 0x00008800010d7983 */ /* 0x000ea80000300800 */
[----:B0-----:R-:W3:Y:S01]  /*38ac0*/  LDL.LU R14, [R1+0x9c] ;  /* 0x00009c00010e7983 */ /* 0x001ee20000300800 */
[----:B-1----:R-:W-:-:S03]  /*38ad0*/  PRMT R12, R11, 0x7610, R12 ;  /* 0x000076100b0c7816 */ /* 0x002fc6000000000c */
[----:B------:R0:W-:Y:S04]  /*38ae0*/  @P4 STG.E.U16 desc[UR44][R6.64+0x72], R10 ;  /* 0x0000720a06004986 */ /* 0x0001e8000c10152c */
[----:B------:R-:W4:Y:S04]  /*38af0*/  LDL.LU R11, [R1+0x7c] ;  /* 0x00007c00010b7983 */ /* 0x000f280000300800 */
[----:B0-----:R-:W2:Y:S01]  /*38b00*/  LDL.LU R10, [R1+0x80] ;  /* 0x00008000010a7983 */ /* 0x001ea20000300800 */
[C---:B------:R-:W-:Y:S02]  /*38b10*/  ISETP.GT.AND P5, PT, R0.reuse, 0x38, P2 ;  /* 0x000000380000780c */ /* 0x040fe400017a4270 */
[----:B------:R-:W-:-:S02]  /*38b20*/  ISETP.GT.AND P0, PT, R0, 0x39, P2 ;  /* 0x000000390000780c */ /* 0x000fc40001704270 */
[----:B------:R-:W-:-:S09]  /*38b30*/  ISETP.GT.AND P1, PT, R0, 0x40, P3 ;  /* 0x000000400000780c */ /* 0x000fd20001f24270 */
[----:B------:R0:W-:Y:S04]  /*38b40*/  @P5 STG.E.U16 desc[UR44][R4.64+0x70], R12 ;  /* 0x0000700c04005986 */ /* 0x0001e8000c10152c */
[----:B0-----:R-:W3:Y:S01]  /*38b50*/  LDL.LU R12, [R1+0x84] ;  /* 0x00008400010c7983 */ /* 0x001ee20000300800 */
[-C--:B----4-:R-:W-:Y:S01]  /*38b60*/  FMUL R11, R11, R2.reuse ;  /* 0x000000020b0b7220 */ /* 0x090fe20000400000 */
[----:B--2---:R-:W-:-:S04]  /*38b70*/  FMUL R10, R10, R2 ;  /* 0x000000020a0a7220 */ /* 0x004fc80000400000 */
[----:B------:R-:W-:Y:S02]  /*38b80*/  F2FP.BF16.F32.PACK_AB R11, RZ, R11 ;  /* 0x0000000bff0b723e */ /* 0x000fe400000010ff */
[----:B------:R-:W-:-:S03]  /*38b90*/  F2FP.BF16.F32.PACK_AB R10, RZ, R10 ;  /* 0x0000000aff0a723e */ /* 0x000fc600000010ff */
[----:B------:R0:W-:Y:S04]  /*38ba0*/  @P0 STG.E.U16 desc[UR44][R4.64+0x72], R11 ;  /* 0x0000720b04000986 */ /* 0x0001e8000c10152c */
[----:B------:R1:W-:Y:S04]  /*38bb0*/  @P1 STG.E.U16 desc[UR44][R6.64+0x80], R10 ;  /* 0x0000800a06001986 */ /* 0x0003e8000c10152c */
[----:B0-----:R-:W2:Y:S04]  /*38bc0*/  LDL.LU R11, [R1+0x90] ;  /* 0x00009000010b7983 */ /* 0x001ea80000300800 */
[----:B-1----:R-:W4:Y:S01]  /*38bd0*/  LDL.LU R10, [R1+0x8c] ;  /* 0x00008c00010a7983 */ /* 0x002f220000300800 */
[----:B------:R-:W-:-:S02]  /*38be0*/  ISETP.GT.AND P4, PT, R0, 0x41, P3 ;  /* 0x000000410000780c */ /* 0x000fc40001f84270 */
[----:B------:R-:W-:Y:S01]  /*38bf0*/  ISETP.GT.AND P5, PT, R0, 0x40, P2 ;  /* 0x000000400000780c */ /* 0x000fe200017a4270 */
[-C--:B---3--:R-:W-:Y:S01]  /*38c00*/  FMUL R12, R12, R2.reuse ;  /* 0x000000020c0c7220 */ /* 0x088fe20000400000 */
[----:B------:R-:W-:Y:S01]  /*38c10*/  ISETP.GT.AND P0, PT, R0, 0x41, P2 ;  /* 0x000000410000780c */ /* 0x000fe20001704270 */
[----:B------:R-:W-:-:S03]  /*38c20*/  FMUL R13, R13, R2 ;  /* 0x000000020d0d7220 */ /* 0x000fc60000400000 */
[----:B------:R-:W-:Y:S02]  /*38c30*/  F2FP.BF16.F32.PACK_AB R12, RZ, R12 ;  /* 0x0000000cff0c723e */ /* 0x000fe400000010ff */
[----:B------:R-:W-:-:S03]  /*38c40*/  F2FP.BF16.F32.PACK_AB R13, RZ, R13 ;  /* 0x0000000dff0d723e */ /* 0x000fc600000010ff */
[----:B------:R0:W-:Y:S04]  /*38c50*/  @P4 STG.E.U16 desc[UR44][R6.64+0x82], R12 ;  /* 0x0000820c06004986 */ /* 0x0001e8000c10152c */
[----:B------:R1:W-:Y:S04]  /*38c60*/  @P5 STG.E.U16 desc[UR44][R4.64+0x80], R13 ;  /* 0x0000800d04005986 */ /* 0x0003e8000c10152c */
[----:B0-----:R-:W3:Y:S04]  /*38c70*/  LDL.LU R12, [R1+0x94] ;  /* 0x00009400010c7983 */ /* 0x001ee80000300800 */
[----:B-1----:R-:W3:Y:S01]  /*38c80*/  LDL.LU R13, [R1+0x98] ;  /* 0x00009800010d7983 */ /* 0x002ee20000300800 */
[----:B----4-:R-:W-:-:S05]  /*38c90*/  FMUL R10, R10, R2 ;  /* 0x000000020a0a7220 */ /* 0x010fca0000400000 */
[----:B------:R-:W-:-:S05]  /*38ca0*/  F2FP.BF16.F32.PACK_AB R10, RZ, R10 ;  /* 0x0000000aff0a723e */ /* 0x000fca00000010ff */
[----:B------:R0:W-:Y:S04]  /*38cb0*/  @P0 STG.E.U16 desc[UR44][R4.64+0x82], R10 ;  /* 0x0000820a04000986 */ /* 0x0001e8000c10152c */
[----:B0-----:R-:W4:Y:S01]  /*38cc0*/  LDL.LU R10, [R1+0xa4] ;  /* 0x0000a400010a7983 */ /* 0x001f220000300800 */
[----:B------:R-:W-:Y:S01]  /*38cd0*/  ISETP.GT.AND P1, PT, R0, 0x48, P3 ;  /* 0x000000480000780c */ /* 0x000fe20001f24270 */
[----:B--2---:R-:W-:-:S05]  /*38ce0*/  FMUL R11, R11, R2 ;  /* 0x000000020b0b7220 */ /* 0x004fca0000400000 */
[----:B------:R-:W-:-:S07]  /*38cf0*/  F2FP.BF16.F32.PACK_AB R11, RZ, R11 ;  /* 0x0000000bff0b723e */ /* 0x000fce00000010ff */
[----:B------:R0:W-:Y:S04]  /*38d00*/  @P1 STG.E.U16 desc[UR44][R6.64+0x90], R11 ;  /* 0x0000900b06001986 */ /* 0x0001e8000c10152c */
[----:B0-----:R-:W2:Y:S01]  /*38d10*/  LDL.LU R11, [R1+0xa8] ;  /* 0x0000a800010b7983 */ /* 0x001ea20000300800 */
[----:B----4-:R-:W-:-:S05]  /*38d20*/  FMUL R10, R10, R2 ;  /* 0x000000020a0a7220 */ /* 0x010fca0000400000 */
[----:B------:R-:W-:-:S04]  /*38d30*/  F2FP.BF16.F32.PACK_AB R10, RZ, R10 ;  /* 0x0000000aff0a723e */ /* 0x000fc800000010ff */
[----:B------:R-:W-:Y:S02]  /*38d40*/  PRMT R18, R10, 0x7610, R18 ;  /* 0x000076100a127816 */ /* 0x000fe40000000012 */
[----:B------:R-:W4:Y:S01]  /*38d50*/  LDL.LU R10, [R1+0xac] ;  /* 0x0000ac00010a7983 */ /* 0x000f220000300800 */
[----:B------:R-:W-:Y:S01]  /*38d60*/  ISETP.GT.AND P4, PT, R0, 0x49, P3 ;  /* 0x000000490000780c */ /* 0x000fe20001f84270 */
[-C--:B---3--:R-:W-:Y:S01]  /*38d70*/  FMUL R12, R12, R2.reuse ;  /* 0x000000020c0c7220 */ /* 0x088fe20000400000 */
[C---:B------:R-:W-:Y:S01]  /*38d80*/  ISETP.GT.AND P5, PT, R0.reuse, 0x48, P2 ;  /* 0x000000480000780c */ /* 0x040fe200017a4270 */
[-C--:B------:R-:W-:Y:S01]  /*38d90*/  FMUL R13, R13, R2.reuse ;  /* 0x000000020d0d7220 */ /* 0x080fe20000400000 */
[C---:B------:R-:W-:Y:S02]  /*38da0*/  ISETP.GT.AND P0, PT, R0.reuse, 0x49, P2 ;  /* 0x000000490000780c */ /* 0x040fe40001704270 */
[----:B------:R-:W-:Y:S01]  /*38db0*/  ISETP.GT.AND P1, PT, R0, 0x50, P3 ;  /* 0x000000500000780c */ /* 0x000fe20001f24270 */
[----:B------:R-:W-:Y:S01]  /*38dc0*/  FMUL R14, R14, R2 ;  /* 0x000000020e0e7220 */ /* 0x000fe20000400000 */
[----:B------:R-:W-:Y:S01]  /*38dd0*/  F2FP.BF16.F32.PACK_AB R12, RZ, R12 ;  /* 0x0000000cff0c723e */ /* 0x000fe200000010ff */
[-C--:B--2---:R-:W-:Y:S01]  /*38de0*/  FMUL R11, R11, R2.reuse ;  /* 0x000000020b0b7220 */ /* 0x084fe20000400000 */
[----:B------:R-:W-:Y:S01]  /*38df0*/  FMUL R15, R15, R2 ;  /* 0x000000020f0f7220 */ /* 0x000fe20000400000 */
[----:B------:R-:W-:-:S03]  /*38e00*/  F2FP.BF16.F32.PACK_AB R13, RZ, R13 ;  /* 0x0000000dff0d723e */ /* 0x000fc600000010ff */
[----:B------:R-:W-:Y:S01]  /*38e10*/  F2FP.BF16.F32.PACK_AB R11, RZ, R11 ;  /* 0x0000000bff0b723e */ /* 0x000fe200000010ff */
[----:B------:R-:W-:Y:S01]  /*38e20*/  @P4 STG.E.U16 desc[UR44][R6.64+0x92], R12 ;  /* 0x0000920c06004986 */ /* 0x000fe2000c10152c */
[----:B------:R-:W-:Y:S02]  /*38e30*/  F2FP.BF16.F32.PACK_AB R14, RZ, R14 ;  /* 0x0000000eff0e723e */ /* 0x000fe400000010ff */
[----:B------:R-:W-:Y:S01]  /*38e40*/  PRMT R19, R11, 0x7610, R19 ;  /* 0x000076100b137816 */ /* 0x000fe20000000013 */
[----:B------:R-:W-:Y:S01]  /*38e50*/  FMUL R11, R235, R2 ;  /* 0x00000002eb0b7220 */ /* 0x000fe20000400000 */
[C---:B------:R-:W-:Y:S01]  /*38e60*/  ISETP.GT.AND P4, PT, R0.reuse, 0x51, P3 ;  /* 0x000000510000780c */ /* 0x040fe20001f84270 */
[----:B------:R0:W-:Y:S01]  /*38e70*/  @P5 STG.E.U16 desc[UR44][R4.64+0x90], R13 ;  /* 0x0000900d04005986 */ /* 0x0001e2000c10152c */
[----:B------:R-:W-:Y:S02]  /*38e80*/  F2FP.BF16.F32.PACK_AB R15, RZ, R15 ;  /* 0x0000000fff0f723e */ /* 0x000fe400000010ff */
[C---:B------:R-:W-:Y:S01]  /*38e90*/  ISETP.GT.AND P5, PT, R0.reuse, 0x50, P2 ;  /* 0x000000500000780c */ /* 0x040fe200017a4270 */
[----:B------:R-:W-:Y:S01]  /*38ea0*/  @P0 STG.E.U16 desc[UR44][R4.64+0x92], R14 ;  /* 0x0000920e04000986 */ /* 0x000fe2000c10152c */
[----:B------:R-:W-:-:S03]  /*38eb0*/  ISETP.GT.AND P0, PT, R0, 0x51, P2 ;  /* 0x000000510000780c */ /* 0x000fc60001704270 */
[----:B------:R-:W-:Y:S01]  /*38ec0*/  @P1 STG.E.U16 desc[UR44][R6.64+0xa0], R15 ;  /* 0x0000a00f06001986 */ /* 0x000fe2000c10152c */
[----:B------:R-:W-:Y:S02]  /*38ed0*/  ISETP.GT.AND P1, PT, R0, 0x58, P3 ;  /* 0x000000580000780c */ /* 0x000fe40001f24270 */
[----:B0-----:R-:W-:Y:S01]  /*38ee0*/  F2FP.BF16.F32.PACK_AB R13, RZ, R11 ;  /* 0x0000000bff0d723e */ /* 0x001fe200000010ff */
[----:B------:R-:W-:Y:S01]  /*38ef0*/  FMUL R11, R232, R2 ;  /* 0x00000002e80b7220 */ /* 0x000fe20000400000 */
[----:B------:R0:W-:Y:S04]  /*38f00*/  @P4 STG.E.U16 desc[UR44][R6.64+0xa2], R18 ;  /* 0x0000a21206004986 */ /* 0x0001e8000c10152c */
[----:B------:R-:W-:Y:S01]  /*38f10*/  F2FP.BF16.F32.PACK_AB R11, RZ, R11 ;  /* 0x0000000bff0b723e */ /* 0x000fe200000010ff */
[----:B------:R-:W-:Y:S01]  /*38f20*/  @P5 STG.E.U16 desc[UR44][R4.64+0xa0], R19 ;  /* 0x0000a01304005986 */ /* 0x000fe2000c10152c */
[----:B------:R-:W-:-:S02]  /*38f30*/  ISETP.GT.AND P4, PT, R0, 0x59, P3 ;  /* 0x000000590000780c */ /* 0x000fc40001f84270 */
[----:B------:R-:W-:Y:S02]  /*38f40*/  ISETP.GT.AND P5, PT, R0, 0x58, P2 ;  /* 0x000000580000780c */ /* 0x000fe400017a4270 */
[----:B0-----:R-:W-:Y:S01]  /*38f50*/  PRMT R18, R11, 0x7610, R18 ;  /* 0x000076100b127816 */ /* 0x001fe20000000012 */
[-C--:B------:R-:W-:Y:S01]  /*38f60*/  FMUL R11, R234, R2.reuse ;  /* 0x00000002ea0b7220 */ /* 0x080fe20000400000 */
[----:B----4-:R-:W-:-:S05]  /*38f70*/  FMUL R10, R10, R2 ;  /* 0x000000020a0a7220 */ /* 0x010fca0000400000 */
[----:B------:R-:W-:Y:S01]  /*38f80*/  F2FP.BF16.F32.PACK_AB R12, RZ, R10 ;  /* 0x0000000aff0c723e */ /* 0x000fe200000010ff */
[----:B------:R-:W-:-:S05]  /*38f90*/  FMUL R10, R231, R2 ;  /* 0x00000002e70a7220 */ /* 0x000fca0000400000 */
[----:B------:R-:W-:Y:S02]  /*38fa0*/  F2FP.BF16.F32.PACK_AB R10, RZ, R10 ;  /* 0x0000000aff0a723e */ /* 0x000fe400000010ff */
[----:B------:R-:W-:Y:S02]  /*38fb0*/  PRMT R14, R12, 0x7610, R14 ;  /* 0x000076100c0e7816 */ /* 0x000fe4000000000e */
[----:B------:R-:W-:Y:S01]  /*38fc0*/  PRMT R15, R10, 0x7610, R15 ;  /* 0x000076100a0f7816 */ /* 0x000fe2000000000f */
[----:B------:R-:W-:Y:S02]  /*38fd0*/  FMUL R10, R233, R2 ;  /* 0x00000002e90a7220 */ /* 0x000fe40000400000 */
[----:B------:R-:W-:Y:S03]  /*38fe0*/  @P0 STG.E.U16 desc[UR44][R4.64+0xa2], R14 ;  /* 0x0000a20e04000986 */ /* 0x000fe6000c10152c */
[----:B------:R-:W-:Y:S01]  /*38ff0*/  F2FP.BF16.F32.PACK_AB R12, RZ, R10 ;  /* 0x0000000aff0c723e */ /* 0x000fe200000010ff */
[----:B------:R0:W-:Y:S01]  /*39000*/  @P1 STG.E.U16 desc[UR44][R6.64+0xb0], R13 ;  /* 0x0000b00d06001986 */ /* 0x0001e2000c10152c */
[----:B------:R-:W-:Y:S01]  /*39010*/  FMUL R10, R227, R2 ;  /* 0x00000002e30a7220 */ /* 0x000fe20000400000 */
[----:B------:R-:W-:-:S02]  /*39020*/  ISETP.GT.AND P0, PT, R0, 0x59, P2 ;  /* 0x000000590000780c */ /* 0x000fc40001704270 */
[----:B------:R-:W-:Y:S02]  /*39030*/  ISETP.GT.AND P1, PT, R0, 0x60, P3 ;  /* 0x000000600000780c */ /* 0x000fe40001f24270 */
[----:B------:R-:W-:Y:S02]  /*39040*/  F2FP.BF16.F32.PACK_AB R10, RZ, R10 ;  /* 0x0000000aff0a723e */ /* 0x000fe400000010ff */
[----:B0-----:R-:W-:Y:S01]  /*39050*/  F2FP.BF16.F32.PACK_AB R13, RZ, R11 ;  /* 0x0000000bff0d723e */ /* 0x001fe200000010ff */
[----:B------:R-:W-:Y:S01]  /*39060*/  FMUL R11, R228, R2 ;  /* 0x00000002e40b7220 */ /* 0x000fe20000400000 */
[----:B------:R0:W-:Y:S01]  /*39070*/  @P4 STG.E.U16 desc[UR44][R6.64+0xb2], R15 ;  /* 0x0000b20f06004986 */ /* 0x0001e2000c10152c */
[----:B------:R-:W-:-:S03]  /*39080*/  PRMT R14, R12, 0x7610, R14 ;  /* 0x000076100c0e7816 */ /* 0x000fc6000000000e */
[----:B------:R-:W-:Y:S01]  /*39090*/  F2FP.BF16.F32.PACK_AB R11, RZ, R11 ;  /* 0x0000000bff0b723e */ /* 0x000fe200000010ff */
[----:B------:R1:W-:Y:S01]  /*390a0*/  @P5 STG.E.U16 desc[UR44][R4.64+0xb0], R18 ;  /* 0x0000b01204005986 */ /* 0x0003e2000c10152c */
[C---:B------:R-:W-:Y:S02]  /*390b0*/  ISETP.GT.AND P4, PT, R0.reuse, 0x61, P3 ;  /* 0x000000610000780c */ /* 0x040fe40001f84270 */
[----:B------:R-:W-:Y:S02]  /*390c0*/  ISETP.GT.AND P5, PT, R0, 0x60, P2 ;  /* 0x000000600000780c */ /* 0x000fe400017a4270 */
[----:B0-----:R-:W-:Y:S01]  /*390d0*/  PRMT R15, R10, 0x7610, R15 ;  /* 0x000076100a0f7816 */ /* 0x001fe2000000000f */
[-C--:B------:R-:W-:Y:S01]  /*390e0*/  FMUL R10, R229, R2.reuse ;  /* 0x00000002e50a7220 */ /* 0x080fe20000400000 */
[----:B-1----:R-:W-:Y:S01]  /*390f0*/  PRMT R18, R11, 0x7610, R18 ;  /* 0x000076100b127816 */ /* 0x002fe20000000012 */
[----:B------:R-:W-:Y:S01]  /*39100*/  FMUL R11, R230, R2 ;  /* 0x00000002e60b7220 */ /* 0x000fe20000400000 */
[----:B------:R-:W-:Y:S02]  /*39110*/  @P0 STG.E.U16 desc[UR44][R4.64+0xb2], R14 ;  /* 0x0000b20e04000986 */ /* 0x000fe4000c10152c */
[----:B------:R-:W-:Y:S01]  /*39120*/  F2FP.BF16.F32.PACK_AB R12, RZ, R10 ;  /* 0x0000000aff0c723e */ /* 0x000fe200000010ff */
[----:B------:R-:W-:Y:S01]  /*39130*/  FMUL R10, R223, R2 ;  /* 0x00000002df0a7220 */ /* 0x000fe20000400000 */
[----:B------:R0:W-:Y:S01]  /*39140*/  @P1 STG.E.U16 desc[UR44][R6.64+0xc0], R13 ;  /* 0x0000c00d06001986 */ /* 0x0001e2000c10152c */
        /* <DEDUP_REMOVED lines=189> */
[C---:B------:R-:W-:Y:S01]  /*39d20*/  ISETP.GT.AND P0, PT, R0.reuse, 0xb1, P2 ;  /* 0x000000b10000780c */ /* 0x040fe20001704270 */
[----:B------:R0:W-:Y:S01]  /*39d30*/  @P1 STG.E.U16 desc[UR44][R6.64+0x160], R13 ;  /* 0x0001600d06001986 */ /* 0x0001e2000c10152c */
[----:B------:R-:W-:-:S02]  /*39d40*/  ISETP.GT.AND P1, PT, R0, 0xb8, P3 ;  /* 0x000000b80000780c */ /* 0x000fc40001f24270 */
[----:B------:R-:W-:Y:S01]  /*39d50*/  F2FP.BF16.F32.PACK_AB R10, RZ, R10 ;  /* 0x0000000aff0a723e */ /* 0x000fe200000010ff */
[----:B------:R1:W-:Y:S01]  /*39d60*/  @P4 STG.E.U16 desc[UR44][R6.64+0x162], R15 ;  /* 0x0001620f06004986 */ /* 0x0003e2000c10152c */
[----:B0-----:R-:W-:Y:S01]  /*39d70*/  F2FP.BF16.F32.PACK_AB R13, RZ, R11 ;  /* 0x0000000bff0d723e */ /* 0x001fe200000010ff */
[-C--:B------:R-:W-:Y:S01]  /*39d80*/  FMUL R11, R184, R2.reuse ;  /* 0x00000002b80b7220 */ /* 0x080fe20000400000 */
[----:B------:R-:W-:Y:S01]  /*39d90*/  PRMT R14, R12, 0x7610, R14 ;  /* 0x000076100c0e7816 */ /* 0x000fe2000000000e */
[----:B------:R0:W-:Y:S01]  /*39da0*/  @P5 STG.E.U16 desc[UR44][R4.64+0x160], R18 ;  /* 0x0001601204005986 */ /* 0x0001e2000c10152c */
[----:B-1----:R-:W-:Y:S02]  /*39db0*/  PRMT R15, R10, 0x7610, R15 ;  /* 0x000076100a0f7816 */ /* 0x002fe4000000000f */
[----:B------:R-:W-:Y:S01]  /*39dc0*/  F2FP.BF16.F32.PACK_AB R11, RZ, R11 ;  /* 0x0000000bff0b723e */ /* 0x000fe200000010ff */
[----:B------:R-:W-:Y:S01]  /*39dd0*/  FMUL R10, R185, R2 ;  /* 0x00000002b90a7220 */ /* 0x000fe20000400000 */
[C---:B------:R-:W-:Y:S01]  /*39de0*/  ISETP.GT.AND P4, PT, R0.reuse, 0xb9, P3 ;  /* 0x000000b90000780c */ /* 0x040fe20001f84270 */
[----:B------:R-:W-:Y:S01]  /*39df0*/  @P0 STG.E.U16 desc[UR44][R4.64+0x162], R14 ;  /* 0x0001620e04000986 */ /* 0x000fe2000c10152c */
[----:B------:R-:W-:-:S02]  /*39e00*/  ISETP.GT.AND P5, PT, R0, 0xb8, P2 ;  /* 0x000000b80000780c */ /* 0x000fc400017a4270 */
[----:B0-----:R-:W-:Y:S01]  /*39e10*/  PRMT R18, R11, 0x7610, R18 ;  /* 0x000076100b127816 */ /* 0x001fe20000000012 */
[----:B------:R-:W-:Y:S01]  /*39e20*/  FMUL R11, R186, R2 ;  /* 0x00000002ba0b7220 */ /* 0x000fe20000400000 */
[----:B------:R0:W-:Y:S01]  /*39e30*/  @P1 STG.E.U16 desc[UR44][R6.64+0x170], R13 ;  /* 0x0001700d06001986 */ /* 0x0001e2000c10152c */
[C---:B------:R-:W-:Y:S02]  /*39e40*/  ISETP.GT.AND P0, PT, R0.reuse, 0xb9, P2 ;  /* 0x000000b90000780c */ /* 0x040fe40001704270 */
[----:B------:R-:W-:Y:S01]  /*39e50*/  F2FP.BF16.F32.PACK_AB R12, RZ, R10 ;  /* 0x0000000aff0c723e */ /* 0x000fe200000010ff */
[-C--:B------:R-:W-:Y:S01]  /*39e60*/  FMUL R10, R179, R2.reuse ;  /* 0x00000002b30a7220 */ /* 0x080fe20000400000 */
[----:B------:R-:W-:Y:S02]  /*39e70*/  ISETP.GT.AND P1, PT, R0, 0xc0, P3 ;  /* 0x000000c00000780c */ /* 0x000fe40001f24270 */
[----:B------:R1:W-:Y:S01]  /*39e80*/  @P4 STG.E.U16 desc[UR44][R6.64+0x172], R15 ;  /* 0x0001720f06004986 */ /* 0x0003e2000c10152c */
[----:B0-----:R-:W-:Y:S01]  /*39e90*/  F2FP.BF16.F32.PACK_AB R13, RZ, R11 ;  /* 0x0000000bff0d723e */ /* 0x001fe200000010ff */
[----:B------:R-:W-:Y:S01]  /*39ea0*/  FMUL R11, R180, R2 ;  /* 0x00000002b40b7220 */ /* 0x000fe20000400000 */
[----:B------:R-:W-:-:S02]  /*39eb0*/  F2FP.BF16.F32.PACK_AB R10, RZ, R10 ;  /* 0x0000000aff0a723e */ /* 0x000fc400000010ff */
[----:B------:R-:W-:Y:S02]  /*39ec0*/  PRMT R14, R12, 0x7610, R14 ;  /* 0x000076100c0e7816 */ /* 0x000fe4000000000e */
[----:B------:R-:W-:Y:S02]  /*39ed0*/  F2FP.BF16.F32.PACK_AB R11, RZ, R11 ;  /* 0x0000000bff0b723e */ /* 0x000fe400000010ff */
[----:B------:R-:W-:Y:S01]  /*39ee0*/  ISETP.GT.AND P4, PT, R0, 0xc1, P3 ;  /* 0x000000c10000780c */ /* 0x000fe20001f84270 */
[----:B------:R0:W-:Y:S01]  /*39ef0*/  @P5 STG.E.U16 desc[UR44][R4.64+0x170], R18 ;  /* 0x0001701204005986 */ /* 0x0001e2000c10152c */
[----:B-1----:R-:W-:Y:S01]  /*39f00*/  PRMT R15, R10, 0x7610, R15 ;  /* 0x000076100a0f7816 */ /* 0x002fe2000000000f */
[----:B------:R-:W-:Y:S01]  /*39f10*/  FMUL R10, R181, R2 ;  /* 0x00000002b50a7220 */ /* 0x000fe20000400000 */
[C---:B------:R-:W-:Y:S01]  /*39f20*/  ISETP.GT.AND P5, PT, R0.reuse, 0xc0, P2 ;  /* 0x000000c00000780c */ /* 0x040fe200017a4270 */
[----:B------:R-:W-:Y:S01]  /*39f30*/  @P0 STG.E.U16 desc[UR44][R4.64+0x172], R14 ;  /* 0x0001720e04000986 */ /* 0x000fe2000c10152c */
[----:B------:R-:W-:-:S03]  /*39f40*/  ISETP.GT.AND P0, PT, R0, 0xc1, P2 ;  /* 0x000000c10000780c */ /* 0x000fc60001704270 */
[----:B------:R1:W-:Y:S01]  /*39f50*/  @P1 STG.E.U16 desc[UR44][R6.64+0x180], R13 ;  /* 0x0001800d06001986 */ /* 0x0003e2000c10152c */
[----:B------:R-:W-:Y:S02]  /*39f60*/  ISETP.GT.AND P1, PT, R0, 0xc8, P3 ;  /* 0x000000c80000780c */ /* 0x000fe40001f24270 */
[----:B0-----:R-:W-:Y:S01]  /*39f70*/  PRMT R18, R11, 0x7610, R18 ;  /* 0x000076100b127816 */ /* 0x001fe20000000012 */
[----:B------:R-:W-:Y:S01]  /*39f80*/  FMUL R11, R182, R2 ;  /* 0x00000002b60b7220 */ /* 0x000fe20000400000 */
[----:B------:R-:W-:Y:S01]  /*39f90*/  F2FP.BF16.F32.PACK_AB R12, RZ, R10 ;  /* 0x0000000aff0c723e */ /* 0x000fe200000010ff */
[-C--:B------:R-:W-:Y:S01]  /*39fa0*/  FMUL R10, R175, R2.reuse ;  /* 0x00000002af0a7220 */ /* 0x080fe20000400000 */
[----:B------:R0:W-:Y:S02]  /*39fb0*/  @P4 STG.E.U16 desc[UR44][R6.64+0x182], R15 ;  /* 0x0001820f06004986 */ /* 0x0001e4000c10152c */
[----:B-1----:R-:W-:Y:S01]  /*39fc0*/  F2FP.BF16.F32.PACK_AB R13, RZ, R11 ;  /* 0x0000000bff0d723e */ /* 0x002fe200000010ff */
[----:B------:R-:W-:Y:S01]  /*39fd0*/  FMUL R11, R176, R2 ;  /* 0x00000002b00b7220 */ /* 0x000fe20000400000 */
[----:B------:R-:W-:-:S02]  /*39fe0*/  F2FP.BF16.F32.PACK_AB R10, RZ, R10 ;  /* 0x0000000aff0a723e */ /* 0x000fc400000010ff */
[----:B------:R-:W-:Y:S02]  /*39ff0*/  PRMT R14, R12, 0x7610, R14 ;  /* 0x000076100c0e7816 */ /* 0x000fe4000000000e */
[----:B------:R-:W-:Y:S02]  /*3a000*/  ISETP.GT.AND P4, PT, R0, 0xc9, P3 ;  /* 0x000000c90000780c */ /* 0x000fe40001f84270 */
[----:B------:R-:W-:Y:S01]  /*3a010*/  F2FP.BF16.F32.PACK_AB R11, RZ, R11 ;  /* 0x0000000bff0b723e */ /* 0x000fe200000010ff */
[----:B------:R1:W-:Y:S01]  /*3a020*/  @P5 STG.E.U16 desc[UR44][R4.64+0x180], R18 ;  /* 0x0001801204005986 */ /* 0x0003e2000c10152c */
[----:B0-----:R-:W-:Y:S01]  /*3a030*/  PRMT R15, R10, 0x7610, R15 ;  /* 0x000076100a0f7816 */ /* 0x001fe2000000000f */
[----:B------:R-:W-:Y:S01]  /*3a040*/  FMUL R10, R177, R2 ;  /* 0x00000002b10a7220 */ /* 0x000fe20000400000 */
[C---:B------:R-:W-:Y:S01]  /*3a050*/  ISETP.GT.AND P5, PT, R0.reuse, 0xc8, P2 ;  /* 0x000000c80000780c */ /* 0x040fe200017a4270 */
[----:B------:R-:W-:Y:S01]  /*3a060*/  @P0 STG.E.U16 desc[UR44][R4.64+0x182], R14 ;  /* 0x0001820e04000986 */ /* 0x000fe2000c10152c */
[----:B------:R-:W-:-:S03]  /*3a070*/  ISETP.GT.AND P0, PT, R0, 0xc9, P2 ;  /* 0x000000c90000780c */ /* 0x000fc60001704270 */
[----:B------:R0:W-:Y:S01]  /*3a080*/  @P1 STG.E.U16 desc[UR44][R6.64+0x190], R13 ;  /* 0x0001900d06001986 */ /* 0x0001e2000c10152c */
[----:B------:R-:W-:Y:S02]  /*3a090*/  ISETP.GT.AND P1, PT, R0, 0xd0, P3 ;  /* 0x000000d00000780c */ /* 0x000fe40001f24270 */
[----:B-1----:R-:W-:Y:S01]  /*3a0a0*/  PRMT R18, R11, 0x7610, R18 ;  /* 0x000076100b127816 */ /* 0x002fe20000000012 */
[----:B------:R-:W-:Y:S01]  /*3a0b0*/  FMUL R11, R178, R2 ;  /* 0x00000002b20b7220 */ /* 0x000fe20000400000 */
[----:B------:R-:W-:Y:S01]  /*3a0c0*/  F2FP.BF16.F32.PACK_AB R12, RZ, R10 ;  /* 0x0000000aff0c723e */ /* 0x000fe200000010ff */
[-C--:B------:R-:W-:Y:S01]  /*3a0d0*/  FMUL R10, R171, R2.reuse ;  /* 0x00000002ab0a7220 */ /* 0x080fe20000400000 */
[----:B------:R1:W-:Y:S01]  /*3a0e0*/  @P4 STG.E.U16 desc[UR44][R6.64+0x192], R15 ;  /* 0x0001920f06004986 */ /* 0x0003e2000c10152c */
[----:B------:R-:W-:Y:S02]  /*3a0f0*/  ISETP.GT.AND P4, PT, R0, 0xd1, P3 ;  /* 0x000000d10000780c */ /* 0x000fe40001f84270 */
[----:B0-----:R-:W-:Y:S01]  /*3a100*/  F2FP.BF16.F32.PACK_AB R13, RZ, R11 ;  /* 0x0000000bff0d723e */ /* 0x001fe200000010ff */
[----:B------:R-:W-:Y:S01]  /*3a110*/  FMUL R11, R172, R2 ;  /* 0x00000002ac0b7220 */ /* 0x000fe20000400000 */
[----:B------:R-:W-:Y:S01]  /*3a120*/  PRMT R14, R12, 0x7610, R14 ;  /* 0x000076100c0e7816 */ /* 0x000fe2000000000e */
[----:B------:R0:W-:Y:S01]  /*3a130*/  @P5 STG.E.U16 desc[UR44][R4.64+0x190], R18 ;  /* 0x0001901204005986 */ /* 0x0001e2000c10152c */
[----:B------:R-:W-:-:S02]  /*3a140*/  F2FP.BF16.F32.PACK_AB R10, RZ, R10 ;  /* 0x0000000aff0a723e */ /* 0x000fc400000010ff */
[----:B------:R-:W-:Y:S01]  /*3a150*/  F2FP.BF16.F32.PACK_AB R11, RZ, R11 ;  /* 0x0000000bff0b723e */ /* 0x000fe200000010ff */
[----:B------:R-:W-:Y:S01]  /*3a160*/  @P0 STG.E.U16 desc[UR44][R4.64+0x192], R14 ;  /* 0x0001920e04000986 */ /* 0x000fe2000c10152c */
[----:B------:R-:W-:Y:S02]  /*3a170*/  ISETP.GT.AND P5, PT, R0, 0xd0, P2 ;  /* 0x000000d00000780c */ /* 0x000fe400017a4270 */
[----:B-1----:R-:W-:Y:S01]  /*3a180*/  PRMT R15, R10, 0x7610, R15 ;  /* 0x000076100a0f7816 */ /* 0x002fe2000000000f */
[----:B------:R1:W-:Y:S01]  /*3a190*/  @P1 STG.E.U16 desc[UR44][R6.64+0x1a0], R13 ;  /* 0x0001a00d06001986 */ /* 0x0003e2000c10152c */
[----:B------:R-:W-:Y:S01]  /*3a1a0*/  ISETP.GT.AND P1, PT, R0, 0xd1, P2 ;  /* 0x000000d10000780c */ /* 0x000fe20001724270 */
[-C--:B------:R-:W-:Y:S01]  /*3a1b0*/  FMUL R10, R173, R2.reuse ;  /* 0x00000002ad0a7220 */ /* 0x080fe20000400000 */
[----:B0-----:R-:W-:Y:S01]  /*3a1c0*/  PRMT R18, R11, 0x7610, R18 ;  /* 0x000076100b127816 */ /* 0x001fe20000000012 */
[-C--:B------:R-:W-:Y:S01]  /*3a1d0*/  FMUL R11, R174, R2.reuse ;  /* 0x00000002ae0b7220 */ /* 0x080fe20000400000 */
[----:B------:R0:W-:Y:S01]  /*3a1e0*/  @P4 STG.E.U16 desc[UR44][R6.64+0x1a2], R15 ;  /* 0x0001a20f06004986 */ /* 0x0001e2000c10152c */
[----:B------:R-:W-:Y:S01]  /*3a1f0*/  FMUL R12, R167, R2 ;  /* 0x00000002a70c7220 */ /* 0x000fe20000400000 */
[----:B------:R-:W-:-:S02]  /*3a200*/  ISETP.GT.AND P4, PT, R0, 0xd8, P3 ;  /* 0x000000d80000780c */ /* 0x000fc40001f84270 */
[----:B------:R-:W-:Y:S02]  /*3a210*/  F2FP.BF16.F32.PACK_AB R11, RZ, R11 ;  /* 0x0000000bff0b723e */ /* 0x000fe400000010ff */
[----:B-1----:R-:W-:Y:S01]  /*3a220*/  F2FP.BF16.F32.PACK_AB R13, RZ, R10 ;  /* 0x0000000aff0d723e */ /* 0x002fe200000010ff */
[----:B------:R-:W-:Y:S01]  /*3a230*/  FMUL R10, R168, R2 ;  /* 0x00000002a80a7220 */ /* 0x000fe20000400000 */
[----:B------:R1:W-:Y:S01]  /*3a240*/  @P5 STG.E.U16 desc[UR44][R4.64+0x1a0], R18 ;  /* 0x0001a01204005986 */ /* 0x0003e2000c10152c */
[----:B------:R-:W-:Y:S02]  /*3a250*/  PRMT R14, R11, 0x7610, R14 ;  /* 0x000076100b0e7816 */ /* 0x000fe4000000000e */
[----:B------:R-:W-:Y:S01]  /*3a260*/  ISETP.GT.AND P5, PT, R0, 0xd9, P3 ;  /* 0x000000d90000780c */ /* 0x000fe20001fa4270 */
[----:B------:R2:W-:Y:S01]  /*3a270*/  @P1 STG.E.U16 desc[UR44][R4.64+0x1a2], R13 ;  /* 0x0001a20d04001986 */ /* 0x0005e2000c10152c */
[----:B------:R-:W-:Y:S01]  /*3a280*/  F2FP.BF16.F32.PACK_AB R11, RZ, R10 ;  /* 0x0000000aff0b723e */ /* 0x000fe200000010ff */
[----:B------:R-:W-:Y:S01]  /*3a290*/  FMUL R10, R169, R2 ;  /* 0x00000002a90a7220 */ /* 0x000fe20000400000 */
[----:B------:R-:W-:-:S02]  /*3a2a0*/  F2FP.BF16.F32.PACK_AB R12, RZ, R12 ;  /* 0x0000000cff0c723e */ /* 0x000fc400000010ff */
[C---:B------:R-:W-:Y:S02]  /*3a2b0*/  ISETP.GT.AND P0, PT, R0.reuse, 0xd8, P2 ;  /* 0x000000d80000780c */ /* 0x040fe40001704270 */
[C---:B------:R-:W-:Y:S02]  /*3a2c0*/  ISETP.GT.AND P1, PT, R0.reuse, 0xd9, P2 ;  /* 0x000000d90000780c */ /* 0x040fe40001724270 */
[----:B------:R-:W-:Y:S02]  /*3a2d0*/  ISETP.GT.AND P6, PT, R0, 0xe0, P3 ;  /* 0x000000e00000780c */ /* 0x000fe40001fc4270 */
[----:B0-----:R-:W-:Y:S02]  /*3a2e0*/  PRMT R15, R12, 0x7610, R15 ;  /* 0x000076100c0f7816 */ /* 0x001fe4000000000f */
[----:B-1----:R-:W-:Y:S01]  /*3a2f0*/  PRMT R18, R11, 0x7610, R18 ;  /* 0x000076100b127816 */ /* 0x002fe20000000012 */
[----:B------:R-:W-:Y:S01]  /*3a300*/  FMUL R11, R170, R2 ;  /* 0x00000002aa0b7220 */ /* 0x000fe20000400000 */
[----:B------:R-:W-:Y:S01]  /*3a310*/  F2FP.BF16.F32.PACK_AB R12, RZ, R10 ;  /* 0x0000000aff0c723e */ /* 0x000fe200000010ff */
[----:B------:R0:W-:Y:S01]  /*3a320*/  @P4 STG.E.U16 desc[UR44][R6.64+0x1b0], R14 ;  /* 0x0001b00e06004986 */ /* 0x0001e2000c10152c */
[----:B------:R-:W-:-:S02]  /*3a330*/  FMUL R10, R163, R2 ;  /* 0x00000002a30a7220 */ /* 0x000fc40000400000 */
[----:B--2---:R-:W-:Y:S01]  /*3a340*/  F2FP.BF16.F32.PACK_AB R13, RZ, R11 ;  /* 0x0000000bff0d723e */ /* 0x004fe200000010ff */
[----:B------:R1:W-:Y:S01]  /*3a350*/  @P5 STG.E.U16 desc[UR44][R6.64+0x1b2], R15 ;  /* 0x0001b20f06005986 */ /* 0x0003e2000c10152c */
[----:B------:R-:W-:Y:S01]  /*3a360*/  FMUL R11, R164, R2 ;  /* 0x00000002a40b7220 */ /* 0x000fe20000400000 */
[----:B------:R-:W-:Y:S02]  /*3a370*/  ISETP.GT.AND P4, PT, R0, 0xe1, P3 ;  /* 0x000000e10000780c */ /* 0x000fe40001f84270 */
[----:B------:R-:W-:Y:S01]  /*3a380*/  @P0 STG.E.U16 desc[UR44][R4.64+0x1b0], R18 ;  /* 0x0001b01204000986 */ /* 0x000fe2000c10152c */
[----:B0-----:R-:W-:Y:S02]  /*3a390*/  PRMT R14, R12, 0x7610, R14 ;  /* 0x000076100c0e7816 */ /* 0x001fe4000000000e */
[----:B------:R-:W-:Y:S01]  /*3a3a0*/  F2FP.BF16.F32.PACK_AB R12, RZ, R10 ;  /* 0x0000000aff0c723e */ /* 0x000fe200000010ff */
[----:B------:R-:W-:Y:S01]  /*3a3b0*/  FMUL R10, R165, R2 ;  /* 0x00000002a50a7220 */ /* 0x000fe20000400000 */
[C---:B------:R-:W-:Y:S01]  /*3a3c0*/  ISETP.GT.AND P5, PT, R0.reuse, 0xe0, P2 ;  /* 0x000000e00000780c */ /* 0x040fe200017a4270 */
[----:B------:R-:W-:Y:S04]  /*3a3d0*/  @P1 STG.E.U16 desc[UR44][R4.64+0x1b2], R14 ;  /* 0x0001b20e04001986 */ /* 0x000fe8000c10152c */
[----:B------:R-:W-:Y:S01]  /*3a3e0*/  @P6 STG.E.U16 desc[UR44][R6.64+0x1c0], R13 ;  /* 0x0001c00d06006986 */ /* 0x000fe2000c10152c */
[----:B------:R-:W-:-:S02]  /*3a3f0*/  ISETP.GT.AND P6, PT, R0, 0xe1, P2 ;  /* 0x000000e10000780c */ /* 0x000fc400017c4270 */
[----:B------:R-:W-:Y:S02]  /*3a400*/  F2FP.BF16.F32.PACK_AB R11, RZ, R11 ;  /* 0x0000000bff0b723e */ /* 0x000fe400000010ff */
[----:B------:R-:W-:Y:S02]  /*3a410*/  F2FP.BF16.F32.PACK_AB R10, RZ, R10 ;  /* 0x0000000aff0a723e */ /* 0x000fe400000010ff */
[----:B-1----:R-:W-:Y:S02]  /*3a420*/  PRMT R15, R11, 0x7610, R15 ;  /* 0x000076100b0f7816 */ /* 0x002fe4000000000f */
[----:B------:R-:W-:Y:S01]  /*3a430*/  PRMT R21, R10, 0x7610, R21 ;  /* 0x000076100a157816 */ /* 0x000fe20000000015 */
[----:B------:R-:W-:Y:S01]  /*3a440*/  @P4 STG.E.U16 desc[UR44][R6.64+0x1c2], R12 ;  /* 0x0001c20c06004986 */ /* 0x000fe2000c10152c */
[-C--:B------:R-:W-:Y:S01]  /*3a450*/  FMUL R10, R159, R2.reuse ;  /* 0x000000029f0a7220 */ /* 0x080fe20000400000 */
[----:B------:R-:W-:Y:S01]  /*3a460*/  FMUL R11, R160, R2 ;  /* 0x00000002a00b7220 */ /* 0x000fe20000400000 */
[C---:B------:R-:W-:Y:S01]  /*3a470*/  ISETP.GT.AND P4, PT, R0.reuse, 0xe8, P3 ;  /* 0x000000e80000780c */ /* 0x040fe20001f84270 */
[----:B------:R-:W-:Y:S01]  /*3a480*/  @P5 STG.E.U16 desc[UR44][R4.64+0x1c0], R15 ;  /* 0x0001c00f04005986 */ /* 0x000fe2000c10152c */
[----:B------:R-:W-:-:S03]  /*3a490*/  ISETP.GT.AND P5, PT, R0, 0xe9, P3 ;  /* 0x000000e90000780c */ /* 0x000fc60001fa4270 */
[----:B------:R0:W-:Y:S01]  /*3a4a0*/  @P6 STG.E.U16 desc[UR44][R4.64+0x1c2], R21 ;  /* 0x0001c21504006986 */ /* 0x0001e2000c10152c */
[----:B------:R-:W-:Y:S02]  /*3a4b0*/  ISETP.GT.AND P6, PT, R0, 0xe8, P2 ;  /* 0x000000e80000780c */ /* 0x000fe400017c4270 */
[C---:B------:R-:W-:Y:S02]  /*3a4c0*/  ISETP.GT.AND P1, PT, R3.reuse, 0x180, PT ;  /* 0x000001800300780c */ /* 0x040fe40003f24270 */
[----:B------:R-:W-:Y:S01]  /*3a4d0*/  ISETP.GT.AND P0, PT, R3, 0x188, PT ;  /* 0x000001880300780c */ /* 0x000fe20003f04270 */
[----:B------:R-:W-:Y:S01]  /*3a4e0*/  FMUL R3, R166, R2 ;  /* 0x00000002a6037220 */ /* 0x000fe20000400000 */
[----:B------:R-:W-:Y:S02]  /*3a4f0*/  F2FP.BF16.F32.PACK_AB R10, RZ, R10 ;  /* 0x0000000aff0a723e */ /* 0x000fe400000010ff */
[----:B------:R-:W-:Y:S02]  /*3a500*/  F2FP.BF16.F32.PACK_AB R11, RZ, R11 ;  /* 0x0000000bff0b723e */ /* 0x000fe400000010ff */
[----:B------:R-:W-:-:S02]  /*3a510*/  F2FP.BF16.F32.PACK_AB R20, RZ, R3 ;  /* 0x00000003ff14723e */ /* 0x000fc400000010ff */
[----:B0-----:R-:W-:Y:S02]  /*3a520*/  PRMT R21, R10, 0x7610, R21 ;  /* 0x000076100a157816 */ /* 0x001fe40000000015 */
[----:B------:R-:W-:Y:S01]  /*3a530*/  PRMT R22, R11, 0x7610, R22 ;  /* 0x000076100b167816 */ /* 0x000fe20000000016 */
[----:B------:R0:W-:Y:S01]  /*3a540*/  @P4 STG.E.U16 desc[UR44][R6.64+0x1d0], R20 ;  /* 0x0001d01406004986 */ /* 0x0001e2000c10152c */
[----:B------:R-:W-:-:S03]  /*3a550*/  FMUL R19, R162, R2 ;  /* 0x00000002a2137220 */ /* 0x000fc60000400000 */
[----:B------:R-:W-:Y:S01]  /*3a560*/  @P5 STG.E.U16 desc[UR44][R6.64+0x1d2], R21 ;  /* 0x0001d21506005986 */ /* 0x000fe2000c10152c */
[----:B------:R-:W-:-:S03]  /*3a570*/  ISETP.GT.AND P4, PT, R0, 0xf0, P3 ;  /* 0x000000f00000780c */ /* 0x000fc60001f84270 */
[----:B------:R-:W-:Y:S01]  /*3a580*/  @P6 STG.E.U16 desc[UR44][R4.64+0x1d0], R22 ;  /* 0x0001d01604006986 */ /* 0x000fe2000c10152c */
[C---:B------:R-:W-:Y:S01]  /*3a590*/  ISETP.GT.AND P6, PT, R0.reuse, 0xe9, P2 ;  /* 0x000000e90000780c */ /* 0x040fe200017c4270 */
[-C--:B------:R-:W-:Y:S01]  /*3a5a0*/  FMUL R18, R161, R2.reuse ;  /* 0x00000002a1127220 */ /* 0x080fe20000400000 */
[----:B------:R-:W-:Y:S02]  /*3a5b0*/  ISETP.GT.AND P5, PT, R0, 0xf1, P3 ;  /* 0x000000f10000780c */ /* 0x000fe40001fa4270 */
[----:B------:R-:W-:Y:S01]  /*3a5c0*/  F2FP.BF16.F32.PACK_AB R19, RZ, R19 ;  /* 0x00000013ff13723e */ /* 0x000fe200000010ff */
[----:B------:R-:W-:Y:S01]  /*3a5d0*/  FMUL R14, R154, R2 ;  /* 0x000000029a0e7220 */ /* 0x000fe20000400000 */
[----:B------:R-:W-:Y:S02]  /*3a5e0*/  F2FP.BF16.F32.PACK_AB R18, RZ, R18 ;  /* 0x00000012ff12723e */ /* 0x000fe400000010ff */
[----:B0-----:R-:W-:Y:S02]  /*3a5f0*/  PRMT R20, R19, 0x7610, R20 ;  /* 0x0000761013147816 */ /* 0x001fe40000000014 */
[----:B------:R-:W-:-:S03]  /*3a600*/  F2FP.BF16.F32.PACK_AB R14, RZ, R14 ;  /* 0x0000000eff0e723e */ /* 0x000fc600000010ff */
[----:B------:R-:W-:Y:S01]  /*3a610*/  @P6 STG.E.U16 desc[UR44][R4.64+0x1d2], R18 ;  /* 0x0001d21204006986 */ /* 0x000fe2000c10152c */
[----:B------:R-:W-:-:S03]  /*3a620*/  ISETP.GT.AND P6, PT, R0, 0xf0, P2 ;  /* 0x000000f00000780c */ /* 0x000fc600017c4270 */
[----:B------:R-:W-:Y:S01]  /*3a630*/  @P4 STG.E.U16 desc[UR44][R6.64+0x1e0], R20 ;  /* 0x0001e01406004986 */ /* 0x000fe2000c10152c */
[C---:B------:R-:W-:Y:S01]  /*3a640*/  ISETP.GT.AND P4, PT, R0.reuse, 0xf1, P2 ;  /* 0x000000f10000780c */ /* 0x040fe20001784270 */
[-C--:B------:R-:W-:Y:S01]  /*3a650*/  FMUL R13, R155, R2.reuse ;  /* 0x000000029b0d7220 */ /* 0x080fe20000400000 */
[-C--:B------:R-:W-:Y:S01]  /*3a660*/  FMUL R15, R157, R2.reuse ;  /* 0x000000029d0f7220 */ /* 0x080fe20000400000 */
[----:B------:R-:W-:Y:S01]  /*3a670*/  @P5 STG.E.U16 desc[UR44][R6.64+0x1e2], R14 ;  /* 0x0001e20e06005986 */ /* 0x000fe2000c10152c */
[----:B------:R-:W-:Y:S01]  /*3a680*/  ISETP.GT.AND P5, PT, R0, 0xf8, P3 ;  /* 0x000000f80000780c */ /* 0x000fe20001fa4270 */
[-C--:B------:R-:W-:Y:S01]  /*3a690*/  FMUL R12, R158, R2.reuse ;  /* 0x000000029e0c7220 */ /* 0x080fe20000400000 */
[----:B------:R-:W-:Y:S02]  /*3a6a0*/  F2FP.BF16.F32.PACK_AB R13, RZ, R13 ;  /* 0x0000000dff0d723e */ /* 0x000fe400000010ff */
[----:B------:R-:W-:Y:S02]  /*3a6b0*/  F2FP.BF16.F32.PACK_AB R15, RZ, R15 ;  /* 0x0000000fff0f723e */ /* 0x000fe400000010ff */
[----:B------:R-:W-:Y:S01]  /*3a6c0*/  ISETP.GT.AND P3, PT, R0, 0xf9, P3 ;  /* 0x000000f90000780c */ /* 0x000fe20001f64270 */
[----:B------:R-:W-:Y:S01]  /*3a6d0*/  FMUL R3, R23, R2 ;  /* 0x0000000217037220 */ /* 0x000fe20000400000 */
[----:B------:R-:W-:Y:S01]  /*3a6e0*/  F2FP.BF16.F32.PACK_AB R12, RZ, R12 ;  /* 0x0000000cff0c723e */ /* 0x000fe200000010ff */
[----:B------:R0:W-:Y:S01]  /*3a6f0*/  @P6 STG.E.U16 desc[UR44][R4.64+0x1e0], R13 ;  /* 0x0001e00d04006986 */ /* 0x0001e2000c10152c */
[-C--:B------:R-:W-:Y:S01]  /*3a700*/  FMUL R10, R152, R2.reuse ;  /* 0x00000002980a7220 */ /* 0x080fe20000400000 */
[----:B------:R-:W-:-:S02]  /*3a710*/  FMUL R11, R153, R2 ;  /* 0x00000002990b7220 */ /* 0x000fc40000400000 */
[----:B------:R-:W-:Y:S01]  /*3a720*/  @P4 STG.E.U16 desc[UR44][R4.64+0x1e2], R15 ;  /* 0x0001e20f04004986 */ /* 0x000fe2000c10152c */
[C---:B------:R-:W-:Y:S02]  /*3a730*/  ISETP.GT.AND P4, PT, R0.reuse, 0xf8, P2 ;  /* 0x000000f80000780c */ /* 0x040fe40001784270 */
[C---:B------:R-:W-:Y:S01]  /*3a740*/  ISETP.GT.AND P2, PT, R0.reuse, 0xf9, P2 ;  /* 0x000000f90000780c */ /* 0x040fe20001744270 */
[----:B------:R-:W-:Y:S01]  /*3a750*/  @P5 STG.E.U16 desc[UR44][R6.64+0x1f0], R12 ;  /* 0x0001f00c06005986 */ /* 0x000fe2000c10152c */
[----:B------:R-:W-:Y:S02]  /*3a760*/  F2FP.BF16.F32.PACK_AB R3, RZ, R3 ;  /* 0x00000003ff03723e */ /* 0x000fe400000010ff */
[----:B------:R-:W-:Y:S02]  /*3a770*/  ISETP.GT.AND P5, PT, R0, RZ, P1 ;  /* 0x000000ff0000720c */ /* 0x000fe40000fa4270 */
[----:B------:R-:W-:Y:S02]  /*3a780*/  F2FP.BF16.F32.PACK_AB R10, RZ, R10 ;  /* 0x0000000aff0a723e */ /* 0x000fe400000010ff */
[----:B------:R-:W-:Y:S01]  /*3a790*/  F2FP.BF16.F32.PACK_AB R11, RZ, R11 ;  /* 0x0000000bff0b723e */ /* 0x000fe200000010ff */
[----:B------:R-:W-:Y:S01]  /*3a7a0*/  IMAD.U32 R19, RZ, RZ, UR8 ;  /* 0x00000008ff137e24 */ /* 0x000fe2000f8e00ff */
[----:B0-----:R-:W-:Y:S01]  /*3a7b0*/  PRMT R13, R10, 0x7610, R13 ;  /* 0x000076100a0d7816 */ /* 0x001fe2000000000d */
[----:B------:R0:W-:Y:S01]  /*3a7c0*/  @P3 STG.E.U16 desc[UR44][R6.64+0x1f2], R3 ;  /* 0x0001f20306003986 */ /* 0x0001e2000c10152c */
[----:B------:R-:W-:Y:S01]  /*3a7d0*/  UIMAD UR10, UR9, 0x300, URZ ;  /* 0x00000300090a78a4 */ /* 0x000fe2000f8e023f */
[----:B------:R-:W-:Y:S01]  /*3a7e0*/  FMUL R24, R24, R2 ;  /* 0x0000000218187220 */ /* 0x000fe20000400000 */
[----:B------:R-:W-:Y:S01]  /*3a7f0*/  IMAD.WIDE.U32 R8, R19, 0x300, R8 ;  /* 0x0000030013087825 */ /* 0x000fe200078e0008 */
[----:B------:R-:W-:Y:S01]  /*3a800*/  @P4 STG.E.U16 desc[UR44][R4.64+0x1f0], R13 ;  /* 0x0001f00d04004986 */ /* 0x000fe2000c10152c */
[----:B0-----:R-:W-:-:S02]  /*3a810*/  PRMT R7, R11, 0x7610, R7 ;  /* 0x000076100b077816 */ /* 0x001fc40000000007 */
[----:B------:R-:W-:Y:S01]  /*3a820*/  @P5 IMAD.MOV.U32 R10, RZ, RZ, R8 ;  /* 0x000000ffff0a5224 */ /* 0x000fe200078e0008 */
[----:B------:R-:W-:Y:S02]  /*3a830*/  F2FP.BF16.F32.PACK_AB R24, RZ, R24 ;  /* 0x00000018ff18723e */ /* 0x000fe400000010ff */
[----:B------:R-:W-:Y:S01]  /*3a840*/  @P2 STG.E.U16 desc[UR44][R4.64+0x1f2], R7 ;  /* 0x0001f20704002986 */ /* 0x000fe2000c10152c */
[C---:B------:R-:W-:Y:S02]  /*3a850*/  ISETP.GT.AND P2, PT, R0.reuse, 0x1, P1 ;  /* 0x000000010000780c */ /* 0x040fe40000f44270 */
[----:B------:R-:W-:Y:S02]  /*3a860*/  IADD3 R11, R9, UR10, RZ ;  /* 0x0000000a090b7c10 */ /* 0x000fe4000fffe0ff */
[C---:B------:R-:W-:Y:S01]  /*3a870*/  ISETP.GT.AND P4, PT, R0.reuse, RZ, P0 ;  /* 0x000000ff0000720c */ /* 0x040fe20000784270 */
[-C--:B------:R-:W-:Y:S02]  /*3a880*/  FMUL R25, R25, R2.reuse ;  /* 0x0000000219197220 */ /* 0x080fe40000400000 */
[----:B------:R0:W-:Y:S01]  /*3a890*/  @P5 STG.E.U16 desc[UR44][R10.64], R24 ;  /* 0x000000180a005986 */ /* 0x0001e2000c10152c */
[----:B------:R-:W-:Y:S01]  /*3a8a0*/  ISETP.GT.AND P5, PT, R0, 0x1, P0 ;  /* 0x000000010000780c */ /* 0x000fe200007a4270 */
[-C--:B------:R-:W-:Y:S01]  /*3a8b0*/  FMUL R26, R26, R2.reuse ;  /* 0x000000021a1a7220 */ /* 0x080fe20000400000 */
[----:B------:R-:W-:Y:S01]  /*3a8c0*/  FMUL R27, R27, R2 ;  /* 0x000000021b1b7220 */ /* 0x000fe20000400000 */
[----:B------:R-:W-:-:S02]  /*3a8d0*/  IADD3 R6, P6, R8, UR5, RZ ;  /* 0x0000000508067c10 */ /* 0x000fc4000ffde0ff */
[----:B------:R-:W-:Y:S02]  /*3a8e0*/  F2FP.BF16.F32.PACK_AB R25, RZ, R25 ;  /* 0x00000019ff19723e */ /* 0x000fe400000010ff */
[----:B------:R-:W-:Y:S02]  /*3a8f0*/  ISETP.GT.AND P3, PT, R0, 0x8, P1 ;  /* 0x000000080000780c */ /* 0x000fe40000f64270 */
[----:B------:R-:W-:Y:S01]  /*3a900*/  F2FP.BF16.F32.PACK_AB R26, RZ, R26 ;  /* 0x0000001aff1a723e */ /* 0x000fe200000010ff */
[----:B0-----:R-:W-:Y:S01]  /*3a910*/  @P2 IMAD.MOV.U32 R10, RZ, RZ, R8 ;  /* 0x000000ffff0a2224 */ /* 0x001fe200078e0008 */
[----:B------:R-:W-:Y:S01]  /*3a920*/  IADD3.X R7, R11, UR4, RZ, P6, !PT ;  /* 0x000000040b077c10 */ /* 0x000fe2000b7fe4ff */
[----:B------:R-:W-:Y:S01]  /*3a930*/  FMUL R28, R28, R2 ;  /* 0x000000021c1c7220 */ /* 0x000fe20000400000 */
[----:B------:R-:W-:Y:S02]  /*3a940*/  F2FP.BF16.F32.PACK_AB R27, RZ, R27 ;  /* 0x0000001bff1b723e */ /* 0x000fe400000010ff */
[----:B------:R-:W-:Y:S01]  /*3a950*/  @P2 STG.E.U16 desc[UR44][R10.64+0x2], R25 ;  /* 0x000002190a002986 */ /* 0x000fe2000c10152c */
[----:B------:R-:W-:-:S03]  /*3a960*/  IADD3 R9, R9, UR10, RZ ;  /* 0x0000000a09097c10 */ /* 0x000fc6000fffe0ff */
[----:B------:R-:W-:Y:S01]  /*3a970*/  @P4 STG.E.U16 desc[UR44][R6.64], R26 ;  /* 0x0000001a06004986 */ /* 0x000fe2000c10152c */
[----:B------:R-:W-:-:S03]  /*3a980*/  F2FP.BF16.F32.PACK_AB R28, RZ, R28 ;  /* 0x0000001cff1c723e */ /* 0x000fc600000010ff */
[----:B------:R0:W-:Y:S01]  /*3a990*/  @P5 STG.E.U16 desc[UR44][R6.64+0x2], R27 ;  /* 0x0000021b06005986 */ /* 0x0001e2000c10152c */
[----:B------:R-:W-:-:S03]  /*3a9a0*/  ISETP.GT.AND P5, PT, R0, 0x9, P1 ;  /* 0x000000090000780c */ /* 0x000fc60000fa4270 */
[----:B------:R-:W-:Y:S01]  /*3a9b0*/  @P3 STG.E.U16 desc[UR44][R8.64+0x10], R28 ;  /* 0x0000101c08003986 */ /* 0x000fe2000c10152c */
[----:B------:R-:W-:Y:S01]  /*3a9c0*/  ISETP.GT.AND P3, PT, R0, 0x8, P0 ;  /* 0x000000080000780c */ /* 0x000fe20000764270 */
[-C--:B------:R-:W-:Y:S01]  /*3a9d0*/  FMUL R29, R29, R2.reuse ;  /* 0x000000021d1d7220 */ /* 0x080fe20000400000 */
[----:B------:R-:W-:Y:S01]  /*3a9e0*/  FMUL R30, R30, R2 ;  /* 0x000000021e1e7220 */ /* 0x000fe20000400000 */
[----:B------:R-:W-:Y:S02]  /*3a9f0*/  IADD3 R4, P6, R8, UR5, RZ ;  /* 0x0000000508047c10 */ /* 0x000fe4000ffde0ff */
[----:B------:R-:W-:Y:S02]  /*3aa00*/  ISETP.GT.AND P2, PT, R0, 0x10, P1 ;  /* 0x000000100000780c */ /* 0x000fe40000f44270 */
[----:B------:R-:W-:Y:S02]  /*3aa10*/  F2FP.BF16.F32.PACK_AB R29, RZ, R29 ;  /* 0x0000001dff1d723e */ /* 0x000fe400000010ff */
[----:B0-----:R-:W-:Y:S01]  /*3aa20*/  @P5 IMAD.MOV.U32 R6, RZ, RZ, R8 ;  /* 0x000000ffff065224 */ /* 0x001fe200078e0008 */
[----:B------:R-:W-:Y:S01]  /*3aa30*/  F2FP.BF16.F32.PACK_AB R30, RZ, R30 ;  /* 0x0000001eff1e723e */ /* 0x000fe200000010ff */
[----:B------:R-:W-:Y:S01]  /*3aa40*/  @P5 IMAD.MOV.U32 R7, RZ, RZ, R9 ;  /* 0x000000ffff075224 */ /* 0x000fe200078e0009 */
[----:B------:R-:W-:-:S02]  /*3aa50*/  IADD3.X R5, R9, UR4, RZ, P6, !PT ;  /* 0x0000000409057c10 */ /* 0x000fc4000b7fe4ff */
[----:B------:R-:W-:Y:S02]  /*3aa60*/  ISETP.GT.AND P4, PT, R0, 0x9, P0 ;  /* 0x000000090000780c */ /* 0x000fe40000784270 */
[----:B------:R0:W-:Y:S01]  /*3aa70*/  @P5 STG.E.U16 desc[UR44][R6.64+0x12], R29 ;  /* 0x0000121d06005986 */ /* 0x0001e2000c10152c */
[----:B------:R-:W-:-:S03]  /*3aa80*/  FMUL R31, R31, R2 ;  /* 0x000000021f1f7220 */ /* 0x000fc60000400000 */
[----:B------:R-:W-:Y:S01]  /*3aa90*/  @P3 STG.E.U16 desc[UR44][R4.64+0x10], R30 ;  /* 0x0000101e04003986 */ /* 0x000fe2000c10152c */
[----:B------:R-:W-:Y:S01]  /*3aaa0*/  ISETP.GT.AND P3, PT, R0, 0x11, P1 ;  /* 0x000000110000780c */ /* 0x000fe20000f64270 */
[-C--:B------:R-:W-:Y:S01]  /*3aab0*/  FMUL R32, R32, R2.reuse ;  /* 0x0000000220207220 */ /* 0x080fe20000400000 */
[----:B------:R-:W-:Y:S01]  /*3aac0*/  F2FP.BF16.F32.PACK_AB R31, RZ, R31 ;  /* 0x0000001fff1f723e */ /* 0x000fe200000010ff */
[----:B------:R-:W-:-:S03]  /*3aad0*/  FMUL R33, R33, R2 ;  /* 0x0000000221217220 */ /* 0x000fc60000400000 */
[----:B------:R-:W-:Y:S01]  /*3aae0*/  F2FP.BF16.F32.PACK_AB R32, RZ, R32 ;  /* 0x00000020ff20723e */ /* 0x000fe200000010ff */
[----:B0-----:R-:W-:Y:S01]  /*3aaf0*/  @P2 IMAD.MOV.U32 R7, RZ, RZ, R9 ;  /* 0x000000ffff072224 */ /* 0x001fe200078e0009 */
[----:B------:R-:W-:Y:S01]  /*3ab00*/  @P2 MOV R6, R8 ;  /* 0x0000000800062202 */ /* 0x000fe20000000f00 */
[----:B------:R-:W-:Y:S01]  /*3ab10*/  @P4 STG.E.U16 desc[UR44][R4.64+0x12], R31 ;  /* 0x0000121f04004986 */ /* 0x000fe2000c10152c */
[----:B------:R-:W-:-:S03]  /*3ab20*/  F2FP.BF16.F32.PACK_AB R33, RZ, R33 ;  /* 0x00000021ff21723e */ /* 0x000fc600000010ff */
[----:B------:R0:W-:Y:S01]  /*3ab30*/  @P2 STG.E.U16 desc[UR44][R6.64+0x20], R32 ;  /* 0x0000202006002986 */ /* 0x0001e2000c10152c */
[C---:B------:R-:W-:Y:S02]  /*3ab40*/  ISETP.GT.AND P2, PT, R0.reuse, 0x18, P1 ;  /* 0x000000180000780c */ /* 0x040fe40000f44270 */
[C---:B------:R-:W-:Y:S02]  /*3ab50*/  ISETP.GT.AND P4, PT, R0.reuse, 0x10, P0 ;  /* 0x000000100000780c */ /* 0x040fe40000784270 */
[----:B------:R-:W-:Y:S01]  /*3ab60*/  ISETP.GT.AND P5, PT, R0, 0x11, P0 ;  /* 0x000000110000780c */ /* 0x000fe200007a4270 */
[-C--:B------:R-:W-:Y:S01]  /*3ab70*/  FMUL R34, R34, R2.reuse ;  /* 0x0000000222227220 */ /* 0x080fe20000400000 */
[----:B0-----:R-:W-:Y:S01]  /*3ab80*/  @P3 IMAD.MOV.U32 R6, RZ, RZ, R8 ;  /* 0x000000ffff063224 */ /* 0x001fe200078e0008 */
[----:B------:R-:W-:Y:S01]  /*3ab90*/  @P3 MOV R7, R9 ;  /* 0x0000000900073202 */ /* 0x000fe20000000f00 */
[-C--:B------:R-:W-:Y:S01]  /*3aba0*/  FMUL R35, R35, R2.reuse ;  /* 0x0000000223237220 */ /* 0x080fe20000400000 */
[----:B------:R-:W-:-:S03]  /*3abb0*/  FMUL R36, R36, R2 ;  /* 0x0000000224247220 */ /* 0x000fc60000400000 */
[----:B------:R0:W-:Y:S01]  /*3abc0*/  @P3 STG.E.U16 desc[UR44][R6.64+0x22], R33 ;  /* 0x0000222106003986 */ /* 0x0001e2000c10152c */
[----:B------:R-:W-:Y:S02]  /*3abd0*/  ISETP.GT.AND P3, PT, R0, 0x19, P1 ;  /* 0x000000190000780c */ /* 0x000fe40000f64270 */
[----:B------:R-:W-:Y:S02]  /*3abe0*/  F2FP.BF16.F32.PACK_AB R34, RZ, R34 ;  /* 0x00000022ff22723e */ /* 0x000fe400000010ff */
[----:B------:R-:W-:Y:S01]  /*3abf0*/  F2FP.BF16.F32.PACK_AB R35, RZ, R35 ;  /* 0x00000023ff23723e */ /* 0x000fe200000010ff */
[----:B------:R-:W-:Y:S01]  /*3ac00*/  FMUL R37, R37, R2 ;  /* 0x0000000225257220 */ /* 0x000fe20000400000 */
[----:B------:R-:W-:Y:S01]  /*3ac10*/  F2FP.BF16.F32.PACK_AB R36, RZ, R36 ;  /* 0x00000024ff24723e */ /* 0x000fe200000010ff */
[----:B------:R-:W-:Y:S01]  /*3ac20*/  @P4 STG.E.U16 desc[UR44][R4.64+0x20], R34 ;  /* 0x0000202204004986 */ /* 0x000fe2000c10152c */
[----:B0-----:R-:W-:Y:S02]  /*3ac30*/  @P2 IMAD.MOV.U32 R6, RZ, RZ, R8 ;  /* 0x000000ffff062224 */ /* 0x001fe400078e0008 */
[----:B------:R-:W-:Y:S01]  /*3ac40*/  @P2 IMAD.MOV.U32 R7, RZ, RZ, R9 ;  /* 0x000000ffff072224 */ /* 0x000fe200078e0009 */
[----:B------:R-:W-:Y:S01]  /*3ac50*/  @P5 STG.E.U16 desc[UR44][R4.64+0x22], R35 ;  /* 0x0000222304005986 */ /* 0x000fe2000c10152c */
[----:B------:R-:W-:-:S03]  /*3ac60*/  F2FP.BF16.F32.PACK_AB R37, RZ, R37 ;  /* 0x00000025ff25723e */ /* 0x000fc600000010ff */
[----:B------:R0:W-:Y:S01]  /*3ac70*/  @P2 STG.E.U16 desc[UR44][R6.64+0x30], R36 ;  /* 0x0000302406002986 */ /* 0x0001e2000c10152c */
[C---:B------:R-:W-:Y:S02]  /*3ac80*/  ISETP.GT.AND P2, PT, R0.reuse, 0x20, P1 ;  /* 0x000000200000780c */ /* 0x040fe40000f44270 */
[C---:B------:R-:W-:Y:S02]  /*3ac90*/  ISETP.GT.AND P4, PT, R0.reuse, 0x18, P0 ;  /* 0x000000180000780c */ /* 0x040fe40000784270 */
[----:B------:R-:W-:Y:S01]  /*3aca0*/  ISETP.GT.AND P5, PT, R0, 0x19, P0 ;  /* 0x000000190000780c */ /* 0x000fe200007a4270 */
[----:B------:R-:W-:Y:S01]  /*3acb0*/  FMUL R38, R38, R2 ;  /* 0x0000000226267220 */ /* 0x000fe20000400000 */
[----:B0-----:R-:W-:Y:S01]  /*3acc0*/  @P3 MOV R6, R8 ;  /* 0x0000000800063202 */ /* 0x001fe20000000f00 */
[----:B------:R-:W-:Y:S02]  /*3acd0*/  @P3 IMAD.MOV.U32 R7, RZ, RZ, R9 ;  /* 0x000000ffff073224 */ /* 0x000fe400078e0009 */
[-C--:B------:R-:W-:Y:S01]  /*3ace0*/  FMUL R39, R39, R2.reuse ;  /* 0x0000000227277220 */ /* 0x080fe20000400000 */
[----:B------:R-:W-:-:S02]  /*3acf0*/  FMUL R40, R40, R2 ;  /* 0x0000000228287220 */ /* 0x000fc40000400000 */
[----:B------:R0:W-:Y:S01]  /*3ad00*/  @P3 STG.E.U16 desc[UR44][R6.64+0x32], R37 ;  /* 0x0000322506003986 */ /* 0x0001e2000c10152c */
[----:B------:R-:W-:Y:S02]  /*3ad10*/  ISETP.GT.AND P3, PT, R0, 0x21, P1 ;  /* 0x000000210000780c */ /* 0x000fe40000f64270 */
[----:B------:R-:W-:Y:S02]  /*3ad20*/  F2FP.BF16.F32.PACK_AB R38, RZ, R38 ;  /* 0x00000026ff26723e */ /* 0x000fe400000010ff */
[----:B------:R-:W-:Y:S01]  /*3ad30*/  F2FP.BF16.F32.PACK_AB R39, RZ, R39 ;  /* 0x00000027ff27723e */ /* 0x000fe200000010ff */
[----:B------:R-:W-:Y:S01]  /*3ad40*/  FMUL R41, R41, R2 ;  /* 0x0000000229297220 */ /* 0x000fe20000400000 */
[----:B------:R-:W-:Y:S01]  /*3ad50*/  F2FP.BF16.F32.PACK_AB R40, RZ, R40 ;  /* 0x00000028ff28723e */ /* 0x000fe200000010ff */
[----:B------:R-:W-:Y:S01]  /*3ad60*/  @P4 STG.E.U16 desc[UR44][R4.64+0x30], R38 ;  /* 0x0000302604004986 */ /* 0x000fe2000c10152c */
[----:B0-----:R-:W-:Y:S01]  /*3ad70*/  @P2 IMAD.MOV.U32 R6, RZ, RZ, R8 ;  /* 0x000000ffff062224 */ /* 0x001fe200078e0008 */
[----:B------:R-:W-:-:S02]  /*3ad80*/  @P2 MOV R7, R9 ;  /* 0x0000000900072202 */ /* 0x000fc40000000f00 */
[----:B------:R-:W-:Y:S01]  /*3ad90*/  @P5 STG.E.U16 desc[UR44][R4.64+0x32], R39 ;  /* 0x0000322704005986 */ /* 0x000fe2000c10152c */
[----:B------:R-:W-:-:S03]  /*3ada0*/  F2FP.BF16.F32.PACK_AB R41, RZ, R41 ;  /* 0x00000029ff29723e */ /* 0x000fc600000010ff */
[----:B------:R0:W-:Y:S01]  /*3adb0*/  @P2 STG.E.U16 desc[UR44][R6.64+0x40], R40 ;  /* 0x0000402806002986 */ /* 0x0001e2000c10152c */
[C---:B------:R-:W-:Y:S02]  /*3adc0*/  ISETP.GT.AND P2, PT, R0.reuse, 0x28, P1 ;  /* 0x000000280000780c */ /* 0x040fe40000f44270 */
[C---:B------:R-:W-:Y:S02]  /*3add0*/  ISETP.GT.AND P4, PT, R0.reuse, 0x20, P0 ;  /* 0x000000200000780c */ /* 0x040fe40000784270 */
[----:B------:R-:W-:Y:S01]  /*3ade0*/  ISETP.GT.AND P5, PT, R0, 0x21, P0 ;  /* 0x000000210000780c */ /* 0x000fe200007a4270 */
[-C--:B------:R-:W-:Y:S01]  /*3adf0*/  FMUL R42, R42, R2.reuse ;  /* 0x000000022a2a7220 */ /* 0x080fe20000400000 */
[----:B0-----:R-:W-:Y:S02]  /*3ae00*/  @P3 IMAD.MOV.U32 R6, RZ, RZ, R8 ;  /* 0x000000ffff063224 */ /* 0x001fe400078e0008 */
        /* <DEDUP_REMOVED lines=10> */
[----:B0-----:R-:W-:Y:S01]  /*3aeb0*/  @P2 MOV R6, R8 ;  /* 0x0000000800062202 */ /* 0x001fe20000000f00 */
[----:B------:R-:W-:-:S02]  /*3aec0*/  @P2 IMAD.MOV.U32 R7, RZ, RZ, R9 ;  /* 0x000000ffff072224 */ /* 0x000fc400078e0009 */
        /* <DEDUP_REMOVED lines=461> */
[----:B------:R-:W-:Y:S01]  /*3cba0*/  ISETP.GT.AND P4, PT, R0, 0xe0, P0 ;  /* 0x000000e00000780c */ /* 0x000fe20000784270 */
[-C--:B------:R-:W-:Y:S01]  /*3cbb0*/  FMUL R138, R138, R2.reuse ;  /* 0x000000028a8a7220 */ /* 0x080fe20000400000 */
[----:B------:R-:W-:Y:S01]  /*3cbc0*/  F2FP.BF16.F32.PACK_AB R137, RZ, R137 ;  /* 0x00000089ff89723e */ /* 0x000fe200000010ff */
[----:B------:R0:W-:Y:S01]  /*3cbd0*/  @P2 STG.E.U16 desc[UR44][R6.64+0x1c0], R136 ;  /* 0x0001c08806002986 */ /* 0x0001e2000c10152c */
[C---:B------:R-:W-:Y:S02]  /*3cbe0*/  ISETP.GT.AND P2, PT, R0.reuse, 0xe8, P1 ;  /* 0x000000e80000780c */ /* 0x040fe40000f44270 */
[----:B------:R-:W-:Y:S01]  /*3cbf0*/  ISETP.GT.AND P5, PT, R0, 0xe1, P0 ;  /* 0x000000e10000780c */ /* 0x000fe200007a4270 */
[----:B------:R-:W-:Y:S01]  /*3cc00*/  FMUL R139, R139, R2 ;  /* 0x000000028b8b7220 */ /* 0x000fe20000400000 */
[----:B------:R-:W-:Y:S01]  /*3cc10*/  F2FP.BF16.F32.PACK_AB R138, RZ, R138 ;  /* 0x0000008aff8a723e */ /* 0x000fe200000010ff */
[----:B0-----:R-:W-:-:S02]  /*3cc20*/  @P3 IMAD.MOV.U32 R6, RZ, RZ, R8 ;  /* 0x000000ffff063224 */ /* 0x001fc400078e0008 */
[----:B------:R-:W-:Y:S02]  /*3cc30*/  @P3 IMAD.MOV.U32 R7, RZ, RZ, R9 ;  /* 0x000000ffff073224 */ /* 0x000fe400078e0009 */
[----:B------:R-:W-:-:S03]  /*3cc40*/  FMUL R140, R140, R2 ;  /* 0x000000028c8c7220 */ /* 0x000fc60000400000 */
[----:B------:R0:W-:Y:S01]  /*3cc50*/  @P3 STG.E.U16 desc[UR44][R6.64+0x1c2], R137 ;  /* 0x0001c28906003986 */ /* 0x0001e2000c10152c */
[C---:B------:R-:W-:Y:S02]  /*3cc60*/  ISETP.GT.AND P3, PT, R0.reuse, 0xe9, P1 ;  /* 0x000000e90000780c */ /* 0x040fe40000f64270 */
[----:B------:R-:W-:Y:S01]  /*3cc70*/  F2FP.BF16.F32.PACK_AB R139, RZ, R139 ;  /* 0x0000008bff8b723e */ /* 0x000fe200000010ff */
[----:B------:R-:W-:Y:S01]  /*3cc80*/  @P4 STG.E.U16 desc[UR44][R4.64+0x1c0], R138 ;  /* 0x0001c08a04004986 */ /* 0x000fe2000c10152c */
[C---:B------:R-:W-:Y:S01]  /*3cc90*/  ISETP.GT.AND P4, PT, R0.reuse, 0xf0, P1 ;  /* 0x000000f00000780c */ /* 0x040fe20000f84270 */
[----:B------:R-:W-:Y:S01]  /*3cca0*/  FMUL R141, R141, R2 ;  /* 0x000000028d8d7220 */ /* 0x000fe20000400000 */
[----:B------:R-:W-:Y:S01]  /*3ccb0*/  F2FP.BF16.F32.PACK_AB R140, RZ, R140 ;  /* 0x0000008cff8c723e */ /* 0x000fe200000010ff */
[----:B------:R-:W-:Y:S01]  /*3ccc0*/  @P5 STG.E.U16 desc[UR44][R4.64+0x1c2], R139 ;  /* 0x0001c28b04005986 */ /* 0x000fe2000c10152c */
[C---:B------:R-:W-:Y:S02]  /*3ccd0*/  ISETP.GT.AND P5, PT, R0.reuse, 0xe8, P0 ;  /* 0x000000e80000780c */ /* 0x040fe400007a4270 */
[----:B0-----:R-:W-:Y:S01]  /*3cce0*/  @P2 MOV R6, R8 ;  /* 0x0000000800062202 */ /* 0x001fe20000000f00 */
[----:B------:R-:W-:Y:S01]  /*3ccf0*/  @P2 IMAD.MOV.U32 R7, RZ, RZ, R9 ;  /* 0x000000ffff072224 */ /* 0x000fe200078e0009 */
[----:B------:R-:W-:Y:S01]  /*3cd00*/  ISETP.GT.AND P6, PT, R0, 0xe9, P0 ;  /* 0x000000e90000780c */ /* 0x000fe200007c4270 */
[-C--:B------:R-:W-:Y:S01]  /*3cd10*/  FMUL R142, R142, R2.reuse ;  /* 0x000000028e8e7220 */ /* 0x080fe20000400000 */
[-C--:B------:R-:W-:Y:S01]  /*3cd20*/  FMUL R143, R143, R2.reuse ;  /* 0x000000028f8f7220 */ /* 0x080fe20000400000 */
[----:B------:R-:W-:Y:S01]  /*3cd30*/  F2FP.BF16.F32.PACK_AB R141, RZ, R141 ;  /* 0x0000008dff8d723e */ /* 0x000fe200000010ff */
[----:B------:R0:W-:Y:S01]  /*3cd40*/  @P2 STG.E.U16 desc[UR44][R6.64+0x1d0], R140 ;  /* 0x0001d08c06002986 */ /* 0x0001e2000c10152c */
[----:B------:R-:W-:Y:S01]  /*3cd50*/  FMUL R144, R144, R2 ;  /* 0x0000000290907220 */ /* 0x000fe20000400000 */
[----:B------:R-:W-:-:S02]  /*3cd60*/  F2FP.BF16.F32.PACK_AB R142, RZ, R142 ;  /* 0x0000008eff8e723e */ /* 0x000fc400000010ff */
[----:B------:R-:W-:Y:S02]  /*3cd70*/  F2FP.BF16.F32.PACK_AB R143, RZ, R143 ;  /* 0x0000008fff8f723e */ /* 0x000fe400000010ff */
[----:B------:R-:W-:Y:S01]  /*3cd80*/  F2FP.BF16.F32.PACK_AB R144, RZ, R144 ;  /* 0x00000090ff90723e */ /* 0x000fe200000010ff */
[----:B0-----:R-:W-:Y:S01]  /*3cd90*/  @P3 IMAD.MOV.U32 R6, RZ, RZ, R8 ;  /* 0x000000ffff063224 */ /* 0x001fe200078e0008 */
[----:B------:R-:W-:Y:S02]  /*3cda0*/  @P3 MOV R7, R9 ;  /* 0x0000000900073202 */ /* 0x000fe40000000f00 */
[----:B------:R-:W-:-:S03]  /*3cdb0*/  ISETP.GT.AND P2, PT, R0, 0xf1, P1 ;  /* 0x000000f10000780c */ /* 0x000fc60000f44270 */
[----:B------:R0:W-:Y:S01]  /*3cdc0*/  @P3 STG.E.U16 desc[UR44][R6.64+0x1d2], R141 ;  /* 0x0001d28d06003986 */ /* 0x0001e2000c10152c */
[----:B------:R-:W-:-:S03]  /*3cdd0*/  ISETP.GT.AND P3, PT, R0, 0xf8, P1 ;  /* 0x000000f80000780c */ /* 0x000fc60000f64270 */
[----:B------:R-:W-:Y:S01]  /*3cde0*/  @P5 STG.E.U16 desc[UR44][R4.64+0x1d0], R142 ;  /* 0x0001d08e04005986 */ /* 0x000fe2000c10152c */
[----:B------:R-:W-:-:S03]  /*3cdf0*/  ISETP.GT.AND P1, PT, R0, 0xf9, P1 ;  /* 0x000000f90000780c */ /* 0x000fc60000f24270 */
[----:B------:R-:W-:Y:S01]  /*3ce00*/  @P6 STG.E.U16 desc[UR44][R4.64+0x1d2], R143 ;  /* 0x0001d28f04006986 */ /* 0x000fe2000c10152c */
[----:B0-----:R-:W-:Y:S02]  /*3ce10*/  @P4 IMAD.MOV.U32 R6, RZ, RZ, R8 ;  /* 0x000000ffff064224 */ /* 0x001fe400078e0008 */
[--C-:B------:R-:W-:Y:S01]  /*3ce20*/  @P4 IMAD.MOV.U32 R7, RZ, RZ, R9.reuse ;  /* 0x000000ffff074224 */ /* 0x100fe200078e0009 */
[C---:B------:R-:W-:Y:S02]  /*3ce30*/  ISETP.GT.AND P6, PT, R0.reuse, 0xf0, P0 ;  /* 0x000000f00000780c */ /* 0x040fe400007c4270 */
[C---:B------:R-:W-:Y:S02]  /*3ce40*/  ISETP.GT.AND P5, PT, R0.reuse, 0xf1, P0 ;  /* 0x000000f10000780c */ /* 0x040fe400007a4270 */
[----:B------:R0:W-:Y:S01]  /*3ce50*/  @P4 STG.E.U16 desc[UR44][R6.64+0x1e0], R144 ;  /* 0x0001e09006004986 */ /* 0x0001e2000c10152c */
        /* <DEDUP_REMOVED lines=8> */
[----:B------:R-:W-:Y:S01]  /*3cee0*/  F2FP.BF16.F32.PACK_AB R145, RZ, R145 ;  /* 0x00000091ff91723e */ /* 0x000fe200000010ff */
[----:B------:R-:W-:Y:S01]  /*3cef0*/  FMUL R151, R151, R2 ;  /* 0x0000000297977220 */ /* 0x000fe20000400000 */
[----:B0-----:R-:W-:Y:S01]  /*3cf00*/  @P2 MOV R6, R8 ;  /* 0x0000000800062202 */ /* 0x001fe20000000f00 */
[----:B------:R-:W-:Y:S01]  /*3cf10*/  @P2 IMAD.MOV.U32 R7, RZ, RZ, R9 ;  /* 0x000000ffff072224 */ /* 0x000fe200078e0009 */
[----:B------:R-:W-:-:S02]  /*3cf20*/  F2FP.BF16.F32.PACK_AB R146, RZ, R146 ;  /* 0x00000092ff92723e */ /* 0x000fc400000010ff */
[----:B------:R-:W-:Y:S01]  /*3cf30*/  F2FP.BF16.F32.PACK_AB R147, RZ, R147 ;  /* 0x00000093ff93723e */ /* 0x000fe200000010ff */
[----:B------:R-:W-:Y:S01]  /*3cf40*/  @P1 IMAD.MOV.U32 R10, RZ, RZ, R8 ;  /* 0x000000ffff0a1224 */ /* 0x000fe200078e0008 */
[----:B------:R-:W-:Y:S01]  /*3cf50*/  F2FP.BF16.F32.PACK_AB R148, RZ, R148 ;  /* 0x00000094ff94723e */ /* 0x000fe200000010ff */
[----:B------:R0:W-:Y:S01]  /*3cf60*/  @P2 STG.E.U16 desc[UR44][R6.64+0x1e2], R145 ;  /* 0x0001e29106002986 */ /* 0x0001e2000c10152c */
[----:B------:R-:W-:Y:S02]  /*3cf70*/  @P1 MOV R11, R9 ;  /* 0x00000009000b1202 */ /* 0x000fe40000000f00 */
[----:B------:R-:W-:Y:S01]  /*3cf80*/  F2FP.BF16.F32.PACK_AB R149, RZ, R149 ;  /* 0x00000095ff95723e */ /* 0x000fe200000010ff */
[----:B------:R1:W-:Y:S01]  /*3cf90*/  @P6 STG.E.U16 desc[UR44][R4.64+0x1e0], R146 ;  /* 0x0001e09204006986 */ /* 0x0003e2000c10152c */
[----:B------:R-:W-:Y:S02]  /*3cfa0*/  F2FP.BF16.F32.PACK_AB R150, RZ, R150 ;  /* 0x00000096ff96723e */ /* 0x000fe400000010ff */
[----:B------:R-:W-:Y:S01]  /*3cfb0*/  F2FP.BF16.F32.PACK_AB R151, RZ, R151 ;  /* 0x00000097ff97723e */ /* 0x000fe200000010ff */
[----:B------:R1:W-:Y:S01]  /*3cfc0*/  @P5 STG.E.U16 desc[UR44][R4.64+0x1e2], R147 ;  /* 0x0001e29304005986 */ /* 0x0003e2000c10152c */
[----:B0-----:R-:W-:-:S02]  /*3cfd0*/  @P0 IMAD.MOV.U32 R6, RZ, RZ, R4 ;  /* 0x000000ffff060224 */ /* 0x001fc400078e0004 */
[----:B------:R-:W-:Y:S01]  /*3cfe0*/  @P0 IMAD.MOV.U32 R7, RZ, RZ, R5 ;  /* 0x000000ffff070224 */ /* 0x000fe200078e0005 */
[----:B------:R1:W-:Y:S04]  /*3cff0*/  @P3 STG.E.U16 desc[UR44][R8.64+0x1f0], R148 ;  /* 0x0001f09408003986 */ /* 0x0003e8000c10152c */
[----:B------:R1:W-:Y:S04]  /*3d000*/  @P1 STG.E.U16 desc[UR44][R10.64+0x1f2], R149 ;  /* 0x0001f2950a001986 */ /* 0x0003e8000c10152c */
[----:B------:R1:W-:Y:S04]  /*3d010*/  @P4 STG.E.U16 desc[UR44][R4.64+0x1f0], R150 ;  /* 0x0001f09604004986 */ /* 0x0003e8000c10152c */
[----:B------:R1:W-:Y:S02]  /*3d020*/  @P0 STG.E.U16 desc[UR44][R6.64+0x1f2], R151 ;  /* 0x0001f29706000986 */ /* 0x0003e4000c10152c */
.L_x_1048:
[----:B------:R-:W-:Y:S05]  /*3d030*/  BSYNC B0 ;  /* 0x0000000000007941 */ /* 0x000fea0003800000 */
.L_x_32:
[----:B01----:R-:W2:Y:S04]  /*3d040*/  LDL.LU R5, [R1+0x600] ;  /* 0x0006000001057983 */ /* 0x003ea80000300800 */
[----:B------:R-:W2:Y:S01]  /*3d050*/  LDL.LU R4, [R1+0x604] ;  /* 0x0006040001047983 */ /* 0x000ea20000300800 */
[----:B------:R-:W-:Y:S01]  /*3d060*/  ULDC UR4, c[0x0][0xc] ;  /* 0x0000030000047ab9 */ /* 0x000fe20000000800 */
[----:B------:R-:W-:Y:S01]  /*3d070*/  ULDC UR5, c[0x0][0x10] ;  /* 0x0000040000057ab9 */ /* 0x000fe20000000800 */
[----:B-----5:R-:W2:Y:S01]  /*3d080*/  LDC R3, c[0x0][0x14] ;  /* 0x00000500ff037b82 */ /* 0x020ea20000000800 */
[----:B------:R-:W-:Y:S01]  /*3d090*/  UIMAD.WIDE.U32 UR4, UR4, UR5, URZ ;  /* 0x00000005040472a5 */ /* 0x000fe2000f8e003f */
[----:B----4-:R-:W-:Y:S01]  /*3d0a0*/  PRMT R0, RZ, 0x7610, R0 ;  /* 0x00007610ff007816 */ /* 0x010fe20000000000 */
[----:B------:R-:W-:Y:S01]  /*3d0b0*/  UMOV UR41, 0xffffffff ;  /* 0xffffffff00297882 */ /* 0x000fe20000000000 */
[----:B------:R-:W-:-:S03]  /*3d0c0*/  UMOV UR42, 0xffffffff ;  /* 0xffffffff002a7882 */ /* 0x000fc60000000000 */
[----:B--2---:R-:W-:-:S04]  /*3d0d0*/  IMAD.WIDE.U32 R4, R3, UR4, R4 ;  /* 0x0000000403047c25 */ /* 0x004fc8000f8e0004 */
[----:B------:R-:W-:Y:S01]  /*3d0e0*/  IMAD R3, R3, UR5, RZ ;  /* 0x0000000503037c24 */ /* 0x000fe2000f8e02ff */
[----:B------:R-:W-:Y:S01]  /*3d0f0*/  ULDC.64 UR4, c[0x0][0x650] ;  /* 0x0001940000047ab9 */ /* 0x000fe20000000a00 */
[----:B------:R-:W-:Y:S01]  /*3d100*/  IMAD.MOV.U32 R7, RZ, RZ, R4 ;  /* 0x000000ffff077224 */ /* 0x000fe200078e0004 */
[----:B------:R-:W-:Y:S02]  /*3d110*/  ISETP.GE.U32.AND P0, PT, R4, UR4, PT ;  /* 0x0000000404007c0c */ /* 0x000fe4000bf06070 */
[----:B------:R-:W-:-:S04]  /*3d120*/  IADD3 R6, R5, R3, RZ ;  /* 0x0000000305067210 */ /* 0x000fc80007ffe0ff */
[----:B------:R-:W-:Y:S01]  /*3d130*/  ISETP.GE.U32.AND.EX P0, PT, R6, UR5, PT, P0 ;  /* 0x0000000506007c0c */ /* 0x000fe2000bf06100 */
[----:B------:R0:W-:Y:S04]  /*3d140*/  STL [R1+0x600], R6 ;  /* 0x0006000601007387 */ /* 0x0001e80000100800 */
[----:B------:R0:W-:Y:S08]  /*3d150*/  STL [R1+0x604], R7 ;  /* 0x0006040701007387 */ /* 0x0001f00000100800 */
[----:B------:R-:W-:Y:S05]  /*3d160*/  @P0 BRA `(.L_x_1049) ;  /* 0x0000000400880947 */ /* 0x000fea0003800000 */
[----:B------:R-:W1:Y:S01]  /*3d170*/  S2UR UR6, SR_CTAID.X ;  /* 0x00000000000679c3 */ /* 0x000e620000002500 */
[----:B------:R-:W-:Y:S01]  /*3d180*/  ULDC.64 UR12, c[0x0][0x628] ;  /* 0x00018a00000c7ab9 */ /* 0x000fe20000000a00 */
[----:B------:R-:W-:Y:S01]  /*3d190*/  ULDC UR4, c[0x0][0x150] ;  /* 0x0000540000047ab9 */ /* 0x000fe20000000800 */
[----:B------:R-:W-:Y:S01]  /*3d1a0*/  ISETP.NE.U32.AND P0, PT, RZ, UR12, PT ;  /* 0x0000000cff007c0c */ /* 0x000fe2000bf05070 */
[----:B------:R-:W-:Y:S01]  /*3d1b0*/  ULDC UR15, c[0x0][0x630] ;  /* 0x00018c00000f7ab9 */ /* 0x000fe20000000800 */
[C---:B------:R-:W-:Y:S01]  /*3d1c0*/  R2UR UR16, R7.reuse ;  /* 0x00000000071072ca */ /* 0x040fe200000e0000 */
[----:B------:R-:W-:Y:S01]  /*3d1d0*/  ULDC UR19, c[0x0][0x154] ;  /* 0x0000550000137ab9 */ /* 0x000fe20000000800 */
[----:B------:R-:W-:Y:S01]  /*3d1e0*/  ISETP.NE.AND.EX P0, PT, RZ, UR13, PT, P0 ;  /* 0x0000000dff007c0c */ /* 0x000fe2000bf05300 */
[----:B------:R-:W2:Y:S01]  /*3d1f0*/  S2UR UR18, SR_CTAID.Y ;  /* 0x00000000001279c3 */ /* 0x000ea20000002600 */
[----:B------:R-:W-:Y:S02]  /*3d200*/  R2UR UR17, R6 ;  /* 0x00000000061172ca */ /* 0x000fe400000e0000 */
[----:B------:R-:W-:-:S02]  /*3d210*/  R2UR UR10, R7 ;  /* 0x00000000070a72ca */ /* 0x000fc400000e0000 */
[----:B------:R-:W-:Y:S02]  /*3d220*/  R2UR UR11, R6 ;  /* 0x00000000060b72ca */ /* 0x000fe400000e0000 */
[----:B-1----:R-:W-:-:S05]  /*3d230*/  I2FP.F32.U32 R0, UR6 ;  /* 0x0000000600007c45 */ /* 0x002fca0008201000 */
[----:B------:R-:W-:-:S04]  /*3d240*/  FMUL R0, R0, UR4 ;  /* 0x0000000400007c20 */ /* 0x000fc80008400000 */
[----:B------:R1:W4:Y:S01]  /*3d250*/  F2I.U32.TRUNC.NTZ R3, R0 ;  /* 0x0000000000037305 */ /* 0x000322000020f000 */
[----:B--2---:R-:W-:Y:S05]  /*3d260*/  @!P0 BRA `(.L_x_1050) ;  /* 0x0000000000308947 */ /* 0x004fea0003800000 */
        /* <DEDUP_REMOVED lines=12> */
.L_x_1050:
[----:B------:R-:W-:Y:S01]  /*3d330*/  USHF.R.U64 UR42, UR10, UR15, UR11 ;  /* 0x0000000f0a2a7299 */ /* 0x000fe2000800120b */
[----:B-1----:R-:W-:Y:S01]  /*3d340*/  I2FP.F32.U32 R0, UR18 ;  /* 0x0000001200007c45 */ /* 0x002fe20008201000 */
[----:B------:R-:W-:Y:S02]  /*3d350*/  USHF.R.U32.HI UR4, URZ, UR15, UR11 ;  /* 0x0000000f3f047299 */ /* 0x000fe4000801160b */
[----:B------:R-:W-:Y:S02]  /*3d360*/  UIADD3 UR10, UP0, URZ, -UR42, URZ ;  /* 0x8000002a3f0a7290 */ /* 0x000fe4000ff1e03f */
[----:B------:R-:W-:Y:S01]  /*3d370*/  FMUL R0, R0, UR19 ;  /* 0x0000001300007c20 */ /* 0x000fe20008400000 */
[----:B------:R-:W-:Y:S01]  /*3d380*/  ULDC.64 UR12, c[0x0][0x620] ;  /* 0x00018800000c7ab9 */ /* 0x000fe20000000a00 */
[----:B------:R-:W-:Y:S01]  /*3d390*/  UIADD3.X UR4, URZ, ~UR4, URZ, UP0, !UPT ;  /* 0x800000043f047290 */ /* 0x000fe200087fe43f */
[----:B------:R-:W-:Y:S01]  /*3d3a0*/  UMOV UR8, UR16 ;  /* 0x0000001000087c82 */ /* 0x000fe20008000000 */
[----:B------:R-:W-:-:S02]  /*3d3b0*/  UMOV UR9, UR17 ;  /* 0x0000001100097c82 */ /* 0x000fc40008000000 */
[----:B------:R-:W-:Y:S01]  /*3d3c0*/  UIMAD UR4, UR4, UR12, URZ ;  /* 0x0000000c040472a4 */ /* 0x000fe2000f8e023f */
[----:B------:R-:W1:Y:S01]  /*3d3d0*/  F2I.U32.TRUNC.NTZ R0, R0 ;  /* 0x0000000000007305 */ /* 0x000e62000020f000 */
[----:B------:R-:W-:Y:S01]  /*3d3e0*/  UIMAD.WIDE.U32 UR8, UR10, UR12, UR8 ;  /* 0x0000000c0a0872a5 */ /* 0x000fe2000f8e0008 */
[----:B----4-:R-:W-:Y:S01]  /*3d3f0*/  R2UR UR12, R3 ;  /* 0x00000000030c72ca */ /* 0x010fe200000e0000 */
[----:B------:R-:W-:Y:S01]  /*3d400*/  UIMAD UR10, UR10, UR13, UR4 ;  /* 0x0000000d0a0a72a4 */ /* 0x000fe2000f8e0204 */
[----:B------:R-:W-:Y:S01]  /*3d410*/  ULDC UR11, c[0x0][0x618] ;  /* 0x00018600000b7ab9 */ /* 0x000fe20000000800 */
[----:B------:R-:W-:Y:S02]  /*3d420*/  ULDC UR21, c[0x0][0x658] ;  /* 0x0001960000157ab9 */ /* 0x000fe40000000800 */
[----:B------:R-:W-:Y:S01]  /*3d430*/  UIADD3 UR9, UR9, UR10, URZ ;  /* 0x0000000a09097290 */ /* 0x000fe2000fffe03f */
[----:B------:R-:W-:Y:S01]  /*3d440*/  UMOV UR15, 0xffffffff ;  /* 0xffffffff000f7882 */ /* 0x000fe20000000000 */
[----:B------:R-:W-:Y:S01]  /*3d450*/  ULDC.64 UR4, c[0x0][0x640] ;  /* 0x0001900000047ab9 */ /* 0x000fe20000000a00 */
[----:B------:R-:W-:Y:S01]  /*3d460*/  USHF.L.U32 UR15, UR15, UR21, URZ ;  /* 0x000000150f0f7299 */ /* 0x000fe2000800063f */
[----:B------:R-:W-:Y:S01]  /*3d470*/  ISETP.NE.U32.AND P0, PT, RZ, UR4, PT ;  /* 0x00000004ff007c0c */ /* 0x000fe2000bf05070 */
[----:B------:R-:W-:-:S02]  /*3d480*/  USHF.R.U64 UR16, UR8, UR11, UR9 ;  /* 0x0000000b08107299 */ /* 0x000fc40008001209 */
[----:B------:R-:W-:Y:S01]  /*3d490*/  USHF.R.U32.HI UR8, URZ, UR11, UR9 ;  /* 0x0000000b3f087299 */ /* 0x000fe20008011609 */
[----:B-1----:R-:W-:Y:S01]  /*3d4a0*/  R2UR UR14, R0 ;  /* 0x00000000000e72ca */ /* 0x002fe200000e0000 */
[----:B------:R-:W-:Y:S01]  /*3d4b0*/  ULDC UR17, c[0x0][0x608] ;  /* 0x0001820000117ab9 */ /* 0x000fe20000000800 */
[----:B------:R-:W-:Y:S01]  /*3d4c0*/  ULOP3.LUT UR40, URZ, UR15, URZ, 0x33, !UPT ;  /* 0x0000000f3f287292 */ /* 0x000fe2000f8e333f */
[----:B------:R-:W-:Y:S01]  /*3d4d0*/  ISETP.NE.AND.EX P0, PT, RZ, UR5, PT, P0 ;  /* 0x00000005ff007c0c */ /* 0x000fe2000bf05300 */
[----:B------:R-:W-:Y:S02]  /*3d4e0*/  USHF.R.U64 UR15, UR16, UR17, UR8 ;  /* 0x00000011100f7299 */ /* 0x000fe40008001208 */
[----:B------:R-:W-:Y:S02]  /*3d4f0*/  USHF.R.U32.HI UR8, URZ, UR17, UR8 ;  /* 0x000000113f087299 */ /* 0x000fe40008011608 */
[----:B------:R-:W-:Y:S02]  /*3d500*/  UIADD3 UR12, -UR12, URZ, URZ ;  /* 0x0000003f0c0c7290 */ /* 0x000fe4000fffe13f */
[----:B------:R-:W-:Y:S01]  /*3d510*/  USHF.R.U64 UR17, UR15, UR21, UR8 ;  /* 0x000000150f117299 */ /* 0x000fe20008001208 */
[----:B------:R-:W-:Y:S01]  /*3d520*/  UMOV UR19, 0x1 ;  /* 0x0000000100137882 */ /* 0x000fe20000000000 */
[----:B------:R-:W-:Y:S01]  /*3d530*/  ULDC UR13, c[0x0][0x144] ;  /* 0x00005100000d7ab9 */ /* 0x000fe20000000800 */
[----:B------:R-:W-:Y:S01]  /*3d540*/  ULDC UR7, c[0x0][0x600] ;  /* 0x0001800000077ab9 */ /* 0x000fe20000000800 */
[----:B------:R-:W-:-:S02]  /*3d550*/  USHF.L.U32 UR24, UR19, UR21, URZ ;  /* 0x0000001513187299 */ /* 0x000fc4000800063f */
[----:B------:R-:W-:Y:S02]  /*3d560*/  USHF.R.U32.HI UR8, URZ, UR21, UR8 ;  /* 0x000000153f087299 */ /* 0x000fe40008011608 */
[----:B------:R-:W-:Y:S02]  /*3d570*/  UIMAD UR21, UR13, UR12, UR6 ;  /* 0x0000000c0d1572a4 */ /* 0x000fe4000f8e0206 */
[----:B------:R-:W-:Y:S02]  /*3d580*/  UIADD3 UR20, UR7, -0x1, URZ ;  /* 0xffffffff07147890 */ /* 0x000fe4000fffe03f */
[----:B------:R-:W-:Y:S01]  /*3d590*/  UIADD3 UR19, -UR14, URZ, URZ ;  /* 0x0000003f0e137290 */ /* 0x000fe2000fffe13f */
[----:B------:R-:W-:Y:S01]  /*3d5a0*/  ULDC UR25, c[0x0][0x148] ;  /* 0x0000520000197ab9 */ /* 0x000fe20000000800 */
[----:B------:R-:W-:Y:S01]  /*3d5b0*/  ULDC UR22, c[0x0][0x648] ;  /* 0x0001920000167ab9 */ /* 0x000fe20000000800 */
[----:B------:R-:W-:Y:S01]  /*3d5c0*/  ULDC UR23, c[0x0][0x638] ;  /* 0x00018e0000177ab9 */ /* 0x000fe20000000800 */
        /* <DEDUP_REMOVED lines=14> */
.L_x_1051:
[----:B------:R-:W-:Y:S01]  /*3d6b0*/  UISETP.NE.AND UP0, UPT, UR39, URZ, UPT ;  /* 0x0000003f2700728c */ /* 0x000fe2000bf05270 */
[----:B------:R-:W-:Y:S01]  /*3d6c0*/  IMAD.MOV.U32 R0, RZ, RZ, 0x1 ;  /* 0x00000001ff007424 */ /* 0x000fe200078e00ff */
[----:B------:R-:W-:Y:S02]  /*3d6d0*/  USHF.R.U64 UR4, UR6, UR22, UR8 ;  /* 0x0000001606047299 */ /* 0x000fe40008001208 */
[----:B------:R-:W-:Y:S02]  /*3d6e0*/  ULOP3.LUT UR40, UR15, UR40, URZ, 0xc0, !UPT ;  /* 0x000000280f287292 */ /* 0x000fe4000f8ec03f */
[----:B------:R-:W-:Y:S02]  /*3d6f0*/  UIADD3 UR5, -UR4, URZ, URZ ;  /* 0x0000003f04057290 */ /* 0x000fe4000fffe13f */
[----:B------:R-:W-:Y:S02]  /*3d700*/  UIMAD UR40, UR24, UR4, UR40 ;  /* 0x00000004182872a4 */ /* 0x000fe4000f8e0228 */
[----:B------:R-:W-:-:S02]  /*3d710*/  ULOP3.LUT UR16, UR16, UR20, URZ, 0xc0, !UPT ;  /* 0x0000001410107292 */ /* 0x000fc4000f8ec03f */
[----:B------:R-:W-:Y:S02]  /*3d720*/  @UP0 UIMAD UR21, UR25, UR19, UR18 ;  /* 0x00000013191502a4 */ /* 0x000fe4000f8e0212 */
[----:B------:R-:W-:-:S03]  /*3d730*/  UIMAD UR4, UR5, UR23, UR17 ;  /* 0x00000017050472a4 */ /* 0x000fc6000f8e0211 */
[----:B------:R-:W-:Y:S01]  /*3d740*/  ULDC UR5, c[0x0][0x610] ;  /* 0x0001840000057ab9 */ /* 0x000fe20000000800 */
[----:B------:R-:W-:Y:S02]  /*3d750*/  UIMAD UR4, UR4, UR7, UR16 ;  /* 0x00000007040472a4 */ /* 0x000fe4000f8e0210 */
[----:B------:R-:W-:-:S04]  /*3d760*/  UIMAD UR40, UR40, UR5, UR21 ;  /* 0x00000005282872a4 */ /* 0x000fc8000f8e0215 */
[----:B------:R-:W-:Y:S02]  /*3d770*/  USEL UR41, UR4, UR40, !UP0 ;  /* 0x0000002804297287 */ /* 0x000fe4000c000000 */
[----:B------:R-:W-:-:S12]  /*3d780*/  USEL UR40, UR40, UR4, !UP0 ;  /* 0x0000000428287287 */ /* 0x000fd8000c000000 */
.L_x_1049:
[----:B------:R-:W-:-:S13]  /*3d790*/  LOP3.LUT P0, RZ, R0, 0xff, RZ, 0xc0, !PT ;  /* 0x000000ff00ff7812 */ /* 0x000fda000780c0ff */
[----:B------:R-:W-:Y:S05]  /*3d7a0*/  @P0 BRA `(.L_x_1052) ;  /* 0xfffffc3800f00947 */ /* 0x000fea000383ffff */
[----:B------:R-:W-:Y:S05]  /*3d7b0*/  EXIT ;  /* 0x000000000000794d */ /* 0x000fea0003800000 */
.L_x_7:
[----:B------:R-:W2:Y:S01]  /*3d7c0*/  LDL R4, [R1+0x604] ;  /* 0x0006040001047983 */ /* 0x000ea20000100800 */
[----:B------:R-:W-:-:S03]  /*3d7d0*/  ULDC.64 UR4, c[0x0][0x650] ;  /* 0x0001940000047ab9 */ /* 0x000fc60000000a00 */
[----:B------:R-:W3:Y:S01]  /*3d7e0*/  LDL R2, [R1+0x600] ;  /* 0x0006000001027983 */ /* 0x000ee20000100800 */
[----:B------:R-:W-:Y:S01]  /*3d7f0*/  PRMT R0, RZ, 0x7610, R0 ;  /* 0x00007610ff007816 */ /* 0x000fe20000000000 */
[----:B------:R-:W-:Y:S01]  /*3d800*/  IMAD.MOV.U32 R3, RZ, RZ, -0x1 ;  /* 0xffffffffff037424 */ /* 0x000fe200078e00ff */
[----:B------:R-:W-:Y:S01]  /*3d810*/  MOV R5, 0xffffffff ;  /* 0xffffffff00057802 */ /* 0x000fe20000000f00 */
[----:B------:R-:W-:Y:S01]  /*3d820*/  IMAD.MOV.U32 R11, RZ, RZ, -0x1 ;  /* 0xffffffffff0b7424 */ /* 0x000fe200078e00ff */
[----:B--2---:R-:W-:-:S04]  /*3d830*/  ISETP.GE.U32.AND P0, PT, R4, UR4, PT ;  /* 0x0000000404007c0c */ /* 0x004fc8000bf06070 */
[----:B---3--:R-:W-:-:S13]  /*3d840*/  ISETP.GE.U32.AND.EX P0, PT, R2, UR5, PT, P0 ;  /* 0x0000000502007c0c */ /* 0x008fda000bf06100 */
        /* <DEDUP_REMOVED lines=21> */
.L_x_1054:
[----:B------:R-:W-:Y:S01]  /*3d9a0*/  USHF.R.U64 UR4, UR14, UR19, UR15 ;  /* 0x000000130e047299 */ /* 0x000fe2000800120f */
[----:B------:R-:W-:Y:S01]  /*3d9b0*/  R2UR UR7, R2 ;  /* 0x00000000020772ca */ /* 0x000fe200000e0000 */
[----:B------:R-:W-:Y:S02]  /*3d9c0*/  USHF.R.U32.HI UR5, URZ, UR19, UR15 ;  /* 0x000000133f057299 */ /* 0x000fe4000801160f */
[----:B------:R-:W-:Y:S01]  /*3d9d0*/  UIADD3 UR13, UP0, URZ, -UR4, URZ ;  /* 0x800000043f0d7290 */ /* 0x000fe2000ff1e03f */
[----:B------:R-:W-:Y:S01]  /*3d9e0*/  ULDC.64 UR14, c[0x0][0x620] ;  /* 0x00018800000e7ab9 */ /* 0x000fe20000000a00 */
[----:B------:R-:W-:Y:S02]  /*3d9f0*/  UMOV UR6, UR20 ;  /* 0x0000001400067c82 */ /* 0x000fe40008000000 */
[----:B------:R-:W-:Y:S02]  /*3da00*/  UIADD3.X UR5, URZ, ~UR5, URZ, UP0, !UPT ;  /* 0x800000053f057290 */ /* 0x000fe400087fe43f */
[----:B------:R-:W-:-:S02]  /*3da10*/  UISETP.NE.AND UP1, UPT, UR39, URZ, UPT ;  /* 0x0000003f2700728c */ /* 0x000fc4000bf25270 */
[----:B------:R-:W-:Y:S02]  /*3da20*/  UIMAD UR5, UR5, UR14, URZ ;  /* 0x0000000e050572a4 */ /* 0x000fe4000f8e023f */
[----:B------:R-:W-:Y:S02]  /*3da30*/  UIMAD.WIDE.U32 UR6, UR13, UR14, UR6 ;  /* 0x0000000e0d0672a5 */ /* 0x000fe4000f8e0006 */
[----:B------:R-:W-:Y:S01]  /*3da40*/  UIMAD UR5, UR13, UR15, UR5 ;  /* 0x0000000f0d0572a4 */ /* 0x000fe2000f8e0205 */
[----:B------:R-:W-:Y:S02]  /*3da50*/  ULDC UR14, c[0x0][0x608] ;  /* 0x00018200000e7ab9 */ /* 0x000fe40000000800 */
[----:B------:R-:W-:Y:S01]  /*3da60*/  ULDC UR13, c[0x0][0x618] ;  /* 0x00018600000d7ab9 */ /* 0x000fe20000000800 */
[----:B------:R-:W-:Y:S01]  /*3da70*/  UIADD3 UR5, UR7, UR5, URZ ;  /* 0x0000000507057290 */ /* 0x000fe2000fffe03f */
[----:B------:R-:W-:Y:S01]  /*3da80*/  ULDC UR22, c[0x0][0x658] ;  /* 0x0001960000167ab9 */ /* 0x000fe20000000800 */
[----:B------:R-:W-:-:S02]  /*3da90*/  @UP1 UIMAD UR8, UR11, UR12, UR10 ;  /* 0x0000000c0b0812a4 */ /* 0x000fc4000f8e020a */
[----:B------:R-:W-:Y:S02]  /*3daa0*/  USHF.R.U64 UR17, UR6, UR13, UR5 ;  /* 0x0000000d06117299 */ /* 0x000fe40008001205 */
[----:B------:R-:W-:Y:S01]  /*3dab0*/  USHF.R.U32.HI UR5, URZ, UR13, UR5 ;  /* 0x0000000d3f057299 */ /* 0x000fe20008011605 */
[----:B------:R-:W-:Y:S01]  /*3dac0*/  ULDC.64 UR6, c[0x0][0x640] ;  /* 0x0001900000067ab9 */ /* 0x000fe20000000a00 */
[----:B------:R-:W-:Y:S01]  /*3dad0*/  UMOV UR10, 0xffffffff ;  /* 0xffffffff000a7882 */ /* 0x000fe20000000000 */
[----:B------:R-:W-:Y:S01]  /*3dae0*/  ISETP.NE.U32.AND P0, PT, RZ, UR6, PT ;  /* 0x00000006ff007c0c */ /* 0x000fe2000bf05070 */
[----:B------:R-:W-:Y:S02]  /*3daf0*/  USHF.R.U64 UR18, UR17, UR14, UR5 ;  /* 0x0000000e11127299 */ /* 0x000fe40008001205 */
[----:B------:R-:W-:Y:S01]  /*3db00*/  USHF.R.U32.HI UR5, URZ, UR14, UR5 ;  /* 0x0000000e3f057299 */ /* 0x000fe20008011605 */
[----:B------:R-:W-:Y:S01]  /*3db10*/  ISETP.NE.AND.EX P0, PT, RZ, UR7, PT, P0 ;  /* 0x00000007ff007c0c */ /* 0x000fe2000bf05300 */
[----:B------:R-:W-:-:S02]  /*3db20*/  USHF.L.U32 UR11, UR10, UR22, URZ ;  /* 0x000000160a0b7299 */ /* 0x000fc4000800063f */
[----:B------:R-:W-:Y:S01]  /*3db30*/  USHF.R.U64 UR19, UR18, UR22, UR5 ;  /* 0x0000001612137299 */ /* 0x000fe20008001205 */
[----:B------:R-:W-:Y:S01]  /*3db40*/  ULDC UR20, c[0x0][0x600] ;  /* 0x0001800000147ab9 */ /* 0x000fe20000000800 */
[----:B------:R-:W-:Y:S02]  /*3db50*/  USHF.R.U32.HI UR10, URZ, UR22, UR5 ;  /* 0x000000163f0a7299 */ /* 0x000fe40008011605 */
[----:B------:R-:W-:Y:S02]  /*3db60*/  UIADD3 UR21, UR20, -0x1, URZ ;  /* 0xffffffff14157890 */ /* 0x000fe4000fffe03f */
[----:B------:R-:W-:Y:S01]  /*3db70*/  ULOP3.LUT UR26, URZ, UR11, URZ, 0x33, !UPT ;  /* 0x0000000b3f1a7292 */ /* 0x000fe2000f8e333f */
        /* <DEDUP_REMOVED lines=17> */
.L_x_1055:
[----:B------:R-:W-:Y:S01]  /*3dc90*/  USHF.R.U64 UR6, UR5, UR23, UR10 ;  /* 0x0000001705067299 */ /* 0x000fe2000800120a */
[----:B------:R-:W-:Y:S01]  /*3dca0*/  MOV R0, 0x1 ;  /* 0x0000000100007802 */ /* 0x000fe20000000f00 */
[----:B------:R-:W-:Y:S01]  /*3dcb0*/  USHF.L.U32 UR25, UR25, UR22, URZ ;  /* 0x0000001619197299 */ /* 0x000fe2000800063f */
[----:B------:R-:W-:Y:S01]  /*3dcc0*/  IMAD.U32 R11, RZ, RZ, UR4 ;  /* 0x00000004ff0b7e24 */ /* 0x000fe2000f8e00ff */
[----:B------:R-:W-:Y:S02]  /*3dcd0*/  ULOP3.LUT UR5, UR18, UR26, URZ, 0xc0, !UPT ;  /* 0x0000001a12057292 */ /* 0x000fe4000f8ec03f */
[----:B------:R-:W-:Y:S02]  /*3dce0*/  UIADD3 UR7, -UR6, URZ, URZ ;  /* 0x0000003f06077290 */ /* 0x000fe4000fffe13f */
[----:B------:R-:W-:Y:S02]  /*3dcf0*/  UIMAD UR6, UR25, UR6, UR5 ;  /* 0x00000006190672a4 */ /* 0x000fe4000f8e0205 */
[----:B------:R-:W-:-:S02]  /*3dd00*/  ULOP3.LUT UR17, UR17, UR21, URZ, 0xc0, !UPT ;  /* 0x0000001511117292 */ /* 0x000fc4000f8ec03f */
[----:B------:R-:W-:Y:S02]  /*3dd10*/  UIMAD UR5, UR7, UR24, UR19 ;  /* 0x00000018070572a4 */ /* 0x000fe4000f8e0213 */
[----:B------:R-:W-:Y:S01]  /*3dd20*/  UISETP.NE.AND UP0, UPT, UR39, URZ, UPT ;  /* 0x0000003f2700728c */ /* 0x000fe2000bf05270 */
[----:B------:R-:W-:Y:S01]  /*3dd30*/  ULDC UR7, c[0x0][0x610] ;  /* 0x0001840000077ab9 */ /* 0x000fe20000000800 */
[----:B------:R-:W-:Y:S02]  /*3dd40*/  UIMAD UR5, UR5, UR20, UR17 ;  /* 0x00000014050572a4 */ /* 0x000fe4000f8e0211 */
[----:B------:R-:W-:-:S04]  /*3dd50*/  UIMAD UR8, UR6, UR7, UR8 ;  /* 0x00000007060872a4 */ /* 0x000fc8000f8e0208 */
[----:B------:R-:W-:Y:S02]  /*3dd60*/  USEL UR6, UR5, UR8, !UP0 ;  /* 0x0000000805067287 */ /* 0x000fe4000c000000 */
[----:B------:R-:W-:-:S04]  /*3dd70*/  USEL UR8, UR8, UR5, !UP0 ;  /* 0x0000000508087287 */ /* 0x000fc8000c000000 */
[----:B------:R-:W-:Y:S02]  /*3dd80*/  IMAD.U32 R3, RZ, RZ, UR6 ;  /* 0x00000006ff037e24 */ /* 0x000fe4000f8e00ff */
[----:B------:R-:W-:-:S07]  /*3dd90*/  MOV R5, UR8 ;  /* 0x0000000800057c02 */ /* 0x000fce0008000f00 */
.L_x_1053:
[----:B------:R-:W-:-:S08]  /*3dda0*/  NOP ;  /* 0x0000000000007918 */ /* 0x000fd00000000000 */
[----:B0-----:R-:W0:-:S00]  /*3ddb0*/  USETMAXREG.DEALLOC.CTAPOOL 0x18 ;  /* 0x00000018000079c8 */ /* 0x001e0000080e0500 */
[----:B------:R-:W-:-:S13]  /*3ddc0*/  ISETP.NE.AND P0, PT, RZ, UR9, PT ;  /* 0x00000009ff007c0c */ /* 0x000fda000bf05270 */
[----:B------:R-:W-:Y:S05]  /*3ddd0*/  @P0 EXIT ;  /* 0x000000000000094d */ /* 0x000fea0003800000 */
[----:B0-----:R-:W-:Y:S01]  /*3dde0*/  LOP3.LUT P0, RZ, R0, 0xff, RZ, 0xc0, !PT ;  /* 0x000000ff00ff7812 */ /* 0x001fe2000780c0ff */
[----:B------:R-:W-:Y:S02]  /*3ddf0*/  IMAD.MOV.U32 R0, RZ, RZ, 0x1 ;  /* 0x00000001ff007424 */ /* 0x000fe400078e00ff */
[----:B------:R-:W-:-:S10]  /*3de00*/  IMAD.MOV.U32 R6, RZ, RZ, RZ ;  /* 0x000000ffff067224 */ /* 0x000fd400078e00ff */
[----:B------:R-:W-:Y:S05]  /*3de10*/  @!P0 BRA `(.L_x_1056) ;  /* 0x0000000c00748947 */ /* 0x000fea0003800000 */
[----:B------:R-:W0:Y:S01]  /*3de20*/  LDC R0, c[0x0][0x28c] ;  /* 0x0000a300ff007b82 */ /* 0x000e220000000800 */
[----:B------:R-:W1:Y:S01]  /*3de30*/  S2R R9, SR_CgaCtaId ;  /* 0x0000000000097919 */ /* 0x000e620000008800 */
[----:B------:R-:W-:Y:S01]  /*3de40*/  ULDC UR5, c[0x0][0x658] ;  /* 0x0001960000057ab9 */ /* 0x000fe20000000800 */
[----:B------:R-:W-:Y:S01]  /*3de50*/  UMOV UR7, 0xffffffff ;  /* 0xffffffff00077882 */ /* 0x000fe20000000000 */
[----:B------:R-:W-:Y:S01]  /*3de60*/  ULDC UR6, c[0x0][0xc] ;  /* 0x0000030000067ab9 */ /* 0x000fe20000000800 */
[----:B------:R-:W-:Y:S01]  /*3de70*/  USHF.L.U32 UR9, UR7, UR5, URZ ;  /* 0x0000000507097299 */ /* 0x000fe2000800063f */
[----:B------:R-:W-:Y:S01]  /*3de80*/  BSSY B0, `(.L_x_1056) ;  /* 0x00000d6000007945 */ /* 0x000fe20003800000 */
[----:B------:R-:W-:Y:S01]  /*3de90*/  UMOV UR8, 0x1 ;  /* 0x0000000100087882 */ /* 0x000fe20000000000 */
[----:B------:R-:W-:Y:S01]  /*3dea0*/  ULDC UR7, c[0x0][0x10] ;  /* 0x0000040000077ab9 */ /* 0x000fe20000000800 */
[----:B------:R-:W-:Y:S01]  /*3deb0*/  USHF.L.U32 UR5, UR8, UR5, URZ ;  /* 0x0000000508057299 */ /* 0x000fe2000800063f */
[----:B------:R-:W-:Y:S01]  /*3dec0*/  IMAD.MOV.U32 R8, RZ, RZ, 0x1 ;  /* 0x00000001ff087424 */ /* 0x000fe200078e00ff */
[----:B------:R-:W-:Y:S01]  /*3ded0*/  UIMAD.WIDE.U32 UR6, UR6, UR7, URZ ;  /* 0x00000007060672a5 */ /* 0x000fe2000f8e003f */
[----:B------:R-:W-:Y:S01]  /*3dee0*/  IMAD.MOV.U32 R6, RZ, RZ, RZ ;  /* 0x000000ffff067224 */ /* 0x000fe200078e00ff */
[----:B------:R-:W-:Y:S01]  /*3def0*/  ULDC UR8, c[0x0][0x14] ;  /* 0x0000050000087ab9 */ /* 0x000fe20000000800 */
[----:B------:R-:W-:Y:S01]  /*3df00*/  ULDC UR4, c[0x0][0x600] ;  /* 0x0001800000047ab9 */ /* 0x000fe20000000800 */
[----:B------:R-:W-:-:S02]  /*3df10*/  UIMAD.WIDE.U32 UR20, UR6, UR8, URZ ;  /* 0x00000008061472a5 */ /* 0x000fc4000f8e003f */
[----:B------:R-:W-:Y:S02]  /*3df20*/  UIMAD UR7, UR7, UR8, URZ ;  /* 0x00000008070772a4 */ /* 0x000fe4000f8e023f */
[----:B------:R-:W-:Y:S02]  /*3df30*/  ULOP3.LUT UR24, UR38, 0x2, URZ, 0xfc, !UPT ;  /* 0x0000000226187892 */ /* 0x000fe4000f8efc3f */
[----:B------:R-:W-:Y:S02]  /*3df40*/  UIADD3 UR4, UR4, -0x1, URZ ;  /* 0xffffffff04047890 */ /* 0x000fe4000fffe03f */
[----:B------:R-:W-:Y:S01]  /*3df50*/  ULOP3.LUT UR6, URZ, UR9, URZ, 0x33, !UPT ;  /* 0x000000093f067292 */ /* 0x000fe2000f8e333f */
[----:B0-----:R-:W-:Y:S01]  /*3df60*/  IADD3 R0, R0, 0x3f, RZ ;  /* 0x0000003f00007810 */ /* 0x001fe20007ffe0ff */
[----:B------:R-:W-:Y:S01]  /*3df70*/  UIADD3 UR7, UR21, UR7, URZ ;  /* 0x0000000715077290 */ /* 0x000fe2000fffe03f */
[----:B------:R-:W-:Y:S02]  /*3df80*/  ULDC.64 UR22, c[0x0][0x198] ;  /* 0x0000660000167ab9 */ /* 0x000fe40000000a00 */
[----:B------:R-:W-:-:S04]  /*3df90*/  SHF.R.S32.HI R7, RZ, 0x1f, R0 ;  /* 0x0000001fff077819 */ /* 0x000fc80000011400 */
[----:B------:R-:W-:Y:S01]  /*3dfa0*/  LEA.HI R7, R7, R0, RZ, 0x6 ;  /* 0x0000000007077211 */ /* 0x000fe200078f30ff */
[C---:B-1----:R-:W-:Y:S01]  /*3dfb0*/  IMAD.SHL.U32 R16, R9.reuse, 0x80, RZ ;  /* 0x0000008009107824 */ /* 0x042fe200078e00ff */
[----:B------:R-:W-:Y:S01]  /*3dfc0*/  SHF.L.U32 R9, R9, 0xd, RZ ;  /* 0x0000000d09097819 */ /* 0x000fe200000006ff */
[----:B------:R-:W-:Y:S01]  /*3dfd0*/  IMAD.MOV.U32 R0, RZ, RZ, 0x1 ;  /* 0x00000001ff007424 */ /* 0x000fe200078e00ff */
[----:B------:R-:W-:Y:S02]  /*3dfe0*/  SHF.R.S32.HI R7, RZ, 0x6, R7 ;  /* 0x00000006ff077819 */ /* 0x000fe40000011407 */
[----:B------:R-:W-:Y:S02]  /*3dff0*/  LOP3.LUT R16, R16, 0x80, RZ, 0xc0, !PT ;  /* 0x0000008010107812 */ /* 0x000fe400078ec0ff */
[----:B------:R-:W-:Y:S02]  /*3e000*/  LOP3.LUT R9, R9, 0x2000, RZ, 0xc0, !PT ;  /* 0x0000200009097812 */ /* 0x000fe400078ec0ff */
[----:B------:R-:W-:-:S07]  /*3e010*/  IADD3 R17, R7, 0x1, RZ ;  /* 0x0000000107117810 */ /* 0x000fce0007ffe0ff */
.L_x_1067:
[----:B------:R-:W-:-:S03]  /*3e020*/  UMOV UR8, 0xffffffff ;  /* 0xffffffff00087882 */ /* 0x000fc60000000000 */
[----:B------:R-:W-:Y:S05]  /*3e030*/  BRA.DIV UR8, `(.L_x_1057) ;  /* 0x0000000e08907947 */ /* 0x000fea000b800000 */
[----:B------:R-:W-:-:S13]  /*3e040*/  ELECT P6, URZ, PT ;  /* 0x00000000003f782f */ /* 0x000fda00038c0000 */
.L_x_1076:
[----:B------:R-:W0:Y:S01]  /*3e050*/  LDC R2, c[0x0][0x28c] ;  /* 0x0000a300ff027b82 */ /* 0x000e220000000800 */
[----:B------:R-:W-:Y:S01]  /*3e060*/  BSSY B1, `(.L_x_1058) ;  /* 0x000003a000017945 */ /* 0x000fe20003800000 */
[----:B0-----:R-:W-:-:S13]  /*3e070*/  ISETP.LT.OR P6, PT, R2, 0x1, !P6 ;  /* 0x000000010200780c */ /* 0x001fda00077c1670 */
[----:B------:R-:W-:Y:S05]  /*3e080*/  @P6 BRA `(.L_x_1059) ;  /* 0x0000000000dc6947 */ /* 0x000fea0003800000 */
[----:B------:R-:W-:Y:S01]  /*3e090*/  IMAD R2, R3, 0x100, R16 ;  /* 0x0000010003027824 */ /* 0x000fe200078e0210 */
[----:B------:R-:W-:Y:S01]  /*3e0a0*/  MOV R12, RZ ;  /* 0x000000ff000c7202 */ /* 0x000fe20000000f00 */
[----:B------:R-:W-:Y:S01]  /*3e0b0*/  IMAD.SHL.U32 R5, R5, 0x200, RZ ;  /* 0x0000020005057824 */ /* 0x000fe200078e00ff */
[----:B------:R-:W-:Y:S01]  /*3e0c0*/  MOV R13, R6 ;  /* 0x00000006000d7202 */ /* 0x000fe20000000f00 */
[----:B------:R-:W-:Y:S02]  /*3e0d0*/  IMAD.MOV.U32 R4, RZ, RZ, R17 ;  /* 0x000000ffff047224 */ /* 0x000fe400078e0011 */
[----:B------:R-:W-:-:S07]  /*3e0e0*/  IMAD.MOV.U32 R3, RZ, RZ, R0 ;  /* 0x000000ffff037224 */ /* 0x000fce00078e0000 */
.L_x_1062:
[----:B------:R-:W0:Y:S01]  /*3e0f0*/  S2R R15, SR_CgaCtaId ;  /* 0x00000000000f7919 */ /* 0x000e220000008800 */
[----:B------:R-:W-:Y:S02]  /*3e100*/  MOV R10, 0x400 ;  /* 0x00000400000a7802 */ /* 0x000fe40000000f00 */
[----:B------:R-:W-:Y:S02]  /*3e110*/  SHF.L.U32 R14, R3, 0x1f, RZ ;  /* 0x0000001f030e7819 */ /* 0x000fe400000006ff */
[----:B0-----:R-:W-:-:S05]  /*3e120*/  LEA R10, R15, R10, 0x18 ;  /* 0x0000000a0f0a7211 */ /* 0x001fca00078ec0ff */
[----:B------:R-:W-:-:S04]  /*3e130*/  IMAD R15, R13, 0x8, R10 ;  /* 0x000000080d0f7824 */ /* 0x000fc800078e020a */
[----:B------:R-:W0:Y:S02]  /*3e140*/  SYNCS.PHASECHK.TRANS64.TRYWAIT P0, [R15+URZ+0x10], R14 ;  /* 0x0000100e0f0075a7 */ /* 0x000e24000800017f */
[----:B0-----:R-:W-:Y:S05]  /*3e150*/  @!P0 BRA `(.L_x_1060) ;  /* 0x0000000c00688947 */ /* 0x001fea0003800000 */
.L_x_1077:
[----:B------:R-:W1:Y:S01]  /*3e160*/  S2R R18, SR_TID.X ;  /* 0x0000000000127919 */ /* 0x000e620000002100 */
[----:B------:R-:W-:-:S04]  /*3e170*/  UPRMT UR8, UR24, 0x9910, URZ ;  /* 0x0000991018087896 */ /* 0x000fc8000800003f */
[----:B------:R-:W-:Y:S01]  /*3e180*/  UISETP.NE.AND UP0, UPT, UR8, 0x2, UPT ;  /* 0x000000020800788c */ /* 0x000fe2000bf05270 */
[----:B-1----:R-:W-:-:S13]  /*3e190*/  LOP3.LUT P0, RZ, R18, 0x7f, RZ, 0xc0, !PT ;  /* 0x0000007f12ff7812 */ /* 0x002fda000780c0ff */
[----:B0-----:R-:W0:Y:S02]  /*3e1a0*/  @!P0 LDC R14, c[0x0][0x500] ;  /* 0x00014000ff0e8b82 */ /* 0x001e240000000800 */
[----:B0-----:R0:W-:Y:S01]  /*3e1b0*/  @!P0 SYNCS.ARRIVE.TRANS64 RZ, [R15+URZ], R14 ;  /* 0x0000000e0fff89a7 */ /* 0x0011e2000800003f */
[----:B------:R-:W-:-:S13]  /*3e1c0*/  PLOP3.LUT P0, PT, PT, PT, UP0, 0x80, 0x0 ;  /* 0x000000000000781c */ /* 0x000fda0003f0f008 */
[----:B0-----:R-:W-:Y:S05]  /*3e1d0*/  @P0 BRA `(.L_x_1061) ;  /* 0x0000000000040947 */ /* 0x001fea0003800000 */
[----:B------:R-:W-:Y:S01]  /*3e1e0*/  BPT.TRAP 0x1 ;  /* 0x000000040000795c */ /* 0x000fe20000300000 */
.L_x_1061:
[----:B------:R-:W-:Y:S01]  /*3e1f0*/  R2UR UR9, R15 ;  /* 0x000000000f0972ca */ /* 0x000fe200000e0000 */
[C-C-:B------:R-:W-:Y:S01]  /*3e200*/  IMAD R14, R13.reuse, 0x10000, R10.reuse ;  /* 0x000100000d0e7824 */ /* 0x140fe200078e020a */
[----:B------:R-:W-:Y:S01]  /*3e210*/  LEA R15, R13, R9, 0xe ;  /* 0x000000090d0f7211 */ /* 0x000fe200078e70ff */
[----:B------:R-:W-:Y:S01]  /*3e220*/  UIADD3 UR14, UP0, UR22, 0xf0, URZ ;  /* 0x000000f0160e7890 */ /* 0x000fe2000ff1e03f */
[----:B------:R-:W-:Y:S01]  /*3e230*/  R2UR UR18, R5 ;  /* 0x00000000051272ca */ /* 0x000fe200000e0000 */
[----:B------:R-:W-:Y:S01]  /*3e240*/  UIADD3 UR26, UP1, UR22, 0x1f0, URZ ;  /* 0x000001f0161a7890 */ /* 0x000fe2000ff3e03f */
[----:B------:R-:W-:Y:S01]  /*3e250*/  R2UR UR8, R14 ;  /* 0x000000000e0872ca */ /* 0x000fe200000e0000 */
[----:B------:R-:W-:Y:S01]  /*3e260*/  IMAD R15, R15, 0x2, R10 ;  /* 0x000000020f0f7824 */ /* 0x000fe200078e020a */
[----:B------:R-:W-:Y:S01]  /*3e270*/  R2UR UR10, R12 ;  /* 0x000000000c0a72ca */ /* 0x000fe200000e0000 */
[----:B------:R-:W-:Y:S01]  /*3e280*/  UIADD3.X UR15, URZ, UR23, URZ, UP0, !UPT ;  /* 0x000000173f0f7290 */ /* 0x000fe200087fe43f */
[----:B------:R-:W-:Y:S01]  /*3e290*/  R2UR UR12, R11 ;  /* 0x000000000b0c72ca */ /* 0x000fe200000e0000 */
[----:B------:R-:W-:Y:S01]  /*3e2a0*/  VIADD R13, R13, 0x1 ;  /* 0x000000010d0d7836 */ /* 0x000fe20000000000 */
[----:B------:R-:W-:Y:S01]  /*3e2b0*/  R2UR UR11, R15 ;  /* 0x000000000f0b72ca */ /* 0x000fe200000e0000 */
[----:B------:R-:W-:Y:S01]  /*3e2c0*/  UIADD3.X UR27, URZ, UR23, URZ, UP1, !UPT ;  /* 0x000000173f1b7290 */ /* 0x000fe20008ffe43f */
[----:B------:R-:W-:Y:S01]  /*3e2d0*/  IADD3 R4, R4, -0x1, RZ ;  /* 0xffffffff04047810 */ /* 0x000fe20007ffe0ff */
[----:B------:R-:W-:Y:S01]  /*3e2e0*/  UMOV UR16, 0x0 ;  /* 0x0000000000107882 */ /* 0x000fe20000000000 */
[----:B------:R-:W-:Y:S01]  /*3e2f0*/  R2UR UR19, R2 ;  /* 0x00000000021372ca */ /* 0x000fe200000e0000 */
[----:B------:R-:W-:Y:S01]  /*3e300*/  UMOV UR17, 0x10000000 ;  /* 0x1000000000117882 */ /* 0x000fe20000000000 */
[----:B------:R-:W-:Y:S01]  /*3e310*/  ISETP.GT.AND P1, PT, R4, 0x1, PT ;  /* 0x000000010400780c */ /* 0x000fe20003f24270 */
[----:B------:R-:W-:Y:S01]  /*3e320*/  UIADD3 UR8, UR8, 0x100, URZ ;  /* 0x0000010008087890 */ /* 0x000fe2000fffe03f */
[----:B------:R-:W-:Y:S01]  /*3e330*/  ISETP.NE.AND P0, PT, R13, 0x2, PT ;  /* 0x000000020d00780c */ /* 0x000fe20003f05270 */
[----:B------:R-:W-:Y:S01]  /*3e340*/  UMOV UR25, 0x30000 ;  /* 0x0003000000197882 */ /* 0x000fe20000000000 */
[----:B------:R-:W-:-:S02]  /*3e350*/  VIADD R12, R12, 0x40 ;  /* 0x000000400c0c7836 */ /* 0x000fc40000000000 */
[----:B------:R-:W-:Y:S01]  /*3e360*/  SEL R10, RZ, 0x1, P0 ;  /* 0x00000001ff0a7807 */ /* 0x000fe20000000000 */
[----:B------:R-:W-:Y:S01]  /*3e370*/  UIADD3 UR13, UR11, 0x20100, URZ ;  /* 0x000201000b0d7890 */ /* 0x000fe2000fffe03f */
[----:B------:R-:W-:Y:S02]  /*3e380*/  SEL R13, R13, RZ, P0 ;  /* 0x000000ff0d0d7207 */ /* 0x000fe40000000000 */
[----:B------:R-:W-:Y:S01]  /*3e390*/  UMOV UR11, UR18 ;  /* 0x00000012000b7c82 */ /* 0x000fe20008000000 */
[----:B------:R-:W-:Y:S01]  /*3e3a0*/  LOP3.LUT R3, R3, R10, RZ, 0x3c, !PT ;  /* 0x0000000a03037212 */ /* 0x000fe200078e3cff */
[----:B------:R0:W-:Y:S02]  /*3e3b0*/  UTMALDG.3D [UR8], [UR14], desc[UR16] ;  /* 0x000010080e0075b4 */ /* 0x0001e40008011000 */
[----:B0-----:R-:W-:Y:S01]  /*3e3c0*/  UMOV UR8, UR13 ;  /* 0x0000000d00087c82 */ /* 0x001fe20008000000 */
[----:B------:R-:W-:Y:S02]  /*3e3d0*/  UMOV UR11, UR19 ;  /* 0x00000013000b7c82 */ /* 0x000fe40008000000 */
[----:B------:R0:W-:Y:S02]  /*3e3e0*/  UTMALDG.3D.MULTICAST [UR8], [UR26], UR25, desc[UR16] ;  /* 0x000010081a0073b4 */ /* 0x0001e40008011819 */
[----:B0-----:R-:W-:Y:S05]  /*3e3f0*/  @P1 BRA `(.L_x_1062) ;  /* 0xfffffffc003c1947 */ /* 0x001fea000383ffff */
.L_x_1059:
[----:B------:R-:W-:Y:S05]  /*3e400*/  BSYNC B1 ;  /* 0x0000000000017941 */ /* 0x000fea0003800000 */
.L_x_1058:
[----:B------:R-:W2:Y:S01]  /*3e410*/  LDL.LU R15, [R1+0x600] ;  /* 0x00060000010f7983 */ /* 0x000ea20000300800 */
[----:B------:R-:W-:Y:S01]  /*3e420*/  LOP3.LUT P2, RZ, R8, 0xff, RZ, 0xc0, !PT ;  /* 0x000000ff08ff7812 */ /* 0x000fe2000784c0ff */
[----:B------:R-:W-:Y:S01]  /*3e430*/  IMAD.IADD R6, R7, 0x1, R6 ;  /* 0x0000000107067824 */ /* 0x000fe200078e0206 */
[----:B------:R-:W-:Y:S01]  /*3e440*/  ULDC.64 UR8, c[0x0][0x650] ;  /* 0x0001940000087ab9 */ /* 0x000fe20000000a00 */
[----:B------:R-:W3:Y:S01]  /*3e450*/  LDL.LU R14, [R1+0x604] ;  /* 0x00060400010e7983 */ /* 0x000ee20000300800 */
[----:B------:R-:W-:Y:S01]  /*3e460*/  BSSY B1, `(.L_x_1063) ;  /* 0x0000075000017945 */ /* 0x000fe20003800000 */
[----:B------:R-:W-:Y:S01]  /*3e470*/  MOV R5, 0xffffffff ;  /* 0xffffffff00057802 */ /* 0x000fe20000000f00 */
[----:B------:R-:W-:Y:S01]  /*3e480*/  IMAD.MOV.U32 R11, RZ, RZ, -0x1 ;  /* 0xffffffffff0b7424 */ /* 0x000fe200078e00ff */
[----:B------:R-:W-:Y:S02]  /*3e490*/  SHF.R.U32.HI R2, RZ, 0x1, R6 ;  /* 0x00000001ff027819 */ /* 0x000fe40000011606 */
[----:B------:R-:W-:-:S02]  /*3e4a0*/  ISETP.GT.U32.AND P0, PT, R6, 0x1, PT ;  /* 0x000000010600780c */ /* 0x000fc40003f04070 */
[----:B------:R-:W-:Y:S02]  /*3e4b0*/  LOP3.LUT R2, R2, 0x1, RZ, 0xc0, !PT ;  /* 0x0000000102027812 */ /* 0x000fe400078ec0ff */
[----:B------:R-:W0:Y:S01]  /*3e4c0*/  @P2 S2R R3, SR_CgaCtaId ;  /* 0x0000000000032919 */ /* 0x000e220000008800 */
[C---:B------:R-:W-:Y:S02]  /*3e4d0*/  ISETP.LT.U32.AND P0, PT, R7.reuse, 0x2, P0 ;  /* 0x000000020700780c */ /* 0x040fe40000701070 */
[----:B------:R-:W-:Y:S02]  /*3e4e0*/  ISETP.NE.U32.AND P1, PT, R2, 0x1, PT ;  /* 0x000000010200780c */ /* 0x000fe40003f25070 */
[----:B------:R-:W-:Y:S02]  /*3e4f0*/  @P2 MOV R2, 0x400 ;  /* 0x0000040000022802 */ /* 0x000fe40000000f00 */
[----:B------:R-:W-:Y:S02]  /*3e500*/  ISETP.GT.U32.AND P1, PT, R7, 0x1, !P1 ;  /* 0x000000010700780c */ /* 0x000fe40004f24070 */
[----:B------:R-:W-:-:S02]  /*3e510*/  LOP3.LUT R6, R6, 0x1, RZ, 0xc0, !PT ;  /* 0x0000000106067812 */ /* 0x000fc400078ec0ff */
[----:B------:R-:W-:Y:S02]  /*3e520*/  PRMT R8, RZ, 0x7610, R8 ;  /* 0x00007610ff087816 */ /* 0x000fe40000000008 */
[----:B0-----:R-:W-:Y:S02]  /*3e530*/  @P2 LEA R2, R3, R2, 0x18 ;  /* 0x0000000203022211 */ /* 0x001fe400078ec0ff */
[----:B------:R-:W-:Y:S02]  /*3e540*/  SEL R3, RZ, 0x1, !P0 ;  /* 0x00000001ff037807 */ /* 0x000fe40004000000 */
[----:B------:R0:W-:Y:S02]  /*3e550*/  @P2 SYNCS.ARRIVE.TRANS64.A1T0 RZ, [R2+URZ+0x38], RZ ;  /* 0x000038ff02ff29a7 */ /* 0x0001e4000810003f */
[----:B0-----:R-:W-:-:S04]  /*3e560*/  SEL R2, RZ, 0x1, !P1 ;  /* 0x00000001ff027807 */ /* 0x001fc80004800000 */
[----:B------:R-:W-:Y:S01]  /*3e570*/  LOP3.LUT R0, R2, R0, R3, 0x96, !PT ;  /* 0x0000000002007212 */ /* 0x000fe200078e9603 */
[----:B------:R-:W-:Y:S01]  /*3e580*/  IMAD.MOV.U32 R3, RZ, RZ, -0x1 ;  /* 0xffffffffff037424 */ /* 0x000fe200078e00ff */
[----:B------:R-:W-:Y:S02]  /*3e590*/  PRMT R2, RZ, 0x7610, R2 ;  /* 0x00007610ff027816 */ /* 0x000fe40000000002 */
[----:B---3--:R-:W-:-:S04]  /*3e5a0*/  IADD3 R14, P0, R14, UR20, RZ ;  /* 0x000000140e0e7c10 */ /* 0x008fc8000ff1e0ff */
[----:B--2---:R-:W-:Y:S01]  /*3e5b0*/  IADD3.X R15, R15, UR7, RZ, P0, !PT ;  /* 0x000000070f0f7c10 */ /* 0x004fe200087fe4ff */
[----:B------:R0:W-:Y:S01]  /*3e5c0*/  STL [R1+0x604], R14 ;  /* 0x0006040e01007387 */ /* 0x0001e20000100800 */
[----:B------:R-:W-:-:S03]  /*3e5d0*/  ISETP.GE.U32.AND P0, PT, R14, UR8, PT ;  /* 0x000000080e007c0c */ /* 0x000fc6000bf06070 */
[----:B------:R0:W-:Y:S01]  /*3e5e0*/  STL [R1+0x600], R15 ;  /* 0x0006000f01007387 */ /* 0x0001e20000100800 */
[----:B------:R-:W-:-:S13]  /*3e5f0*/  ISETP.GE.U32.AND.EX P0, PT, R15, UR9, PT, P0 ;  /* 0x000000090f007c0c */ /* 0x000fda000bf06100 */
[----:B0-----:R-:W-:Y:S05]  /*3e600*/  @P0 BRA `(.L_x_1064) ;  /* 0x0000000400680947 */ /* 0x001fea0003800000 */
[----:B------:R-:W0:Y:S01]  /*3e610*/  S2UR UR8, SR_CTAID.X ;  /* 0x00000000000879c3 */ /* 0x000e220000002500 */
[----:B------:R-:W-:Y:S01]  /*3e620*/  ULDC.64 UR10, c[0x0][0x628] ;  /* 0x00018a00000a7ab9 */ /* 0x000fe20000000a00 */
[----:B------:R-:W-:Y:S01]  /*3e630*/  ULDC UR9, c[0x0][0x150] ;  /* 0x0000540000097ab9 */ /* 0x000fe20000000800 */
[----:B------:R-:W-:Y:S01]  /*3e640*/  ISETP.NE.U32.AND P0, PT, RZ, UR10, PT ;  /* 0x0000000aff007c0c */ /* 0x000fe2000bf05070 */
[----:B------:R-:W-:Y:S01]  /*3e650*/  ULDC UR12, c[0x0][0x630] ;  /* 0x00018c00000c7ab9 */ /* 0x000fe20000000800 */
[----:B------:R-:W-:Y:S01]  /*3e660*/  ULDC UR14, c[0x0][0x154] ;  /* 0x00005500000e7ab9 */ /* 0x000fe20000000800 */
[----:B------:R-:W-:Y:S01]  /*3e670*/  IMAD.MOV.U32 R3, RZ, RZ, R15 ;  /* 0x000000ffff037224 */ /* 0x000fe200078e000f */
[----:B------:R-:W-:Y:S01]  /*3e680*/  ISETP.NE.AND.EX P0, PT, RZ, UR11, PT, P0 ;  /* 0x0000000bff007c0c */ /* 0x000fe2000bf05300 */
[----:B------:R-:W1:Y:S01]  /*3e690*/  S2UR UR13, SR_CTAID.Y ;  /* 0x00000000000d79c3 */ /* 0x000e620000002600 */
[----:B0-----:R-:W-:-:S05]  /*3e6a0*/  I2FP.F32.U32 R2, UR8 ;  /* 0x0000000800027c45 */ /* 0x001fca0008201000 */
[----:B------:R-:W-:Y:S01]  /*3e6b0*/  FMUL R10, R2, UR9 ;  /* 0x00000009020a7c20 */ /* 0x000fe20008400000 */
[----:B------:R-:W-:Y:S02]  /*3e6c0*/  MOV R2, R14 ;  /* 0x0000000e00027202 */ /* 0x000fe40000000f00 */
[----:B-1----:R-:W-:-:S03]  /*3e6d0*/  I2FP.F32.U32 R12, UR13 ;  /* 0x0000000d000c7c45 */ /* 0x002fc60008201000 */
[----:B------:R-:W0:Y:S01]  /*3e6e0*/  F2I.U32.TRUNC.NTZ R10, R10 ;  /* 0x0000000a000a7305 */ /* 0x000e22000020f000 */
[----:B------:R-:W-:Y:S05]  /*3e6f0*/  @!P0 BRA `(.L_x_1065) ;  /* 0x0000000000288947 */ /* 0x000fea0003800000 */
[----:B------:R-:W-:Y:S02]  /*3e700*/  ULDC UR9, c[0x0][0x634] ;  /* 0x00018d0000097ab9 */ /* 0x000fe40000000800 */
[----:B------:R-:W-:-:S05]  /*3e710*/  IADD3 R3, P0, R14, UR9, RZ ;  /* 0x000000090e037c10 */ /* 0x000fca000ff1e0ff */
[----:B------:R-:W-:-:S04]  /*3e720*/  IMAD.X R11, RZ, RZ, R15, P0 ;  /* 0x000000ffff0b7224 */ /* 0x000fc800000e060f */
[----:B------:R-:W-:-:S04]  /*3e730*/  IMAD.WIDE.U32 R4, R11, UR10, RZ ;  /* 0x0000000a0b047c25 */ /* 0x000fc8000f8e00ff */
[----:B------:R-:W-:-:S04]  /*3e740*/  IMAD.WIDE.U32 R4, P0, R3, UR11, R4 ;  /* 0x0000000b03047c25 */ /* 0x000fc8000f800004 */
[----:B------:R-:W-:-:S04]  /*3e750*/  IMAD.WIDE.U32 R2, R3, UR10, RZ ;  /* 0x0000000a03027c25 */ /* 0x000fc8000f8e00ff */
[----:B------:R-:W-:Y:S01]  /*3e760*/  IMAD.MOV.U32 R2, RZ, RZ, R5 ;  /* 0x000000ffff027224 */ /* 0x000fe200078e0005 */
[----:B------:R-:W-:Y:S02]  /*3e770*/  IADD3 RZ, P1, R3, R4, RZ ;  /* 0x0000000403ff7210 */ /* 0x000fe40007f3e0ff */
[----:B------:R-:W-:-:S03]  /*3e780*/  IADD3.X R3, RZ, RZ, RZ, P0, !PT ;  /* 0x000000ffff037210 */ /* 0x000fc600007fe4ff */
[----:B------:R-:W-:-:S08]  /*3e790*/  IMAD.WIDE.U32.X R2, R11, UR11, R2, P1 ;  /* 0x0000000b0b027c25 */ /* 0x000fd000088e0402 */
.L_x_1065:
[--C-:B------:R-:W-:Y:S01]  /*3e7a0*/  SHF.R.U64 R11, R2, UR12, R3.reuse ;  /* 0x0000000c020b7c19 */ /* 0x100fe20008001203 */
[----:B------:R-:W-:Y:S01]  /*3e7b0*/  ULDC.64 UR10, c[0x0][0x620] ;  /* 0x00018800000a7ab9 */ /* 0x000fe20000000a00 */
[----:B------:R-:W-:Y:S01]  /*3e7c0*/  SHF.R.U32.HI R2, RZ, UR12, R3 ;  /* 0x0000000cff027c19 */ /* 0x000fe20008011603 */
[----:B------:R-:W-:Y:S01]  /*3e7d0*/  IMAD.MOV.U32 R3, RZ, RZ, R15 ;  /* 0x000000ffff037224 */ /* 0x000fe200078e000f */
[----:B------:R-:W-:Y:S01]  /*3e7e0*/  IADD3 R13, P0, RZ, -R11, RZ ;  /* 0x8000000bff0d7210 */ /* 0x000fe20007f1e0ff */
[----:B------:R-:W-:Y:S01]  /*3e7f0*/  FMUL R4, R12, UR14 ;  /* 0x0000000e0c047c20 */ /* 0x000fe20008400000 */
[----:B------:R-:W-:Y:S01]  /*3e800*/  ULDC.64 UR14, c[0x0][0x640] ;  /* 0x00019000000e7ab9 */ /* 0x000fe20000000a00 */
[----:B0-----:R-:W-:Y:S02]  /*3e810*/  R2UR UR9, R10 ;  /* 0x000000000a0972ca */ /* 0x001fe400000e0000 */
[----:B------:R-:W-:Y:S01]  /*3e820*/  IMAD.X R2, RZ, RZ, ~R2, P0 ;  /* 0x000000ffff027224 */ /* 0x000fe200000e0e02 */
[----:B------:R-:W-:Y:S01]  /*3e830*/  ISETP.NE.U32.AND P0, PT, RZ, UR14, PT ;  /* 0x0000000eff007c0c */ /* 0x000fe2000bf05070 */
[----:B------:R-:W0:Y:S02]  /*3e840*/  F2I.U32.TRUNC.NTZ R4, R4 ;  /* 0x0000000400047305 */ /* 0x000e24000020f000 */
[----:B------:R-:W-:Y:S01]  /*3e850*/  IMAD R2, R2, UR10, RZ ;  /* 0x0000000a02027c24 */ /* 0x000fe2000f8e02ff */
[----:B------:R-:W-:-:S03]  /*3e860*/  ISETP.NE.AND.EX P0, PT, RZ, UR15, PT, P0 ;  /* 0x0000000fff007c0c */ /* 0x000fc6000bf05300 */
[----:B------:R-:W-:Y:S01]  /*3e870*/  IMAD R5, R13, UR11, R2 ;  /* 0x0000000b0d057c24 */ /* 0x000fe2000f8e0202 */
[----:B------:R-:W-:-:S05]  /*3e880*/  MOV R2, R14 ;  /* 0x0000000e00027202 */ /* 0x000fca0000000f00 */
[----:B------:R-:W-:Y:S01]  /*3e890*/  IMAD.WIDE.U32 R2, R13, UR10, R2 ;  /* 0x0000000a0d027c25 */ /* 0x000fe2000f8e0002 */
[----:B------:R-:W-:Y:S01]  /*3e8a0*/  ULDC UR10, c[0x0][0x618] ;  /* 0x00018600000a7ab9 */ /* 0x000fe20000000800 */
[----:B0-----:R-:W-:Y:S02]  /*3e8b0*/  R2UR UR11, R4 ;  /* 0x00000000040b72ca */ /* 0x001fe400000e0000 */
[----:B------:R-:W-:-:S05]  /*3e8c0*/  IMAD.IADD R3, R3, 0x1, R5 ;  /* 0x0000000103037824 */ /* 0x000fca00078e0205 */
[--C-:B------:R-:W-:Y:S02]  /*3e8d0*/  SHF.R.U64 R10, R2, UR10, R3.reuse ;  /* 0x0000000a020a7c19 */ /* 0x100fe40008001203 */
[----:B------:R-:W-:Y:S01]  /*3e8e0*/  SHF.R.U32.HI R3, RZ, UR10, R3 ;  /* 0x0000000aff037c19 */ /* 0x000fe20008011603 */
[----:B------:R-:W-:-:S03]  /*3e8f0*/  ULDC UR10, c[0x0][0x608] ;  /* 0x00018200000a7ab9 */ /* 0x000fc60000000800 */
[--C-:B------:R-:W-:Y:S02]  /*3e900*/  SHF.R.U64 R12, R10, UR10, R3.reuse ;  /* 0x0000000a0a0c7c19 */ /* 0x100fe40008001203 */
[----:B------:R-:W-:Y:S01]  /*3e910*/  SHF.R.U32.HI R3, RZ, UR10, R3 ;  /* 0x0000000aff037c19 */ /* 0x000fe20008011603 */
[----:B------:R-:W-:-:S03]  /*3e920*/  ULDC UR10, c[0x0][0x658] ;  /* 0x00019600000a7ab9 */ /* 0x000fc60000000800 */
[--C-:B------:R-:W-:Y:S02]  /*3e930*/  SHF.R.U32.HI R14, RZ, UR10, R3.reuse ;  /* 0x0000000aff0e7c19 */ /* 0x100fe40008011603 */
[----:B------:R-:W-:-:S03]  /*3e940*/  SHF.R.U64 R13, R12, UR10, R3 ;  /* 0x0000000a0c0d7c19 */ /* 0x000fc60008001203 */
[----:B------:R-:W-:Y:S01]  /*3e950*/  IMAD.MOV.U32 R3, RZ, RZ, R14 ;  /* 0x000000ffff037224 */ /* 0x000fe200078e000e */
[----:B------:R-:W-:Y:S01]  /*3e960*/  MOV R2, R13 ;  /* 0x0000000d00027202 */ /* 0x000fe20000000f00 */
[----:B------:R-:W-:Y:S06]  /*3e970*/  @!P0 BRA `(.L_x_1066) ;  /* 0x0000000000288947 */ /* 0x000fec0003800000 */
        /* <DEDUP_REMOVED lines=10> */
.L_x_1066:
[----:B------:R-:W-:Y:S01]  /*3ea20*/  ULDC UR10, c[0x0][0x648] ;  /* 0x00019200000a7ab9 */ /* 0x000fe20000000800 */
[----:B------:R-:W-:Y:S01]  /*3ea30*/  UISETP.NE.AND UP0, UPT, UR39, URZ, UPT ;  /* 0x0000003f2700728c */ /* 0x000fe2000bf05270 */
[----:B------:R-:W-:Y:S01]  /*3ea40*/  SHF.R.U64 R3, R2, UR10, R3 ;  /* 0x0000000a02037c19 */ /* 0x000fe20008001203 */
[----:B------:R-:W-:Y:S01]  /*3ea50*/  ULDC UR10, c[0x0][0x638] ;  /* 0x00018e00000a7ab9 */ /* 0x000fe20000000800 */
[----:B------:R-:W-:Y:S01]  /*3ea60*/  UIADD3 UR11, -UR11, URZ, URZ ;  /* 0x0000003f0b0b7290 */ /* 0x000fe2000fffe13f */
[----:B------:R-:W-:Y:S02]  /*3ea70*/  LOP3.LUT R12, R12, UR6, RZ, 0xc0, !PT ;  /* 0x000000060c0c7c12 */ /* 0x000fe4000f8ec0ff */
[----:B------:R-:W-:Y:S01]  /*3ea80*/  IMAD.MOV R2, RZ, RZ, -R3 ;  /* 0x000000ffff027224 */ /* 0x000fe200078e0a03 */
[----:B------:R-:W-:Y:S02]  /*3ea90*/  PLOP3.LUT P0, PT, PT, PT, UP0, 0x40, 0x0 ;  /* 0x000000000000781c */ /* 0x000fe40003f0e808 */
[----:B------:R-:W-:Y:S01]  /*3eaa0*/  IMAD R5, R3, UR5, R12 ;  /* 0x0000000503057c24 */ /* 0x000fe2000f8e020c */
[----:B------:R-:W-:Y:S01]  /*3eab0*/  PLOP3.LUT P1, PT, PT, PT, UP0, 0x40, 0x0 ;  /* 0x000000000000781c */ /* 0x000fe20003f2e808 */
[----:B------:R-:W-:Y:S01]  /*3eac0*/  IMAD R13, R2, UR10, R13 ;  /* 0x0000000a020d7c24 */ /* 0x000fe2000f8e020d */
[----:B------:R-:W-:Y:S01]  /*3ead0*/  UIADD3 UR10, -UR9, URZ, URZ ;  /* 0x0000003f090a7290 */ /* 0x000fe2000fffe13f */
[----:B------:R-:W-:-:S02]  /*3eae0*/  LOP3.LUT R2, R10, UR4, RZ, 0xc0, !PT ;  /* 0x000000040a027c12 */ /* 0x000fc4000f8ec0ff */
[----:B------:R-:W-:Y:S02]  /*3eaf0*/  ULDC UR9, c[0x0][0x144] ;  /* 0x0000510000097ab9 */ /* 0x000fe40000000800 */
[----:B------:R-:W-:-:S03]  /*3eb00*/  UIMAD UR8, UR9, UR10, UR8 ;  /* 0x0000000a090872a4 */ /* 0x000fc6000f8e0208 */
[----:B------:R-:W-:Y:S02]  /*3eb10*/  ULDC UR9, c[0x0][0x148] ;  /* 0x0000520000097ab9 */ /* 0x000fe40000000800 */
[----:B------:R-:W-:-:S03]  /*3eb20*/  @UP0 UIMAD UR8, UR9, UR11, UR13 ;  /* 0x0000000b090802a4 */ /* 0x000fc6000f8e020d */
[----:B------:R-:W-:Y:S02]  /*3eb30*/  ULDC UR9, c[0x0][0x600] ;  /* 0x0001800000097ab9 */ /* 0x000fe40000000800 */
[----:B------:R-:W-:Y:S01]  /*3eb40*/  IMAD R2, R13, UR9, R2 ;  /* 0x000000090d027c24 */ /* 0x000fe2000f8e0202 */
[----:B------:R-:W-:Y:S01]  /*3eb50*/  MOV R4, UR8 ;  /* 0x0000000800047c02 */ /* 0x000fe20008000f00 */
[----:B------:R-:W-:-:S04]  /*3eb60*/  ULDC UR8, c[0x0][0x610] ;  /* 0x0001840000087ab9 */ /* 0x000fc80000000800 */
[----:B------:R-:W-:-:S05]  /*3eb70*/  IMAD R5, R5, UR8, R4 ;  /* 0x0000000805057c24 */ /* 0x000fca000f8e0204 */
[----:B------:R-:W-:Y:S02]  /*3eb80*/  SEL R3, R2, R5, P0 ;  /* 0x0000000502037207 */ /* 0x000fe40000000000 */
[----:B------:R-:W-:Y:S01]  /*3eb90*/  SEL R5, R5, R2, P1 ;  /* 0x0000000205057207 */ /* 0x000fe20000800000 */
[----:B------:R-:W-:-:S07]  /*3eba0*/  IMAD.MOV.U32 R2, RZ, RZ, 0x1 ;  /* 0x00000001ff027424 */ /* 0x000fce00078e00ff */
.L_x_1064:
[----:B------:R-:W-:Y:S05]  /*3ebb0*/  BSYNC B1 ;  /* 0x0000000000017941 */ /* 0x000fea0003800000 */
.L_x_1063:
[----:B------:R-:W-:-:S13]  /*3ebc0*/  LOP3.LUT P0, RZ, R2, 0xff, RZ, 0xc0, !PT ;  /* 0x000000ff02ff7812 */ /* 0x000fda000780c0ff */
[----:B------:R-:W-:Y:S05]  /*3ebd0*/  @P0 BRA `(.L_x_1067) ;  /* 0xfffffff400100947 */ /* 0x000fea000383ffff */
[----:B------:R-:W-:Y:S05]  /*3ebe0*/  BSYNC B0 ;  /* 0x0000000000007941 */ /* 0x000fea0003800000 */
.L_x_1056:
[----:B------:R-:W-:-:S03]  /*3ebf0*/  UMOV UR8, 0xffffffff ;  /* 0xffffffff00087882 */ /* 0x000fc60000000000 */
[----:B------:R-:W-:Y:S05]  /*3ec00*/  BRA.DIV UR8, `(.L_x_1068) ;  /* 0x0000000208d07947 */ /* 0x000fea000b800000 */
[----:B------:R-:W-:-:S13]  /*3ec10*/  ELECT P6, URZ, PT ;  /* 0x00000000003f782f */ /* 0x000fda00038c0000 */
.L_x_1080:
[----:B------:R-:W-:Y:S04]  /*3ec20*/  BSSY B0, `(.L_x_1069) ;  /* 0x000001a000007945 */ /* 0x000fe80003800000 */
[----:B------:R-:W-:Y:S05]  /*3ec30*/  @!P6 BRA `(.L_x_1070) ;  /* 0x000000000060e947 */ /* 0x000fea0003800000 */
[----:B------:R-:W-:-:S04]  /*3ec40*/  ULOP3.LUT UR8, UR38, 0x2, URZ, 0xfc, !UPT ;  /* 0x0000000226087892 */ /* 0x000fc8000f8efc3f */
[----:B------:R-:W-:-:S06]  /*3ec50*/  UISETP.NE.AND UP0, UPT, UR8, 0x3, UPT ;  /* 0x000000030800788c */ /* 0x000fcc000bf05270 */
[----:B------:R-:W-:-:S13]  /*3ec60*/  PLOP3.LUT P0, PT, PT, PT, UP0, 0x80, 0x0 ;  /* 0x000000000000781c */ /* 0x000fda0003f0f008 */
[----:B------:R-:W-:Y:S05]  /*3ec70*/  @!P0 BRA `(.L_x_1071) ;  /* 0x0000000000048947 */ /* 0x000fea0003800000 */
[----:B------:R-:W-:Y:S01]  /*3ec80*/  BPT.TRAP 0x1 ;  /* 0x000000040000795c */ /* 0x000fe20000300000 */
.L_x_1071:
[----:B------:R-:W0:Y:S01]  /*3ec90*/  S2R R3, SR_CgaCtaId ;  /* 0x0000000000037919 */ /* 0x000e220000008800 */
[----:B------:R-:W-:-:S04]  /*3eca0*/  MOV R2, 0x400 ;  /* 0x0000040000027802 */ /* 0x000fc80000000f00 */
[----:B0-----:R-:W-:Y:S02]  /*3ecb0*/  LEA R3, R3, R2, 0x18 ;  /* 0x0000000203037211 */ /* 0x001fe400078ec0ff */
[----:B------:R-:W-:-:S03]  /*3ecc0*/  SHF.L.U32 R2, R0, 0x1f, RZ ;  /* 0x0000001f00027819 */ /* 0x000fc600000006ff */
[----:B------:R-:W-:-:S05]  /*3ecd0*/  VIADD R3, R3, 0x10 ;  /* 0x0000001003037836 */ /* 0x000fca0000000000 */
[----:B------:R-:W-:-:S04]  /*3ece0*/  LEA R5, R6, R3, 0x3 ;  /* 0x0000000306057211 */ /* 0x000fc800078e18ff */
[----:B------:R-:W0:Y:S02]  /*3ecf0*/  SYNCS.PHASECHK.TRANS64.TRYWAIT P0, [R5+URZ], R2 ;  /* 0x00000002050075a7 */ /* 0x000e24000800017f */
[----:B0-----:R-:W-:Y:S05]  /*3ed00*/  @!P0 BRA `(.L_x_1072) ;  /* 0x0000000000b08947 */ /* 0x001fea0003800000 */
.L_x_1081:
[----:B------:R-:W-:-:S05]  /*3ed10*/  VIADD R6, R6, 0x1 ;  /* 0x0000000106067836 */ /* 0x000fca0000000000 */
[----:B------:R-:W-:-:S04]  /*3ed20*/  ISETP.NE.AND P0, PT, R6, 0x2, PT ;  /* 0x000000020600780c */ /* 0x000fc80003f05270 */
[----:B0-----:R-:W-:Y:S02]  /*3ed30*/  SEL R5, RZ, 0x1, P0 ;  /* 0x00000001ff057807 */ /* 0x001fe40000000000 */
[----:B------:R-:W-:Y:S02]  /*3ed40*/  SEL R6, R6, RZ, P0 ;  /* 0x000000ff06067207 */ /* 0x000fe40000000000 */
[----:B------:R-:W-:-:S03]  /*3ed50*/  LOP3.LUT R0, R0, R5, RZ, 0x3c, !PT ;  /* 0x0000000500007212 */ /* 0x000fc600078e3cff */
[----:B------:R-:W-:Y:S01]  /*3ed60*/  IMAD R3, R6, 0x8, R3 ;  /* 0x0000000806037824 */ /* 0x000fe200078e0203 */
[----:B------:R-:W-:-:S07]  /*3ed70*/  SHF.L.U32 R0, R0, 0x1f, RZ ;  /* 0x0000001f00007819 */ /* 0x000fce00000006ff */
.L_x_1073:
[----:B0-----:R0:W1:Y:S02]  /*3ed80*/  SYNCS.PHASECHK.TRANS64.TRYWAIT P0, [R3+URZ], R0 ;  /* 0x00000000030075a7 */ /* 0x001064000800017f */
[----:B-1----:R-:W-:Y:S05]  /*3ed90*/  @!P0 NANOSLEEP.SYNCS 0x989680 ;  /* 0x009896800000895d */ /* 0x002fea0003900000 */
[----:B------:R-:W1:Y:S02]  /*3eda0*/  @!P0 SYNCS.PHASECHK.TRANS64 P0, [R3+URZ], R0 ;  /* 0x00000000030085a7 */ /* 0x000e64000800007f */
[----:B-1----:R-:W-:Y:S05]  /*3edb0*/  @!P0 BRA `(.L_x_1073) ;  /* 0xfffffffc00f08947 */ /* 0x002fea000383ffff */
.L_x_1070:
[----:B------:R-:W-:Y:S05]  /*3edc0*/  BSYNC B0 ;  /* 0x0000000000007941 */ /* 0x000fea0003800000 */
.L_x_1069:
[----:B------:R-:W-:Y:S05]  /*3edd0*/  EXIT ;  /* 0x000000000000794d */ /* 0x000fea0003800000 */
.L_x_21:
[----:B-1----:R1:W2:Y:S02]  /*3ede0*/  SYNCS.PHASECHK.TRANS64.TRYWAIT P1, [R4+URZ], R3 ;  /* 0x00000003040075a7 */ /* 0x0022a4000802017f */
[----:B--2---:R-:W-:Y:S05]  /*3edf0*/  @!P1 NANOSLEEP.SYNCS 0x989680 ;  /* 0x009896800000995d */ /* 0x004fea0003900000 */
[----:B------:R-:W2:Y:S02]  /*3ee00*/  @!P1 SYNCS.PHASECHK.TRANS64 P1, [R4+URZ], R3 ;  /* 0x00000003040095a7 */ /* 0x000ea4000802007f */
[----:B--2---:R-:W-:Y:S05]  /*3ee10*/  @!P1 BRA `(.L_x_21) ;  /* 0xfffffffc00f09947 */ /* 0x004fea000383ffff */
[----:B------:R-:W-:Y:S05]  /*3ee20*/  BRA `(.L_x_20) ;  /* 0xfffffc2800247947 */ /* 0x000fea000383ffff */
.L_x_26:
[----:B-1----:R1:W2:Y:S02]  /*3ee30*/  SYNCS.PHASECHK.TRANS64.TRYWAIT P1, [R4+URZ], R5 ;  /* 0x00000005040075a7 */ /* 0x0022a4000802017f */
[----:B--2---:R-:W-:Y:S05]  /*3ee40*/  @!P1 NANOSLEEP.SYNCS 0x989680 ;  /* 0x009896800000995d */ /* 0x004fea0003900000 */
[----:B------:R-:W2:Y:S02]  /*3ee50*/  @!P1 SYNCS.PHASECHK.TRANS64 P1, [R4+URZ], R5 ;  /* 0x00000005040095a7 */ /* 0x000ea4000802007f */
[----:B--2---:R-:W-:Y:S05]  /*3ee60*/  @!P1 BRA `(.L_x_26) ;  /* 0xfffffffc00f09947 */ /* 0x004fea000383ffff */
[----:B------:R-:W-:Y:S05]  /*3ee70*/  BRA `(.L_x_25) ;  /* 0xfffffce000607947 */ /* 0x000fea000383ffff */
.L_x_1057:
[----:B------:R-:W-:Y:S01]  /*3ee80*/  BSSY B1, `(.L_x_1074) ;  /* 0x0000006000017945 */ /* 0x000fe20003800000 */
[----:B------:R-:W-:-:S07]  /*3ee90*/  MOV R15, 0xffffffff ;  /* 0xffffffff000f7802 */ /* 0x000fce0000000f00 */
[----:B------:R-:W-:Y:S05]  /*3eea0*/  WARPSYNC.COLLECTIVE R15, `(.L_x_1075) ;  /* 0x000000000f0c7348 */ /* 0x000fea0003c00000 */
[----:B------:R-:W-:Y:S02]  /*3eeb0*/  ELECT P6, UR62, PT ;  /* 0x00000000003e782f */ /* 0x000fe400038c0000 */
[----:B------:R-:W-:Y:S01]  /*3eec0*/  MOV R14, UR62 ;  /* 0x0000003e000e7c02 */ /* 0x000fe20008000f00 */
[----:B------:R-:W-:Y:S10]  /*3eed0*/  ENDCOLLECTIVE ;  /* 0x000000000000791b */ /* 0x000ff40003800000 */
.L_x_1075:
[----:B------:R-:W-:Y:S05]  /*3eee0*/  BSYNC B1 ;  /* 0x0000000000017941 */ /* 0x000fea0003800000 */
.L_x_1074:
[----:B------:R-:W-:Y:S05]  /*3eef0*/  BRA `(.L_x_1076) ;  /* 0xfffffff000547947 */ /* 0x000fea000383ffff */
.L_x_1060:
[----:B0-----:R0:W1:Y:S02]  /*3ef00*/  SYNCS.PHASECHK.TRANS64.TRYWAIT P0, [R15+URZ+0x10], R14 ;  /* 0x0000100e0f0075a7 */ /* 0x001064000800017f */
[----:B-1----:R-:W-:Y:S05]  /*3ef10*/  @!P0 NANOSLEEP.SYNCS 0x989680 ;  /* 0x009896800000895d */ /* 0x002fea0003900000 */
[----:B------:R-:W1:Y:S02]  /*3ef20*/  @!P0 SYNCS.PHASECHK.TRANS64 P0, [R15+URZ+0x10], R14 ;  /* 0x0000100e0f0085a7 */ /* 0x000e64000800007f */
[----:B-1----:R-:W-:Y:S05]  /*3ef30*/  @!P0 BRA `(.L_x_1060) ;  /* 0xfffffffc00f08947 */ /* 0x002fea000383ffff */
[----:B------:R-:W-:Y:S05]  /*3ef40*/  BRA `(.L_x_1077) ;  /* 0xfffffff000847947 */ /* 0x000fea000383ffff */
.L_x_1068:
[----:B------:R-:W-:Y:S01]  /*3ef50*/  BSSY B0, `(.L_x_1078) ;  /* 0x0000006000007945 */ /* 0x000fe20003800000 */
[----:B------:R-:W-:-:S07]  /*3ef60*/  IMAD.MOV.U32 R15, RZ, RZ, -0x1 ;  /* 0xffffffffff0f7424 */ /* 0x000fce00078e00ff */
[----:B------:R-:W-:Y:S05]  /*3ef70*/  WARPSYNC.COLLECTIVE R15, `(.L_x_1079) ;  /* 0x000000000f0c7348 */ /* 0x000fea0003c00000 */
[----:B------:R-:W-:Y:S02]  /*3ef80*/  ELECT P6, UR62, PT ;  /* 0x00000000003e782f */ /* 0x000fe400038c0000 */
[----:B------:R-:W-:Y:S01]  /*3ef90*/  MOV R14, UR62 ;  /* 0x0000003e000e7c02 */ /* 0x000fe20008000f00 */
[----:B------:R-:W-:Y:S10]  /*3efa0*/  ENDCOLLECTIVE ;  /* 0x000000000000791b */ /* 0x000ff40003800000 */
.L_x_1079:
[----:B------:R-:W-:Y:S05]  /*3efb0*/  BSYNC B0 ;  /* 0x0000000000007941 */ /* 0x000fea0003800000 */
.L_x_1078:
[----:B------:R-:W-:Y:S05]  /*3efc0*/  BRA `(.L_x_1080) ;  /* 0xfffffffc00147947 */ /* 0x000fea000383ffff */
.L_x_1072:
[----:B0-----:R0:W1:Y:S02]  /*3efd0*/  SYNCS.PHASECHK.TRANS64.TRYWAIT P0, [R5+URZ], R2 ;  /* 0x00000002050075a7 */ /* 0x001064000800017f */
[----:B-1----:R-:W-:Y:S05]  /*3efe0*/  @!P0 NANOSLEEP.SYNCS 0x989680 ;  /* 0x009896800000895d */ /* 0x002fea0003900000 */
[----:B------:R-:W1:Y:S02]  /*3eff0*/  @!P0 SYNCS.PHASECHK.TRANS64 P0, [R5+URZ], R2 ;  /* 0x00000002050085a7 */ /* 0x000e64000800007f */
[----:B-1----:R-:W-:Y:S05]  /*3f000*/  @!P0 BRA `(.L_x_1072) ;  /* 0xfffffffc00f08947 */ /* 0x002fea000383ffff */
[----:B------:R-:W-:Y:S05]  /*3f010*/  BRA `(.L_x_1081) ;  /* 0xfffffffc003c7947 */ /* 0x000fea000383ffff */
.L_x_1082:
[----:B------:R-:W-:-:S00]  /*3f020*/  BRA `(.L_x_1082) ;  /* 0xfffffffc00fc7947 */ /* 0x000fc0000383ffff */
[----:B------:R-:W-:-:S00]  /*3f030*/  NOP ;  /* 0x0000000000007918 */ /* 0x000fc00000000000 */
        /* <DEDUP_REMOVED lines=12> */
.L_x_1083:


//--------------------- .nv.global.init           --------------------------
	.section	.nv.global.init,"aw",@progbits
.nv.global.init:
	.type		$str$22,@object
	.size		$str$22,($str$23 - $str$22)
$str$22:
        /*0000*/ 	.byte	0x6b, 0x5f, 0x74, 0x69, 0x6c, 0x65, 0x5f, 0x63, 0x6f, 0x75, 0x6e, 0x74, 0x20, 0x3e, 0x3d, 0x20
        /*0010*/ 	.byte	0x31, 0x00
	.type		$str$23,@object
	.size		$str$23,(__unnamed_1 - $str$23)
$str$23:
        /*0012*/ 	.byte	0x2f, 0x74, 0x6d, 0x70, 0x2f, 0x63, 0x75, 0x74, 0x6c, 0x61, 0x73, 0x73, 0x5f, 0x73, 0x77, 0x65
        /*0022*/ 	.byte	0x65, 0x70, 0x5f, 0x73, 0x72, 0x63, 0x2f, 0x69, 0x6e, 0x63, 0x6c, 0x75, 0x64, 0x65, 0x2f, 0x63
        /*0032*/ 	.byte	0x75, 0x74, 0x6c, 0x61, 0x73, 0x73, 0x2f, 0x67, 0x65, 0x6d, 0x6d, 0x2f, 0x63, 0x6f, 0x6c, 0x6c
        /*0042*/ 	.byte	0x65, 0x63, 0x74, 0x69, 0x76, 0x65, 0x2f, 0x73, 0x6d, 0x39, 0x30, 0x5f, 0x6d, 0x6d, 0x61, 0x5f
        /*0052*/ 	.byte	0x74, 0x6d, 0x61, 0x5f, 0x67, 0x6d, 0x6d, 0x61, 0x5f, 0x73, 0x73, 0x5f, 0x77, 0x61, 0x72, 0x70
        /*0062*/ 	.byte	0x73, 0x70, 0x65, 0x63, 0x69, 0x61, 0x6c, 0x69, 0x7a, 0x65, 0x64, 0x2e, 0x68, 0x70, 0x70, 0x00
	.type		__unnamed_1,@object
	.size		__unnamed_1,(.L_0 - __unnamed_1)
__unnamed_1:
        /* <DEDUP_REMOVED lines=182> */
        /*0bd2*/ 	.byte	0x5d, 0x00
.L_0:


//--------------------- .nv.shared._ZN7cutlass13device_kernelINS_4gemm6kernel13GemmUniversalIN4cute5tupleIJiiiiEEENS1_10collective13CollectiveMmaINS1_34MainloopSm90TmaGmmaWarpSpecializedILi2ENS5_IJNS4_1CILi2EEENSA_ILi1EEESC_EEENS1_35KernelTmaWarpSpecializedCooperativeEEENS5_IJNSA_ILi512EEENSA_ILi256EEENSA_ILi64EEEEEENS_10bfloat16_tENS5_IJlSC_lEEESK_SL_NS4_8TiledMMAINS4_8MMA_AtomIJNS4_4SM904GMMA28MMA_64x256x16_F32BF16BF16_SSILNSP_5MajorE0ELSR_0ELNSP_7ScaleInE1ELSS_1EEEEEENS4_6LayoutISD_NS5_IJSC_NSA_ILi0EEESW_EEEEENS5_IJNS4_10UnderscoreESZ_SZ_EEEEENS4_13SM90_TMA_LOADENS4_14ComposedLayoutINS4_7SwizzleILi3ELi4ELi3EEENS4_18smem_ptr_flag_bitsILi16EEENSV_INS5_IJNSA_ILi8EEESI_EEENS5_IJSI_SC_EEEEEEEvNS4_8identityENS4_23SM90_TMA_LOAD_MULTICASTES1C_vS1D_EENS_8epilogue10collective6detail29Sm90TmaWarpSpecializedAdapterINS1H_15DefaultEpilogueISK_SL_SL_NS1G_6thread17LinearCombinationISK_Li1EffLNS1L_9ScaleType4KindE0ELNS_15FloatRoundStyleE2ESK_EENS1_15EpilogueDefaultEEEEEvvEEEEvNT_6ParamsE --------------------------
	.section	.nv.shared._ZN7cutlass13device_kernelINS_4gemm6kernel13GemmUniversalIN4cute5tupleIJiiiiEEENS1_10collective13CollectiveMmaINS1_34MainloopSm90TmaGmmaWarpSpecializedILi2ENS5_IJNS4_1CILi2EEENSA_ILi1EEESC_EEENS1_35KernelTmaWarpSpecializedCooperativeEEENS5_IJNSA_ILi512EEENSA_ILi256EEENSA_ILi64EEEEEENS_10bfloat16_tENS5_IJlSC_lEEESK_SL_NS4_8TiledMMAINS4_8MMA_AtomIJNS4_4SM904GMMA28MMA_64x256x16_F32BF16BF16_SSILNSP_5MajorE0ELSR_0ELNSP_7ScaleInE1ELSS_1EEEEEENS4_6LayoutISD_NS5_IJSC_NSA_ILi0EEESW_EEEEENS5_IJNS4_10UnderscoreESZ_SZ_EEEEENS4_13SM90_TMA_LOADENS4_14ComposedLayoutINS4_7SwizzleILi3ELi4ELi3EEENS4_18smem_ptr_flag_bitsILi16EEENSV_INS5_IJNSA_ILi8EEESI_EEENS5_IJSI_SC_EEEEEEEvNS4_8identityENS4_23SM90_TMA_LOAD_MULTICASTES1C_vS1D_EENS_8epilogue10collective6detail29Sm90TmaWarpSpecializedAdapterINS1H_15DefaultEpilogueISK_SL_SL_NS1G_6thread17LinearCombinationISK_Li1EffLNS1L_9ScaleType4KindE0ELNS_15FloatRoundStyleE2ESK_EENS1_15EpilogueDefaultEEEEEvvEEEEvNT_6ParamsE,"aw",@nobits
	.sectionflags	@""
	.align	16
	.zero		1024


//--------------------- .nv.shared.reserved.0     --------------------------
	.section	.nv.shared.reserved.0,"aw",@nobits
	.weak		__nv_reservedSMEM_offset_0_alias
	.size		__nv_reservedSMEM_offset_0_alias, 0, 0
	.other		__nv_reservedSMEM_offset_0_alias,@"STO_CUDA_RESERVED_SHARED STV_DEFAULT"
__nv_reservedSMEM_offset_0_alias:
	.zero		0


//--------------------- .nv.global                --------------------------
	.section	.nv.global,"aw",@nobits
.nv.global:
	.type		_ZN40_INTERNAL_5fd3a7bd_4_k_cu_c78f5078_178704cute1_E,@object
	.size		_ZN40_INTERNAL_5fd3a7bd_4_k_cu_c78f5078_178704cute1_E,(_ZN40_INTERNAL_5fd3a7bd_4_k_cu_c78f5078_178704cuda3std3__45__cpo6cbeginE - _ZN40_INTERNAL_5fd3a7bd_4_k_cu_c78f5078_178704cute1_E)
_ZN40_INTERNAL_5fd3a7bd_4_k_cu_c78f5078_178704cute1_E:
	.zero		1
	.type		_ZN40_INTERNAL_5fd3a7bd_4_k_cu_c78f5078_178704cuda3std3__45__cpo6cbeginE,@object
	.size		_ZN40_INTERNAL_5fd3a7bd_4_k_cu_c78f5078_178704cuda3std3__45__cpo6cbeginE,(_ZN40_INTERNAL_5fd3a7bd_4_k_cu_c78f5078_178704cuda3std3__48in_placeE - _ZN40_INTERNAL_5fd3a7bd_4_k_cu_c78f5078_178704cuda3std3__45__cpo6cbeginE)
_ZN40_INTERNAL_5fd3a7bd_4_k_cu_c78f5078_178704cuda3std3__45__cpo6cbeginE:
	.zero		1
	.type		_ZN40_INTERNAL_5fd3a7bd_4_k_cu_c78f5078_178704cuda3std3__48in_placeE,@object
	.size		_ZN40_INTERNAL_5fd3a7bd_4_k_cu_c78f5078_178704cuda3std3__48in_placeE,(_ZN40_INTERNAL_5fd3a7bd_4_k_cu_c78f5078_178704cuda3std6ranges3__45__cpo9iter_moveE - _ZN40_INTERNAL_5fd3a7bd_4_k_cu_c78f5078_178704cuda3std3__48in_placeE)
_ZN40_INTERNAL_5fd3a7bd_4_k_cu_c78f5078_178704cuda3std3__48in_placeE:
	.zero		1
	.type		_ZN40_INTERNAL_5fd3a7bd_4_k_cu_c78f5078_178704cuda3std6ranges3__45__cpo9iter_moveE,@object
	.size		_ZN40_INTERNAL_5fd3a7bd_4_k_cu_c78f5078_178704cuda3std6ranges3__45__cpo9iter_moveE,(_ZN40_INTERNAL_5fd3a7bd_4_k_cu_c78f5078_178704cuda3std3__45__cpo5beginE - _ZN40_INTERNAL_5fd3a7bd_4_k_cu_c78f5078_178704cuda3std6ranges3__45__cpo9iter_moveE)
_ZN40_INTERNAL_5fd3a7bd_4_k_cu_c78f5078_178704cuda3std6ranges3__45__cpo9iter_moveE:
	.zero		1
	.type		_ZN40_INTERNAL_5fd3a7bd_4_k_cu_c78f5078_178704cuda3std3__45__cpo5beginE,@object
	.size		_ZN40_INTERNAL_5fd3a7bd_4_k_cu_c78f5078_178704cuda3std3__45__cpo5beginE,(_ZN40_INTERNAL_5fd3a7bd_4_k_cu_c78f5078_178704cuda3std3__442_GLOBAL__N__5fd3a7bd_4_k_cu_c78f5078_178706ignoreE - _ZN40_INTERNAL_5fd3a7bd_4_k_cu_c78f5078_178704cuda3std3__45__cpo5beginE)
_ZN40_INTERNAL_5fd3a7bd_4_k_cu_c78f5078_178704cuda3std3__45__cpo5beginE:
	.zero		1
	.type		_ZN40_INTERNAL_5fd3a7bd_4_k_cu_c78f5078_178704cuda3std3__442_GLOBAL__N__5fd3a7bd_4_k_cu_c78f5078_178706ignoreE,@object
	.size		_ZN40_INTERNAL_5fd3a7bd_4_k_cu_c78f5078_178704cuda3std3__442_GLOBAL__N__5fd3a7bd_4_k_cu_c78f5078_178706ignoreE,(_ZN40_INTERNAL_5fd3a7bd_4_k_cu_c78f5078_178704cute7productE - _ZN40_INTERNAL_5fd3a7bd_4_k_cu_c78f5078_178704cuda3std3__442_GLOBAL__N__5fd3a7bd_4_k_cu_c78f5078_178706ignoreE)
_ZN40_INTERNAL_5fd3a7bd_4_k_cu_c78f5078_178704cuda3std3__442_GLOBAL__N__5fd3a7bd_4_k_cu_c78f5078_178706ignoreE:
	.zero		1
	.type		_ZN40_INTERNAL_5fd3a7bd_4_k_cu_c78f5078_178704cute7productE,@object
	.size		_ZN40_INTERNAL_5fd3a7bd_4_k_cu_c78f5078_178704cute7productE,(_ZN40_INTERNAL_5fd3a7bd_4_k_cu_c78f5078_178704cuda3std3__45__cpo3endE - _ZN40_INTERNAL_5fd3a7bd_4_k_cu_c78f5078_178704cute7productE)
_ZN40_INTERNAL_5fd3a7bd_4_k_cu_c78f5078_178704cute7productE:
	.zero		1
	.type		_ZN40_INTERNAL_5fd3a7bd_4_k_cu_c78f5078_178704cuda3std3__45__cpo3endE,@object
	.size		_ZN40_INTERNAL_5fd3a7bd_4_k_cu_c78f5078_178704cuda3std3__45__cpo3endE,(_ZN40_INTERNAL_5fd3a7bd_4_k_cu_c78f5078_178704cuda3std3__419piecewise_constructE - _ZN40_INTERNAL_5fd3a7bd_4_k_cu_c78f5078_178704cuda3std3__45__cpo3endE)
_ZN40_INTERNAL_5fd3a7bd_4_k_cu_c78f5078_178704cuda3std3__45__cpo3endE:
	.zero		1
	.type		_ZN40_INTERNAL_5fd3a7bd_4_k_cu_c78f5078_178704cuda3std3__419piecewise_constructE,@object
	.size		_ZN40_INTERNAL_5fd3a7bd_4_k_cu_c78f5078_178704cuda3std3__419piecewise_constructE,(_ZN40_INTERNAL_5fd3a7bd_4_k_cu_c78f5078_178704cuda3std3__45__cpo4cendE - _ZN40_INTERNAL_5fd3a7bd_4_k_cu_c78f5078_178704cuda3std3__419piecewise_constructE)
_ZN40_INTERNAL_5fd3a7bd_4_k_cu_c78f5078_178704cuda3std3__419piecewise_constructE:
	.zero		1
	.type		_ZN40_INTERNAL_5fd3a7bd_4_k_cu_c78f5078_178704cuda3std3__45__cpo4cendE,@object
	.size		_ZN40_INTERNAL_5fd3a7bd_4_k_cu_c78f5078_178704cuda3std3__45__cpo4cendE,(_ZN40_INTERNAL_5fd3a7bd_4_k_cu_c78f5078_178704cuda3std6ranges3__45__cpo4swapE - _ZN40_INTERNAL_5fd3a7bd_4_k_cu_c78f5078_178704cuda3std3__45__cpo4cendE)
_ZN40_INTERNAL_5fd3a7bd_4_k_cu_c78f5078_178704cuda3std3__45__cpo4cendE:
	.zero		1
	.type		_ZN40_INTERNAL_5fd3a7bd_4_k_cu_c78f5078_178704cuda3std6ranges3__45__cpo4swapE,@object
	.size		_ZN40_INTERNAL_5fd3a7bd_4_k_cu_c78f5078_178704cuda3std6ranges3__45__cpo4swapE,(.L_8 - _ZN40_INTERNAL_5fd3a7bd_4_k_cu_c78f5078_178704cuda3std6ranges3__45__cpo4swapE)
_ZN40_INTERNAL_5fd3a7bd_4_k_cu_c78f5078_178704cuda3std6ranges3__45__cpo4swapE:
	.zero		1
.L_8:


//--------------------- .nv.constant0._ZN7cutlass13device_kernelINS_4gemm6kernel13GemmUniversalIN4cute5tupleIJiiiiEEENS1_10collective13CollectiveMmaINS1_34MainloopSm90TmaGmmaWarpSpecializedILi2ENS5_IJNS4_1CILi2EEENSA_ILi1EEESC_EEENS1_35KernelTmaWarpSpecializedCooperativeEEENS5_IJNSA_ILi512EEENSA_ILi256EEENSA_ILi64EEEEEENS_10bfloat16_tENS5_IJlSC_lEEESK_SL_NS4_8TiledMMAINS4_8MMA_AtomIJNS4_4SM904GMMA28MMA_64x256x16_F32BF16BF16_SSILNSP_5MajorE0ELSR_0ELNSP_7ScaleInE1ELSS_1EEEEEENS4_6LayoutISD_NS5_IJSC_NSA_ILi0EEESW_EEEEENS5_IJNS4_10UnderscoreESZ_SZ_EEEEENS4_13SM90_TMA_LOADENS4_14ComposedLayoutINS4_7SwizzleILi3ELi4ELi3EEENS4_18smem_ptr_flag_bitsILi16EEENSV_INS5_IJNSA_ILi8EEESI_EEENS5_IJSI_SC_EEEEEEEvNS4_8identityENS4_23SM90_TMA_LOAD_MULTICASTES1C_vS1D_EENS_8epilogue10collective6detail29Sm90TmaWarpSpecializedAdapterINS1H_15DefaultEpilogueISK_SL_SL_NS1G_6thread17LinearCombinationISK_Li1EffLNS1L_9ScaleType4KindE0ELNS_15FloatRoundStyleE2ESK_EENS1_15EpilogueDefaultEEEEEvvEEEEvNT_6ParamsE --------------------------
	.section	.nv.constant0._ZN7cutlass13device_kernelINS_4gemm6kernel13GemmUniversalIN4cute5tupleIJiiiiEEENS1_10collective13CollectiveMmaINS1_34MainloopSm90TmaGmmaWarpSpecializedILi2ENS5_IJNS4_1CILi2EEENSA_ILi1EEESC_EEENS1_35KernelTmaWarpSpecializedCooperativeEEENS5_IJNSA_ILi512EEENSA_ILi256EEENSA_ILi64EEEEEENS_10bfloat16_tENS5_IJlSC_lEEESK_SL_NS4_8TiledMMAINS4_8MMA_AtomIJNS4_4SM904GMMA28MMA_64x256x16_F32BF16BF16_SSILNSP_5MajorE0ELSR_0ELNSP_7ScaleInE1ELSS_1EEEEEENS4_6LayoutISD_NS5_IJSC_NSA_ILi0EEESW_EEEEENS5_IJNS4_10UnderscoreESZ_SZ_EEEEENS4_13SM90_TMA_LOADENS4_14ComposedLayoutINS4_7SwizzleILi3ELi4ELi3EEENS4_18smem_ptr_flag_bitsILi16EEENSV_INS5_IJNSA_ILi8EEESI_EEENS5_IJSI_SC_EEEEEEEvNS4_8identityENS4_23SM90_TMA_LOAD_MULTICASTES1C_vS1D_EENS_8epilogue10collective6detail29Sm90TmaWarpSpecializedAdapterINS1H_15DefaultEpilogueISK_SL_SL_NS1G_6thread17LinearCombinationISK_Li1EffLNS1L_9ScaleType4KindE0ELNS_15FloatRoundStyleE2ESK_EENS1_15EpilogueDefaultEEEEEvvEEEEvNT_6ParamsE,"a",@progbits
	.sectionflags	@""
	.align	4
.nv.constant0._ZN7cutlass13device_kernelINS_4gemm6kernel13GemmUniversalIN4cute5tupleIJiiiiEEENS1_10collective13CollectiveMmaINS1_34MainloopSm90TmaGmmaWarpSpecializedILi2ENS5_IJNS4_1CILi2EEENSA_ILi1EEESC_EEENS1_35KernelTmaWarpSpecializedCooperativeEEENS5_IJNSA_ILi512EEENSA_ILi256EEENSA_ILi64EEEEEENS_10bfloat16_tENS5_IJlSC_lEEESK_SL_NS4_8TiledMMAINS4_8MMA_AtomIJNS4_4SM904GMMA28MMA_64x256x16_F32BF16BF16_SSILNSP_5MajorE0ELSR_0ELNSP_7ScaleInE1ELSS_1EEEEEENS4_6LayoutISD_NS5_IJSC_NSA_ILi0EEESW_EEEEENS5_IJNS4_10UnderscoreESZ_SZ_EEEEENS4_13SM90_TMA_LOADENS4_14ComposedLayoutINS4_7SwizzleILi3ELi4ELi3EEENS4_18smem_ptr_flag_bitsILi16EEENSV_INS5_IJNSA_ILi8EEESI_EEENS5_IJSI_SC_EEEEEEEvNS4_8identityENS4_23SM90_TMA_LOAD_MULTICASTES1C_vS1D_EENS_8epilogue10collective6detail29Sm90TmaWarpSpecializedAdapterINS1H_15DefaultEpilogueISK_SL_SL_NS1G_6thread17LinearCombinationISK_Li1EffLNS1L_9ScaleType4KindE0ELNS_15FloatRoundStyleE2ESK_EENS1_15EpilogueDefaultEEEEEvvEEEEvNT_6ParamsE:
	.zero		1664


//--------------------- SYMBOLS --------------------------

	.type		.nv.reservedSmem.offset0,@object
	.size		.nv.reservedSmem.offset0,0x4
	.type		__assertfail,@function
